def matmul_kernel(
    a_ptr,
    b_ptr,
    c_ptr,
    M,
    N,
    K,
    stride_am,
    stride_ak,
    stride_bk,
    stride_bn,
    stride_cm,
    stride_cn,
    BLOCK_M: tl.constexpr,
    BLOCK_N: tl.constexpr,
    BLOCK_K: tl.constexpr,
    GROUP_M: tl.constexpr,
):
    pid = tl.program_id(axis=0)
    num_pid_m = tl.cdiv(M, BLOCK_M)
    num_pid_n = tl.cdiv(N, BLOCK_N)
    num_pid_in_group = GROUP_M * num_pid_n
    group_id = pid // num_pid_in_group
    first_pid_m = group_id * GROUP_M
    group_size_m = min(num_pid_m - first_pid_m, GROUP_M)
    pid_m = first_pid_m + ((pid % num_pid_in_group) % group_size_m)
    pid_n = (pid % num_pid_in_group) // group_size_m

    offs_am = (pid_m * BLOCK_M + tl.arange(0, BLOCK_M)) % M
    offs_bn = (pid_n * BLOCK_N + tl.arange(0, BLOCK_N)) % N
    offs_k = tl.arange(0, BLOCK_K)
    a_ptrs = a_ptr + offs_am[:, None] * stride_am + offs_k[None, :] * stride_ak
    b_ptrs = b_ptr + offs_k[:, None] * stride_bk + offs_bn[None, :] * stride_bn

    acc = tl.zeros((BLOCK_M, BLOCK_N), dtype=tl.float32)
    for kk in range(0, tl.cdiv(K, BLOCK_K)):
        a = tl.load(a_ptrs, mask=offs_k[None, :] < K - kk * BLOCK_K, other=0.0)
        b = tl.load(b_ptrs, mask=offs_k[:, None] < K - kk * BLOCK_K, other=0.0)
        acc = tl.dot(a, b, acc)
        a_ptrs += BLOCK_K * stride_ak
        b_ptrs += BLOCK_K * stride_bk

    c = acc.to(c_ptr.dtype.element_ty)
    offs_cm = pid_m * BLOCK_M + tl.arange(0, BLOCK_M)
    offs_cn = pid_n * BLOCK_N + tl.arange(0, BLOCK_N)
    c_ptrs = c_ptr + offs_cm[:, None] * stride_cm + offs_cn[None, :] * stride_cn
    mask = (offs_cm[:, None] < M) & (offs_cn[None, :] < N)
    tl.store(c_ptrs, c, mask=mask)

# config = {"BLOCK_K": 32, "BLOCK_M": 64, "BLOCK_N": 512, "GROUP_M": 8, "arch": "sm_100", "dtype": "fp32", "num_ctas": 1, "num_stages": 4, "num_warps": 4}
# arch = sm_100


// ===== COMPILED SASS (sm_100a) =====

	.target	sm_100a

	.elftype	@"ET_EXEC"


//--------------------- .note.nv.tkinfo           --------------------------
	.section	.note.nv.tkinfo,"",@"SHT_NOTE"
	.sectionflags	@"SHF_NOTE_NV_TKINFO"
	.tkinfo
        /*0018*/ 	.word	0x00000081
        /*0030*/ 	.string	""
        /*0030*/ 	.string	"ptxas-blackwell"
        /*0030*/ 	.string	"Cuda compilation tools, release 12.9, V12.9.86"
        /*0030*/ 	.string	"Build cuda_12.9.r12.9/compiler.36037853_0"
        /*0030*/ 	.string	"-v  -suppress-debug-info  -lineinfo  -arch sm_100a "



//--------------------- .note.nv.cuver            --------------------------
	.section	.note.nv.cuver,"",@"SHT_NOTE"
	.sectionflags	@"SHF_NOTE_NV_CUVER"
        /*0018*/ 	.short	0x0001
        /*001a*/ 	.short	0x0064
        /*001c*/ 	.short	0x0001
        /*001e*/ 	.short	0x0000
        /*0020*/ 	.short	0x0001
        /*0022*/ 	.short	0x0000


//--------------------- .nv.info                  --------------------------
	.section	.nv.info,"",@"SHT_CUDA_INFO"
	.align	4


	//----- nvinfo : EIATTR_REGCOUNT
	.align		4
        /*0000*/ 	.byte	0x04, 0x2f
        /*0002*/ 	.short	(.L_4 - .L_3)
	.align		4
.L_3:
        /*0004*/ 	.word	index@(matmul_kernel)
        /*0008*/ 	.word	0x000000ff


	//----- nvinfo : EIATTR_FRAME_SIZE
	.align		4
.L_4:
        /*000c*/ 	.byte	0x04, 0x11
        /*000e*/ 	.short	(.L_6 - .L_5)
	.align		4
.L_5:
        /*0010*/ 	.word	index@($__internal_2_$__cuda_sm10x_tcgen05_guardrail_trap_unallocated_columns_being_dealloced)
        /*0014*/ 	.word	0x000008d8


	//----- nvinfo : EIATTR_FRAME_SIZE
	.align		4
.L_6:
        /*0018*/ 	.byte	0x04, 0x11
        /*001a*/ 	.short	(.L_8 - .L_7)
	.align		4
.L_7:
        /*001c*/ 	.word	index@($__internal_1_$__cuda_sm10x_tcgen05_guardrail_trap_phase_invalid_during_alloc)
        /*0020*/ 	.word	0x000008d8


	//----- nvinfo : EIATTR_FRAME_SIZE
	.align		4
.L_8:
        /*0024*/ 	.byte	0x04, 0x11
        /*0026*/ 	.short	(.L_10 - .L_9)
	.align		4
.L_9:
        /*0028*/ 	.word	index@($__internal_0_$__cuda_sm10x_tcgen05_guardrail_trap_col_being_dealloced_not_returned_by_alloc)
        /*002c*/ 	.word	0x000008d8


	//----- nvinfo : EIATTR_FRAME_SIZE
	.align		4
.L_10:
        /*0030*/ 	.byte	0x04, 0x11
        /*0032*/ 	.short	(.L_12 - .L_11)
	.align		4
.L_11:
        /*0034*/ 	.word	index@(matmul_kernel)
        /*0038*/ 	.word	0x000008d8


	//----- nvinfo : EIATTR_MIN_STACK_SIZE
	.align		4
.L_12:
        /*003c*/ 	.byte	0x04, 0x12
        /*003e*/ 	.short	(.L_14 - .L_13)
	.align		4
.L_13:
        /*0040*/ 	.word	index@(matmul_kernel)
        /*0044*/ 	.word	0x000008d8
.L_14:


//--------------------- .nv.info.matmul_kernel    --------------------------
	.section	.nv.info.matmul_kernel,"",@"SHT_CUDA_INFO"
	.sectionflags	@""
	.align	4


	//----- nvinfo : EIATTR_CUDA_API_VERSION
	.align		4
        /*0000*/ 	.byte	0x04, 0x37
        /*0002*/ 	.short	(.L_16 - .L_15)
.L_15:
        /*0004*/ 	.word	0x00000081


	//----- nvinfo : EIATTR_KPARAM_INFO
	.align		4
.L_16:
        /*0008*/ 	.byte	0x04, 0x17
        /*000a*/ 	.short	(.L_18 - .L_17)
.L_17:
        /*000c*/ 	.word	0x00000000
        /*0010*/ 	.short	0x000d
        /*0012*/ 	.short	0x0048
        /*0014*/ 	.byte	0x00, 0xf4, 0x21, 0x00


	//----- nvinfo : EIATTR_KPARAM_INFO
	.align		4
.L_18:
        /*0018*/ 	.byte	0x04, 0x17
        /*001a*/ 	.short	(.L_20 - .L_19)
.L_19:
        /*001c*/ 	.word	0x00000000
        /*0020*/ 	.short	0x000c
        /*0022*/ 	.short	0x0040
        /*0024*/ 	.byte	0x00, 0xf4, 0x21, 0x00


	//----- nvinfo : EIATTR_KPARAM_INFO
	.align		4
.L_20:
        /*0028*/ 	.byte	0x04, 0x17
        /*002a*/ 	.short	(.L_22 - .L_21)
.L_21:
        /*002c*/ 	.word	0x00000000
        /*0030*/ 	.short	0x000b
        /*0032*/ 	.short	0x0038
        /*0034*/ 	.byte	0x00, 0xf0, 0x11, 0x00


	//----- nvinfo : EIATTR_KPARAM_INFO
	.align		4
.L_22:
        /*0038*/ 	.byte	0x04, 0x17
        /*003a*/ 	.short	(.L_24 - .L_23)
.L_23:
        /*003c*/ 	.word	0x00000000
        /*0040*/ 	.short	0x000a
        /*0042*/ 	.short	0x0034
        /*0044*/ 	.byte	0x00, 0xf0, 0x11, 0x00


	//----- nvinfo : EIATTR_KPARAM_INFO
	.align		4
.L_24:
        /*0048*/ 	.byte	0x04, 0x17
        /*004a*/ 	.short	(.L_26 - .L_25)
.L_25:
        /*004c*/ 	.word	0x00000000
        /*0050*/ 	.short	0x0009
        /*0052*/ 	.short	0x0030
        /*0054*/ 	.byte	0x00, 0xf0, 0x11, 0x00


	//----- nvinfo : EIATTR_KPARAM_INFO
	.align		4
.L_26:
        /*0058*/ 	.byte	0x04, 0x17
        /*005a*/ 	.short	(.L_28 - .L_27)
.L_27:
        /*005c*/ 	.word	0x00000000
        /*0060*/ 	.short	0x0008
        /*0062*/ 	.short	0x002c
        /*0064*/ 	.byte	0x00, 0xf0, 0x11, 0x00


	//----- nvinfo : EIATTR_KPARAM_INFO
	.align		4
.L_28:
        /*0068*/ 	.byte	0x04, 0x17
        /*006a*/ 	.short	(.L_30 - .L_29)
.L_29:
        /*006c*/ 	.word	0x00000000
        /*0070*/ 	.short	0x0007
        /*0072*/ 	.short	0x0028
        /*0074*/ 	.byte	0x00, 0xf0, 0x11, 0x00


	//----- nvinfo : EIATTR_KPARAM_INFO
	.align		4
.L_30:
        /*0078*/ 	.byte	0x04, 0x17
        /*007a*/ 	.short	(.L_32 - .L_31)
.L_31:
        /*007c*/ 	.word	0x00000000
        /*0080*/ 	.short	0x0006
        /*0082*/ 	.short	0x0024
        /*0084*/ 	.byte	0x00, 0xf0, 0x11, 0x00


	//----- nvinfo : EIATTR_KPARAM_INFO
	.align		4
.L_32:
        /*0088*/ 	.byte	0x04, 0x17
        /*008a*/ 	.short	(.L_34 - .L_33)
.L_33:
        /*008c*/ 	.word	0x00000000
        /*0090*/ 	.short	0x0005
        /*0092*/ 	.short	0x0020
        /*0094*/ 	.byte	0x00, 0xf0, 0x11, 0x00


	//----- nvinfo : EIATTR_KPARAM_INFO
	.align		4
.L_34:
        /*0098*/ 	.byte	0x04, 0x17
        /*009a*/ 	.short	(.L_36 - .L_35)
.L_35:
        /*009c*/ 	.word	0x00000000
        /*00a0*/ 	.short	0x0004
        /*00a2*/ 	.short	0x001c
        /*00a4*/ 	.byte	0x00, 0xf0, 0x11, 0x00


	//----- nvinfo : EIATTR_KPARAM_INFO
	.align		4
.L_36:
        /*00a8*/ 	.byte	0x04, 0x17
        /*00aa*/ 	.short	(.L_38 - .L_37)
.L_37:
        /*00ac*/ 	.word	0x00000000
        /*00b0*/ 	.short	0x0003
        /*00b2*/ 	.short	0x0018
        /*00b4*/ 	.byte	0x00, 0xf0, 0x11, 0x00


	//----- nvinfo : EIATTR_KPARAM_INFO
	.align		4
.L_38:
        /*00b8*/ 	.byte	0x04, 0x17
        /*00ba*/ 	.short	(.L_40 - .L_39)
.L_39:
        /*00bc*/ 	.word	0x00000000
        /*00c0*/ 	.short	0x0002
        /*00c2*/ 	.short	0x0010
        /*00c4*/ 	.byte	0x00, 0xf4, 0x21, 0x00


	//----- nvinfo : EIATTR_KPARAM_INFO
	.align		4
.L_40:
        /*00c8*/ 	.byte	0x04, 0x17
        /*00ca*/ 	.short	(.L_42 - .L_41)
.L_41:
        /*00cc*/ 	.word	0x00000000
        /*00d0*/ 	.short	0x0001
        /*00d2*/ 	.short	0x0008
        /*00d4*/ 	.byte	0x00, 0xf4, 0x21, 0x00


	//----- nvinfo : EIATTR_KPARAM_INFO
	.align		4
.L_42:
        /*00d8*/ 	.byte	0x04, 0x17
        /*00da*/ 	.short	(.L_44 - .L_43)
.L_43:
        /*00dc*/ 	.word	0x00000000
        /*00e0*/ 	.short	0x0000
        /*00e2*/ 	.short	0x0000
        /*00e4*/ 	.byte	0x00, 0xf4, 0x21, 0x00


	//----- nvinfo : EIATTR_AT_ENTRY_FRAGMENTS
	.align		4
.L_44:
        /*00e8*/ 	.byte	0x04, 0x4f
        /*00ea*/ 	.short	(.L_46 - .L_45)


	//   ....[0]....
.L_45:
        /*00ec*/ 	.word	0x00000004


	//----- nvinfo : EIATTR_RESERVED_SMEM_USED
	.align		4
.L_46:
        /*00f0*/ 	.byte	0x01, 0x41
	.zero		2


	//----- nvinfo : EIATTR_SPARSE_MMA_MASK
	.align		4
        /*00f4*/ 	.byte	0x03, 0x50
        /*00f6*/ 	.short	0x0000


	//----- nvinfo : EIATTR_TCGEN05_1CTA_USED
	.align		4
        /*00f8*/ 	.byte	0x01, 0x51
	.zero		2


	//----- nvinfo : EIATTR_MAXREG_COUNT
	.align		4
        /*00fc*/ 	.byte	0x03, 0x1b
        /*00fe*/ 	.short	0x00ff


	//----- nvinfo : EIATTR_NUM_BARRIERS
	.align		4
        /*0100*/ 	.byte	0x02, 0x4c
        /*0102*/ 	.byte	0x01
	.zero		1


	//----- nvinfo : EIATTR_ANNOTATIONS
	.align		4
        /*0104*/ 	.byte	0x04, 0x55
        /*0106*/ 	.short	(.L_48 - .L_47)


	//   ....[0]....
.L_47:
        /*0108*/ 	.word	0x00000001
        /*010c*/ 	.byte	0x60, 0x09, 0x00, 0x00, 0x01, 0x00, 0x00, 0x00, 0x50, 0x0a, 0x00, 0x00, 0x01, 0x00, 0x00, 0x00
        /* <DEDUP_REMOVED lines=563> */
        /*244c*/ 	.byte	0x10, 0xe0, 0x01, 0x00


	//----- nvinfo : EIATTR_INT_WARP_WIDE_INSTR_OFFSETS
	.align		4
.L_48:
        /*2450*/ 	.byte	0x04, 0x31
        /*2452*/ 	.short	(.L_50 - .L_49)


	//   ....[0]....
.L_49:
        /*2454*/ 	.word	0x0000a2e0


	//   ....[1]....
        /*2458*/ 	.word	0x0000a320


	//   ....[2]....
        /*245c*/ 	.word	0x0000a390


	//   ....[3]....
        /*2460*/ 	.word	0x000217b0


	//   ....[4]....
        /*2464*/ 	.word	0x00021800


	//----- nvinfo : EIATTR_COOP_GROUP_MASK_REGIDS
	.align		4
.L_50:
        /*2468*/ 	.byte	0x04, 0x29
        /*246a*/ 	.short	(.L_52 - .L_51)


	//   ....[0]....
.L_51:
        /*246c*/ 	.word	0xffffffff


	//   ....[1]....
        /*2470*/ 	.word	0xffffffff


	//   ....[2]....
        /*2474*/ 	.word	0xffffffff


	//   ....[3]....
        /*2478*/ 	.word	0xffffffff


	//----- nvinfo : EIATTR_COOP_GROUP_INSTR_OFFSETS
	.align		4
.L_52:
        /*247c*/ 	.byte	0x04, 0x28
        /*247e*/ 	.short	(.L_54 - .L_53)


	//   ....[0]....
.L_53:
        /*2480*/ 	.word	0x00000070


	//   ....[1]....
        /*2484*/ 	.word	0x00000330


	//   ....[2]....
        /*2488*/ 	.word	0x00021640


	//   ....[3]....
        /*248c*/ 	.word	0x000218b0


	//----- nvinfo : EIATTR_VRC_CTA_INIT_COUNT
	.align		4
.L_54:
        /*2490*/ 	.byte	0x02, 0x4a
        /*2492*/ 	.byte	0x80
	.zero		1


	//----- nvinfo : EIATTR_MBARRIER_INSTR_OFFSETS
	.align		4
        /*2494*/ 	.byte	0x04, 0x39
        /*2496*/ 	.short	(.L_56 - .L_55)


	//   ....[0]....
.L_55:
        /*2498*/ 	.word	0x0000a380
        /*249c*/ 	.word	0x000000ff
        /*24a0*/ 	.word	0x00000000
        /*24a4*/ 	.short	0x0100
        /*24a6*/ 	.byte	0x1d
	.zero		1


	//   ....[1]....
        /*24a8*/ 	.word	0x0000a3d0
        /*24ac*/ 	.word	0x000000ff
        /*24b0*/ 	.word	0x00048008
        /*24b4*/ 	.short	0x0100
        /*24b6*/ 	.byte	0x1a
	.zero		1


	//   ....[2]....
        /*24b8*/ 	.word	0x00015d30
        /*24bc*/ 	.word	0x000000ff
        /*24c0*/ 	.word	0x00000000
        /*24c4*/ 	.short	0x010a
        /*24c6*/ 	.byte	0x24
	.zero		1


	//   ....[3]....
        /*24c8*/ 	.word	0x000183a0
        /*24cc*/ 	.word	0x000000ff
        /*24d0*/ 	.word	0x00000000
        /*24d4*/ 	.short	0x010a
        /*24d6*/ 	.byte	0x1d
	.zero		1


	//   ....[4]....
        /*24d8*/ 	.word	0x00018450
        /*24dc*/ 	.word	0x000000ff
        /*24e0*/ 	.word	0x00048000
        /*24e4*/ 	.short	0x0108
        /*24e6*/ 	.byte	0x1a
	.zero		1


	//   ....[5]....
        /*24e8*/ 	.word	0x000184f0
        /*24ec*/ 	.word	0x000000ff
        /*24f0*/ 	.word	0x00048008
        /*24f4*/ 	.short	0x0108
        /*24f6*/ 	.byte	0x1a
	.zero		1


	//   ....[6]....
        /*24f8*/ 	.word	0x000218d0
        /*24fc*/ 	.word	0x000000ff
        /*2500*/ 	.word	0x00000000
        /*2504*/ 	.short	0x010a
        /*2506*/ 	.byte	0x24
	.zero		1


	//   ....[7]....
        /*2508*/ 	.word	0x00021900
        /*250c*/ 	.word	0x000000ff
        /*2510*/ 	.word	0x00000000
        /*2514*/ 	.short	0x010a
        /*2516*/ 	.byte	0x1d
	.zero		1


	//----- nvinfo : EIATTR_NUM_MBARRIERS
	.align		4
.L_56:
        /*2518*/ 	.byte	0x03, 0x38
        /*251a*/ 	.short	0x0002


	//----- nvinfo : EIATTR_EXIT_INSTR_OFFSETS
	.align		4
        /*251c*/ 	.byte	0x04, 0x1c
        /*251e*/ 	.short	(.L_58 - .L_57)


	//   ....[0]....
.L_57:
        /*2520*/ 	.word	0x000218c0


	//----- nvinfo : EIATTR_REQNTID
	.align		4
.L_58:
        /*2524*/ 	.byte	0x04, 0x10
        /*2526*/ 	.short	(.L_60 - .L_59)
.L_59:
        /*2528*/ 	.word	0x00000080
        /*252c*/ 	.word	0x00000001
        /*2530*/ 	.word	0x00000001


	//----- nvinfo : EIATTR_CRS_STACK_SIZE
	.align		4
.L_60:
        /*2534*/ 	.byte	0x04, 0x1e
        /*2536*/ 	.short	(.L_62 - .L_61)
.L_61:
        /*2538*/ 	.word	0x00000000


	//----- nvinfo : EIATTR_CBANK_PARAM_SIZE
	.align		4
.L_62:
        /*253c*/ 	.byte	0x03, 0x19
        /*253e*/ 	.short	0x0050


	//----- nvinfo : EIATTR_PARAM_CBANK
	.align		4
        /*2540*/ 	.byte	0x04, 0x0a
        /*2542*/ 	.short	(.L_64 - .L_63)
	.align		4
.L_63:
        /*2544*/ 	.word	index@(.nv.constant0.matmul_kernel)
        /*2548*/ 	.short	0x0380
        /*254a*/ 	.short	0x0050


	//----- nvinfo : EIATTR_SW_WAR
	.align		4
.L_64:
        /*254c*/ 	.byte	0x04, 0x36
        /*254e*/ 	.short	(.L_66 - .L_65)
.L_65:
        /*2550*/ 	.word	0x00000008
.L_66:


//--------------------- .nv.compat                --------------------------
	.section	.nv.compat,"",@"SHT_CUDA_COMPAT_INFO"
	.align	4
        /*0000*/ 	.byte	0x02, 0x02, 0x02, 0x00, 0x02, 0x05, 0x05, 0x00, 0x02, 0x03, 0x00, 0x00, 0x02, 0x06, 0x01, 0x00


//--------------------- .nv.callgraph             --------------------------
	.section	.nv.callgraph,"",@"SHT_CUDA_CALLGRAPH"
	.align	4
	.sectionentsize	8
	.align		4
        /*0000*/ 	.word	0x00000000
	.align		4
        /*0004*/ 	.word	0xffffffff
	.align		4
        /*0008*/ 	.word	0x00000000
	.align		4
        /*000c*/ 	.word	0xfffffffe
	.align		4
        /*0010*/ 	.word	0x00000000
	.align		4
        /*0014*/ 	.word	0xfffffffd
	.align		4
        /*0018*/ 	.word	0x00000000
	.align		4
        /*001c*/ 	.word	0xfffffffc


//--------------------- .text.matmul_kernel       --------------------------
	.section	.text.matmul_kernel,"ax",@progbits
	.align	128
        .global         matmul_kernel
        .type           matmul_kernel,@function
        .size           matmul_kernel,(.L_x_20 - matmul_kernel)
        .other          matmul_kernel,@"STO_CUDA_ENTRY STV_DEFAULT"
matmul_kernel:
.text.matmul_kernel:
[----:B------:R-:W1:Y:S01]  /*0000*/  LDC R1, c[0x0][0x37c] ;  /* 0x0000df00ff017b82 */ /* 0x000e620000000800 */
[----:B------:R-:W2:Y:S01]  /*0010*/  S2R R0, SR_TID.X ;  /* 0x0000000000007919 */ /* 0x000ea20000002100 */
[----:B-1----:R-:W-:Y:S01]  /*0020*/  VIADD R1, R1, 0xfffff728 ;  /* 0xfffff72801017836 */ /* 0x002fe20000000000 */
[----:B--2---:R-:W-:-:S13]  /*0030*/  ISETP.GE.U32.AND P0, PT, R0, 0x20, PT ;  /* 0x000000200000780c */ /* 0x004fda0003f06070 */
[----:B------:R-:W-:Y:S02]  /*0040*/  VOTEU.ANY UP0, P0 ;  /* 0x0000000000ff7886 */ /* 0x000fe40000000100 */
[----:B------:R-:W-:Y:S05]  /*0050*/  BRA.U UP0, `(.L_x_0) ;  /* 0x0000000100b87547 */ /* 0x000fea000b800000 */
[----:B------:R-:W1:Y:S01]  /*0060*/  S2UR UR6, SR_CgaCtaId ;  /* 0x00000000000679c3 */ /* 0x000e620000008800 */
[----:B------:R-:W-:Y:S01]  /*0070*/  NOP ;  /* 0x0000000000007918 */ /* 0x000fe20000000000 */
[----:B------:R-:W-:Y:S02]  /*0080*/  UMOV UR4, 0x40 ;  /* 0x0000004000047882 */ /* 0x000fe40000000000 */
[----:B-1----:R-:W-:-:S09]  /*0090*/  ULEA UR4, UR6, UR4, 0x18 ;  /* 0x0000000406047291 */ /* 0x002fd2000f8ec0ff */
[----:B------:R-:W1:Y:S01]  /*00a0*/  LDS.U8 R0, [UR4] ;  /* 0x00000004ff007984 */ /* 0x000e620008000000 */
[----:B------:R-:W-:Y:S02]  /*00b0*/  UMOV UR4, 0x400 ;  /* 0x0000040000047882 */ /* 0x000fe40000000000 */
[----:B------:R-:W-:Y:S01]  /*00c0*/  ULEA UR4, UR6, UR4, 0x18 ;  /* 0x0000000406047291 */ /* 0x000fe2000f8ec0ff */
[----:B-1----:R-:W-:-:S13]  /*00d0*/  ISETP.NE.AND P0, PT, R0, RZ, PT ;  /* 0x000000ff0000720c */ /* 0x002fda0003f05270 */
[----:B------:R-:W-:Y:S05]  /*00e0*/  @P0 BRA `(.L_x_1) ;  /* 0x00000000007c0947 */ /* 0x000fea0003800000 */
[----:B------:R-:W-:-:S13]  /*00f0*/  ELECT P0, URZ, PT ;  /* 0x0000000000ff782f */ /* 0x000fda0003800000 */
[----:B------:R-:W-:Y:S05]  /*0100*/  @!P0 BRA `(.L_x_2) ;  /* 0x0000000000848947 */ /* 0x000fea0003800000 */
[----:B------:R-:W-:Y:S01]  /*0110*/  UMOV UR5, 0x8 ;  /* 0x0000000800057882 */ /* 0x000fe20000000000 */
[----:B------:R-:W-:Y:S02]  /*0120*/  IMAD.MOV.U32 R4, RZ, RZ, 0x1 ;  /* 0x00000001ff047424 */ /* 0x000fe400078e00ff */
[----:B------:R-:W-:Y:S02]  /*0130*/  IMAD.MOV.U32 R5, RZ, RZ, 0xff ;  /* 0x000000ffff057424 */ /* 0x000fe400078e00ff */
[----:B------:R-:W-:Y:S04]  /*0140*/  DEPBAR.LE SB1, 0x36 ;  /* 0x00009d800000791a */ /* 0x000fe80000000000 */
[----:B------:R-:W1:Y:S02]  /*0150*/  UTCATOMSWS.FIND_AND_SET.ALIGN UP1, UR5, UR5 ;  /* 0x00000005000575e3 */ /* 0x000e640008020800 */
[----:B-1----:R-:W-:-:S04]  /*0160*/  PLOP3.LUT P0, PT, PT, PT, UP1, 0x80, 0x8 ;  /* 0x000000000008781c */ /* 0x002fc80003f0f018 */
[----:B------:R-:W-:-:S04]  /*0170*/  SEL R0, RZ, 0xffffffff, !P0 ;  /* 0xffffffffff007807 */ /* 0x000fc80004000000 */
[----:B------:R-:W-:Y:S01]  /*0180*/  ISETP.NE.AND P0, PT, R0, RZ, PT ;  /* 0x000000ff0000720c */ /* 0x000fe20003f05270 */
[----:B------:R-:W-:-:S12]  /*0190*/  IMAD.U32 R0, RZ, RZ, UR5 ;  /* 0x00000005ff007e24 */ /* 0x000fd8000f8e00ff */
[----:B------:R-:W-:Y:S05]  /*01a0*/  @P0 BRA `(.L_x_3) ;  /* 0x0000000000240947 */ /* 0x000fea0003800000 */
.L_x_4:
[----:B------:R-:W-:Y:S05]  /*01b0*/  NANOSLEEP 0x64 ;  /* 0x000000640000795d */ /* 0x000fea0003800000 */
[----:B------:R-:W-:-:S05]  /*01c0*/  UMOV UR5, 0x8 ;  /* 0x0000000800057882 */ /* 0x000fca0000000000 */
[----:B------:R-:W-:Y:S04]  /*01d0*/  DEPBAR.LE SB1, 0x36 ;  /* 0x00009d800000791a */ /* 0x000fe80000000000 */
[----:B------:R-:W1:Y:S02]  /*01e0*/  UTCATOMSWS.FIND_AND_SET.ALIGN UP1, UR5, UR5 ;  /* 0x00000005000575e3 */ /* 0x000e640008020800 */
[----:B-1----:R-:W-:-:S04]  /*01f0*/  PLOP3.LUT P0, PT, PT, PT, UP1, 0x80, 0x8 ;  /* 0x000000000008781c */ /* 0x002fc80003f0f018 */
[----:B------:R-:W-:-:S04]  /*0200*/  SEL R0, RZ, 0xffffffff, !P0 ;  /* 0xffffffffff007807 */ /* 0x000fc80004000000 */
[----:B------:R-:W-:Y:S01]  /*0210*/  ISETP.NE.AND P0, PT, R0, RZ, PT ;  /* 0x000000ff0000720c */ /* 0x000fe20003f05270 */
[----:B------:R-:W-:-:S12]  /*0220*/  IMAD.U32 R0, RZ, RZ, UR5 ;  /* 0x00000005ff007e24 */ /* 0x000fd8000f8e00ff */
[----:B------:R-:W-:Y:S05]  /*0230*/  @!P0 BRA `(.L_x_4) ;  /* 0xfffffffc00dc8947 */ /* 0x000fea000383ffff */
.L_x_3:
[C---:B------:R-:W-:Y:S01]  /*0240*/  VIADD R3, R0.reuse, 0x10 ;  /* 0x0000001000037836 */ /* 0x040fe20000000000 */
[----:B------:R-:W-:Y:S01]  /*0250*/  UMOV UR5, 0x50 ;  /* 0x0000005000057882 */ /* 0x000fe20000000000 */
[----:B------:R-:W-:Y:S01]  /*0260*/  SHF.L.U32 R2, R5, R0, RZ ;  /* 0x0000000005027219 */ /* 0x000fe200000006ff */
[----:B------:R-:W-:Y:S01]  /*0270*/  ULEA UR5, UR6, UR5, 0x18 ;  /* 0x0000000506057291 */ /* 0x000fe2000f8ec0ff */
[----:B------:R-:W-:Y:S01]  /*0280*/  IMAD.SHL.U32 R0, R0, 0x20, RZ ;  /* 0x0000002000007824 */ /* 0x000fe200078e00ff */
[----:B------:R-:W-:-:S04]  /*0290*/  SHF.L.U32 R3, R4, R3, RZ ;  /* 0x0000000304037219 */ /* 0x000fc800000006ff */
[----:B------:R-:W-:-:S05]  /*02a0*/  LOP3.LUT R2, R3, R2, RZ, 0xfc, !PT ;  /* 0x0000000203027212 */ /* 0x000fca00078efcff */
[----:B------:R1:W-:Y:S04]  /*02b0*/  ATOMS.OR RZ, [UR5], R2 ;  /* 0x00000002ffff798c */ /* 0x0003e8000b000005 */
[----:B------:R1:W-:Y:S01]  /*02c0*/  STS [UR4], R0 ;  /* 0x00000000ff007988 */ /* 0x0003e20008000804 */
[----:B------:R-:W-:Y:S05]  /*02d0*/  BRA `(.L_x_2) ;  /* 0x0000000000107947 */ /* 0x000fea0003800000 */
.L_x_1:
[----:B------:R-:W-:Y:S01]  /*02e0*/  IMAD.MOV.U32 R0, RZ, RZ, -0x1 ;  /* 0xffffffffff007424 */ /* 0x000fe200078e00ff */
[----:B------:R-:W-:-:S04]  /*02f0*/  MOV R2, 0x320 ;  /* 0x0000032000027802 */ /* 0x000fc80000000f00 */
[----:B------:R1:W-:Y:S03]  /*0300*/  STS [UR4], R0 ;  /* 0x00000000ff007988 */ /* 0x0003e60008000804 */
[----:B-1----:R-:W-:Y:S05]  /*0310*/  CALL.REL.NOINC `($__internal_1_$__cuda_sm10x_tcgen05_guardrail_trap_phase_invalid_during_alloc) ;  /* 0x0000021400907944 */ /* 0x002fea0003c00000 */
.L_x_2:
[----:B------:R-:W-:Y:S05]  /*0320*/  WARPSYNC.ALL ;  /* 0x0000000000007948 */ /* 0x000fea0003800000 */
[----:B------:R-:W-:Y:S01]  /*0330*/  NOP ;  /* 0x0000000000007918 */ /* 0x000fe20000000000 */
.L_x_0:
[----:B-1----:R-:W1:Y:S01]  /*0340*/  LDC.64 R2, c[0x0][0x398] ;  /* 0x0000e600ff027b82 */ /* 0x002e620000000a00 */
[----:B------:R-:W2:Y:S01]  /*0350*/  S2R R7, SR_CTAID.X ;  /* 0x0000000000077919 */ /* 0x000ea20000002500 */
[----:B------:R-:W-:Y:S01]  /*0360*/  UMOV UR26, 0x400 ;  /* 0x00000400001a7882 */ /* 0x000fe20000000000 */
[----:B------:R-:W3:Y:S01]  /*0370*/  LDCU.64 UR18, c[0x0][0x3a8] ;  /* 0x00007500ff1277ac */ /* 0x000ee20008000a00 */
[----:B------:R-:W-:Y:S01]  /*0380*/  LOP3.LUT R246, R246, 0xfffffffd, RZ, 0xc0, !PT ;  /* 0xfffffffdf6f67812 */ /* 0x000fe200078ec0ff */
[----:B------:R-:W4:Y:S01]  /*0390*/  S2R R225, SR_TID.X ;  /* 0x0000000000e17919 */ /* 0x000f220000002100 */
[----:B------:R-:W5:Y:S02]  /*03a0*/  LDCU.128 UR8, c[0x0][0x380] ;  /* 0x00007000ff0877ac */ /* 0x000f640008000c00 */
[----:B------:R-:W1:Y:S01]  /*03b0*/  S2UR UR4, SR_CgaCtaId ;  /* 0x00000000000479c3 */ /* 0x000e620000008800 */
[----:B------:R-:W1:Y:S01]  /*03c0*/  LDCU UR34, c[0x0][0x3a0] ;  /* 0x00007400ff2277ac */ /* 0x000e620008000800 */
[----:B------:R-:W1:Y:S01]  /*03d0*/  LDCU UR6, c[0x0][0x3a4] ;  /* 0x00007480ff0677ac */ /* 0x000e620008000800 */
[----:B------:R-:W1:Y:S01]  /*03e0*/  LDCU UR12, c[0x0][0x3b0] ;  /* 0x00007600ff0c77ac */ /* 0x000e620008000800 */
[----:B---3--:R-:W-:-:S02]  /*03f0*/  IMAD.U32 R139, RZ, RZ, UR18 ;  /* 0x00000012ff8b7e24 */ /* 0x008fc4000f8e00ff */
[----:B-1----:R-:W-:-:S05]  /*0400*/  VIADD R0, R3, 0x1ff ;  /* 0x000001ff03007836 */ /* 0x002fca0000000000 */
[----:B------:R-:W-:Y:S01]  /*0410*/  SHF.R.S32.HI R5, RZ, 0x1f, R0 ;  /* 0x0000001fff057819 */ /* 0x000fe20000011400 */
[----:B------:R-:W-:Y:S02]  /*0420*/  UIADD3 UR7, UPT, UPT, UR34, -0x40, URZ ;  /* 0xffffffc022077890 */ /* 0x000fe4000fffe0ff */
[----:B------:R-:W-:Y:S01]  /*0430*/  ULEA UR26, UR4, UR26, 0x18 ;  /* 0x0000001a041a7291 */ /* 0x000fe2000f8ec0ff */
[----:B------:R-:W-:Y:S02]  /*0440*/  LEA.HI R5, R5, R0, RZ, 0x9 ;  /* 0x0000000005057211 */ /* 0x000fe400078f48ff */
[----:B--2---:R-:W-:Y:S02]  /*0450*/  IABS R10, R7 ;  /* 0x00000007000a7213 */ /* 0x004fe40000000000 */
[----:B------:R-:W-:Y:S02]  /*0460*/  SHF.R.S32.HI R5, RZ, 0x9, R5 ;  /* 0x00000009ff057819 */ /* 0x000fe40000011405 */
[----:B----4-:R-:W-:-:S02]  /*0470*/  LOP3.LUT R223, R225, 0x3f, RZ, 0xc0, !PT ;  /* 0x0000003fe1df7812 */ /* 0x010fc400078ec0ff */
[----:B------:R-:W-:Y:S01]  /*0480*/  LOP3.LUT R47, R225, 0x1f, RZ, 0xc0, !PT ;  /* 0x0000001fe12f7812 */ /* 0x000fe200078ec0ff */
[----:B------:R-:W-:-:S05]  /*0490*/  IMAD.SHL.U32 R6, R5, 0x8, RZ ;  /* 0x0000000805067824 */ /* 0x000fca00078e00ff */
[-C--:B------:R-:W-:Y:S02]  /*04a0*/  IABS R9, R6.reuse ;  /* 0x0000000600097213 */ /* 0x080fe40000000000 */
[----:B------:R-:W-:Y:S02]  /*04b0*/  IABS R12, R6 ;  /* 0x00000006000c7213 */ /* 0x000fe40000000000 */
[----:B------:R-:W1:Y:S08]  /*04c0*/  I2F.RP R0, R9 ;  /* 0x0000000900007306 */ /* 0x000e700000209400 */
[----:B-1----:R-:W1:Y:S02]  /*04d0*/  MUFU.RCP R0, R0 ;  /* 0x0000000000007308 */ /* 0x002e640000001000 */
[----:B-1----:R-:W-:-:S02]  /*04e0*/  VIADD R4, R0, 0xffffffe ;  /* 0x0ffffffe00047836 */ /* 0x002fc40000000000 */
[----:B------:R-:W-:Y:S01]  /*04f0*/  IMAD.MOV R0, RZ, RZ, -R12 ;  /* 0x000000ffff007224 */ /* 0x000fe200078e0a0c */
[----:B------:R-:W-:-:S03]  /*0500*/  IABS R12, R2 ;  /* 0x00000002000c7213 */ /* 0x000fc60000000000 */
[----:B------:R1:W2:Y:S02]  /*0510*/  F2I.FTZ.U32.TRUNC.NTZ R5, R4 ;  /* 0x0000000400057305 */ /* 0x0002a4000021f000 */
[----:B-1----:R-:W-:Y:S02]  /*0520*/  IMAD.MOV.U32 R4, RZ, RZ, RZ ;  /* 0x000000ffff047224 */ /* 0x002fe400078e00ff */
[----:B--2---:R-:W-:-:S04]  /*0530*/  IMAD.MOV R8, RZ, RZ, -R5 ;  /* 0x000000ffff087224 */ /* 0x004fc800078e0a05 */
[----:B------:R-:W-:Y:S02]  /*0540*/  IMAD R11, R8, R9, RZ ;  /* 0x00000009080b7224 */ /* 0x000fe400078e02ff */
[----:B------:R-:W-:Y:S02]  /*0550*/  IMAD.MOV.U32 R8, RZ, RZ, R10 ;  /* 0x000000ffff087224 */ /* 0x000fe400078e000a */
[----:B------:R-:W-:-:S06]  /*0560*/  IMAD.HI.U32 R5, R5, R11, R4 ;  /* 0x0000000b05057227 */ /* 0x000fcc00078e0004 */
[----:B------:R-:W-:-:S04]  /*0570*/  IMAD.HI.U32 R5, R5, R8, RZ ;  /* 0x0000000805057227 */ /* 0x000fc800078e00ff */
[----:B------:R-:W-:Y:S01]  /*0580*/  IMAD R0, R5, R0, R8 ;  /* 0x0000000005007224 */ /* 0x000fe200078e0208 */
[----:B------:R-:W-:Y:S04]  /*0590*/  BAR.SYNC.DEFER_BLOCKING 0x0 ;  /* 0x0000000000007b1d */ /* 0x000fe80000010000 */
[----:B------:R-:W-:-:S13]  /*05a0*/  ISETP.GT.U32.AND P1, PT, R9, R0, PT ;  /* 0x000000000900720c */ /* 0x000fda0003f24070 */
[----:B------:R-:W-:Y:S02]  /*05b0*/  @!P1 IMAD.IADD R0, R0, 0x1, -R9 ;  /* 0x0000000100009824 */ /* 0x000fe400078e0a09 */
[----:B------:R-:W-:Y:S01]  /*05c0*/  @!P1 VIADD R5, R5, 0x1 ;  /* 0x0000000105059836 */ /* 0x000fe20000000000 */
[----:B------:R-:W-:Y:S02]  /*05d0*/  ISETP.NE.AND P1, PT, R6, RZ, PT ;  /* 0x000000ff0600720c */ /* 0x000fe40003f25270 */
[----:B------:R-:W-:Y:S02]  /*05e0*/  ISETP.GE.U32.AND P0, PT, R0, R9, PT ;  /* 0x000000090000720c */ /* 0x000fe40003f06070 */
[----:B------:R-:W-:-:S04]  /*05f0*/  LOP3.LUT R0, R7, R6, RZ, 0x3c, !PT ;  /* 0x0000000607007212 */ /* 0x000fc800078e3cff */
[----:B------:R-:W-:Y:S01]  /*0600*/  ISETP.GE.AND P2, PT, R0, RZ, PT ;  /* 0x000000ff0000720c */ /* 0x000fe20003f46270 */
[----:B------:R-:W-:-:S06]  /*0610*/  VIADD R0, R2, 0x3f ;  /* 0x0000003f02007836 */ /* 0x000fcc0000000000 */
[----:B------:R-:W-:-:S04]  /*0620*/  @P0 VIADD R5, R5, 0x1 ;  /* 0x0000000105050836 */ /* 0x000fc80000000000 */
[----:B------:R-:W-:Y:S01]  /*0630*/  IMAD.MOV.U32 R4, RZ, RZ, R5 ;  /* 0x000000ffff047224 */ /* 0x000fe200078e0005 */
[----:B------:R-:W-:-:S03]  /*0640*/  SHF.R.S32.HI R5, RZ, 0x1f, R0 ;  /* 0x0000001fff057819 */ /* 0x000fc60000011400 */
[----:B------:R-:W-:Y:S01]  /*0650*/  @!P2 IMAD.MOV R4, RZ, RZ, -R4 ;  /* 0x000000ffff04a224 */ /* 0x000fe200078e0a04 */
[----:B------:R-:W-:Y:S02]  /*0660*/  @!P1 LOP3.LUT R4, RZ, R6, RZ, 0x33, !PT ;  /* 0x00000006ff049212 */ /* 0x000fe400078e33ff */
[----:B------:R-:W-:-:S03]  /*0670*/  LEA.HI R5, R5, R0, RZ, 0x6 ;  /* 0x0000000005057211 */ /* 0x000fc600078f30ff */
[----:B------:R-:W-:Y:S02]  /*0680*/  IMAD.SHL.U32 R10, R4, 0x8, RZ ;  /* 0x00000008040a7824 */ /* 0x000fe400078e00ff */
[----:B------:R-:W-:-:S03]  /*0690*/  IMAD.MOV R4, RZ, RZ, -R4 ;  /* 0x000000ffff047224 */ /* 0x000fc600078e0a04 */
[----:B------:R-:W-:Y:S01]  /*06a0*/  LEA.HI.SX32 R5, R5, -R10, 0x1a ;  /* 0x8000000a05057211 */ /* 0x000fe200078fd2ff */
[----:B------:R-:W-:Y:S02]  /*06b0*/  IMAD R14, R6, R4, R7 ;  /* 0x00000004060e7224 */ /* 0x000fe400078e0207 */
[----:B------:R-:W-:Y:S01]  /*06c0*/  IMAD.MOV.U32 R4, RZ, RZ, RZ ;  /* 0x000000ffff047224 */ /* 0x000fe200078e00ff */
[----:B------:R-:W-:-:S04]  /*06d0*/  VIMNMX R11, PT, PT, R5, 0x8, PT ;  /* 0x00000008050b7848 */ /* 0x000fc80003fe0100 */
[-C--:B------:R-:W-:Y:S02]  /*06e0*/  IABS R8, R11.reuse ;  /* 0x0000000b00087213 */ /* 0x080fe40000000000 */
[----:B------:R-:W-:Y:S02]  /*06f0*/  IABS R6, R11 ;  /* 0x0000000b00067213 */ /* 0x000fe40000000000 */
[----:B------:R-:W1:Y:S08]  /*0700*/  I2F.RP R0, R8 ;  /* 0x0000000800007306 */ /* 0x000e700000209400 */
[----:B-1----:R-:W1:Y:S02]  /*0710*/  MUFU.RCP R0, R0 ;  /* 0x0000000000007308 */ /* 0x002e640000001000 */
[----:B-1----:R-:W-:Y:S01]  /*0720*/  VIADD R5, R0, 0xffffffe ;  /* 0x0ffffffe00057836 */ /* 0x002fe20000000000 */
[----:B------:R-:W-:-:S05]  /*0730*/  IABS R0, R3 ;  /* 0x0000000300007213 */ /* 0x000fca0000000000 */
[----:B------:R-:W1:Y:S02]  /*0740*/  F2I.FTZ.U32.TRUNC.NTZ R5, R5 ;  /* 0x0000000500057305 */ /* 0x000e64000021f000 */
[----:B-1----:R-:W-:-:S04]  /*0750*/  IMAD.MOV R9, RZ, RZ, -R5 ;  /* 0x000000ffff097224 */ /* 0x002fc800078e0a05 */
[----:B------:R-:W-:Y:S01]  /*0760*/  IMAD.MOV.U32 R7, RZ, RZ, R9 ;  /* 0x000000ffff077224 */ /* 0x000fe200078e0009 */
[----:B------:R-:W-:-:S03]  /*0770*/  IABS R9, R14 ;  /* 0x0000000e00097213 */ /* 0x000fc60000000000 */
[----:B------:R-:W-:-:S04]  /*0780*/  IMAD R7, R7, R8, RZ ;  /* 0x0000000807077224 */ /* 0x000fc800078e02ff */
[----:B------:R-:W-:Y:S02]  /*0790*/  IMAD.HI.U32 R4, R5, R7, R4 ;  /* 0x0000000705047227 */ /* 0x000fe400078e0004 */
[----:B------:R-:W1:Y:S02]  /*07a0*/  I2F.RP R7, R0 ;  /* 0x0000000000077306 */ /* 0x000e640000209400 */
[----:B------:R-:W-:Y:S02]  /*07b0*/  IMAD.MOV R5, RZ, RZ, -R6 ;  /* 0x000000ffff057224 */ /* 0x000fe400078e0a06 */
[----:B------:R-:W-:-:S04]  /*07c0*/  IMAD.HI.U32 R4, R4, R9, RZ ;  /* 0x0000000904047227 */ /* 0x000fc800078e00ff */
[----:B------:R-:W-:Y:S01]  /*07d0*/  IMAD R5, R4, R5, R9 ;  /* 0x0000000504057224 */ /* 0x000fe200078e0209 */
[----:B------:R-:W2:Y:S01]  /*07e0*/  I2F.RP R6, R12 ;  /* 0x0000000c00067306 */ /* 0x000ea20000209400 */
[----:B------:R-:W-:-:S03]  /*07f0*/  SHF.R.U32.HI R9, RZ, 0x5, R225 ;  /* 0x00000005ff097819 */ /* 0x000fc600000116e1 */
[----:B------:R-:W-:Y:S02]  /*0800*/  ISETP.GT.U32.AND P1, PT, R8, R5, PT ;  /* 0x000000050800720c */ /* 0x000fe40003f24070 */
[----:B------:R-:W-:Y:S02]  /*0810*/  SGXT.U32 R9, R9, 0x2 ;  /* 0x000000020909781a */ /* 0x000fe40000000000 */
[----:B-1----:R-:W1:Y:S08]  /*0820*/  MUFU.RCP R7, R7 ;  /* 0x0000000700077308 */ /* 0x002e700000001000 */
[----:B--2---:R-:W2:Y:S01]  /*0830*/  MUFU.RCP R6, R6 ;  /* 0x0000000600067308 */ /* 0x004ea20000001000 */
[----:B------:R-:W-:-:S02]  /*0840*/  @!P1 IMAD.IADD R5, R5, 0x1, -R8 ;  /* 0x0000000105059824 */ /* 0x000fc400078e0a08 */
[----:B------:R-:W-:Y:S01]  /*0850*/  @!P1 VIADD R4, R4, 0x1 ;  /* 0x0000000104049836 */ /* 0x000fe20000000000 */
[----:B------:R-:W-:Y:S02]  /*0860*/  ISETP.NE.AND P1, PT, R11, RZ, PT ;  /* 0x000000ff0b00720c */ /* 0x000fe40003f25270 */
[----:B------:R-:W-:Y:S02]  /*0870*/  ISETP.GE.U32.AND P0, PT, R5, R8, PT ;  /* 0x000000080500720c */ /* 0x000fe40003f06070 */
[----:B------:R-:W-:Y:S01]  /*0880*/  LOP3.LUT R5, R14, R11, RZ, 0x3c, !PT ;  /* 0x0000000b0e057212 */ /* 0x000fe200078e3cff */
[----:B-1----:R-:W-:-:S03]  /*0890*/  VIADD R8, R7, 0xffffffe ;  /* 0x0ffffffe07087836 */ /* 0x002fc60000000000 */
[----:B------:R-:W-:Y:S01]  /*08a0*/  ISETP.GE.AND P2, PT, R5, RZ, PT ;  /* 0x000000ff0500720c */ /* 0x000fe20003f46270 */
[----:B------:R-:W-:Y:S01]  /*08b0*/  F2I.FTZ.U32.TRUNC.NTZ R7, R8 ;  /* 0x0000000800077305 */ /* 0x000fe2000021f000 */
[----:B--2---:R-:W-:-:S05]  /*08c0*/  VIADD R5, R6, 0xffffffe ;  /* 0x0ffffffe06057836 */ /* 0x004fca0000000000 */
[----:B------:R-:W-:Y:S02]  /*08d0*/  @P0 VIADD R4, R4, 0x1 ;  /* 0x0000000104040836 */ /* 0x000fe40000000000 */
[----:B------:R-:W1:Y:S02]  /*08e0*/  F2I.FTZ.U32.TRUNC.NTZ R5, R5 ;  /* 0x0000000500057305 */ /* 0x000e64000021f000 */
[----:B------:R-:W-:-:S04]  /*08f0*/  IMAD.MOV.U32 R13, RZ, RZ, R4 ;  /* 0x000000ffff0d7224 */ /* 0x000fc800078e0004 */
[----:B------:R-:W-:Y:S01]  /*0900*/  @!P2 IMAD.MOV R13, RZ, RZ, -R13 ;  /* 0x000000ffff0da224 */ /* 0x000fe200078e0a0d */
[----:B------:R-:W-:-:S05]  /*0910*/  @!P1 LOP3.LUT R13, RZ, R11, RZ, 0x33, !PT ;  /* 0x0000000bff0d9212 */ /* 0x000fca00078e33ff */
[----:B------:R-:W-:Y:S02]  /*0920*/  IMAD.MOV R4, RZ, RZ, -R13 ;  /* 0x000000ffff047224 */ /* 0x000fe400078e0a0d */
[----:B------:R-:W-:Y:S02]  /*0930*/  IMAD.SHL.U32 R15, R13, 0x200, RZ ;  /* 0x000002000d0f7824 */ /* 0x000fe400078e00ff */
[----:B-1----:R-:W-:Y:S02]  /*0940*/  IMAD.MOV R6, RZ, RZ, -R5 ;  /* 0x000000ffff067224 */ /* 0x002fe400078e0a05 */
[----:B------:R-:W-:Y:S01]  /*0950*/  IMAD R4, R11, R4, R14 ;  /* 0x000000040b047224 */ /* 0x000fe200078e020e */
[----:B------:R1:W-:Y:S01]  /*0960*/  STL [R1+0x42c], R15 ;  /* 0x00042c0f01007387 */ /* 0x0003e20000100800 */
[----:B------:R-:W-:Y:S02]  /*0970*/  IMAD.MOV.U32 R11, RZ, RZ, R6 ;  /* 0x000000ffff0b7224 */ /* 0x000fe400078e0006 */
[----:B------:R-:W-:-:S02]  /*0980*/  IMAD.IADD R6, R10, 0x1, R4 ;  /* 0x000000010a067824 */ /* 0x000fc400078e0204 */
[----:B------:R-:W-:Y:S02]  /*0990*/  IMAD.MOV R10, RZ, RZ, -R7 ;  /* 0x000000ffff0a7224 */ /* 0x000fe400078e0a07 */
[----:B------:R-:W-:Y:S02]  /*09a0*/  IMAD R11, R11, R12, RZ ;  /* 0x0000000c0b0b7224 */ /* 0x000fe400078e02ff */
[----:B------:R-:W-:Y:S02]  /*09b0*/  IMAD.MOV.U32 R4, RZ, RZ, RZ ;  /* 0x000000ffff047224 */ /* 0x000fe400078e00ff */
[----:B------:R-:W-:Y:S02]  /*09c0*/  IMAD.MOV.U32 R13, RZ, RZ, R10 ;  /* 0x000000ffff0d7224 */ /* 0x000fe400078e000a */
[----:B------:R-:W-:Y:S01]  /*09d0*/  IMAD.HI.U32 R8, R5, R11, R4 ;  /* 0x0000000b05087227 */ /* 0x000fe200078e0004 */
[----:B------:R-:W-:-:S03]  /*09e0*/  LOP3.LUT R4, R15, R9, RZ, 0xfc, !PT ;  /* 0x000000090f047212 */ /* 0x000fc600078efcff */
[----:B------:R-:W-:Y:S01]  /*09f0*/  IMAD R45, R6, 0x40, R223 ;  /* 0x00000040062d7824 */ /* 0x000fe200078e02df */
[----:B------:R-:W-:Y:S01]  /*0a00*/  IABS R120, R4 ;  /* 0x0000000400787213 */ /* 0x000fe20000000000 */
[----:B------:R-:W-:Y:S01]  /*0a10*/  IMAD.MOV.U32 R6, RZ, RZ, RZ ;  /* 0x000000ffff067224 */ /* 0x000fe200078e00ff */
[C---:B------:R-:W-:Y:S01]  /*0a20*/  LOP3.LUT R17, R4.reuse, 0x1fc, RZ, 0xfc, !PT ;  /* 0x000001fc04117812 */ /* 0x040fe200078efcff */
[----:B------:R-:W-:Y:S01]  /*0a30*/  IMAD R5, R13, R0, RZ ;  /* 0x000000000d057224 */ /* 0x000fe200078e02ff */
[----:B------:R-:W-:Y:S01]  /*0a40*/  IABS R9, R45 ;  /* 0x0000002d00097213 */ /* 0x000fe20000000000 */
[----:B------:R-:W-:Y:S01]  /*0a50*/  STL [R1+0x6c0], R45 ;  /* 0x0006c02d01007387 */ /* 0x000fe20000100800 */
[----:B------:R-:W-:Y:S01]  /*0a60*/  IABS R10, R17 ;  /* 0x00000011000a7213 */ /* 0x000fe20000000000 */
[----:B------:R-:W-:Y:S01]  /*0a70*/  IMAD.HI.U32 R5, R7, R5, R6 ;  /* 0x0000000507057227 */ /* 0x000fe200078e0006 */
[C---:B------:R-:W-:Y:S02]  /*0a80*/  LOP3.LUT R14, R4.reuse, 0x4, RZ, 0xfc, !PT ;  /* 0x00000004040e7812 */ /* 0x040fe400078efcff */
[----:B------:R-:W-:Y:S01]  /*0a90*/  LOP3.LUT R16, R4, 0xc, RZ, 0xfc, !PT ;  /* 0x0000000c04107812 */ /* 0x000fe200078efcff */
[----:B------:R-:W-:Y:S01]  /*0aa0*/  IMAD.HI.U32 R8, R8, R9, RZ ;  /* 0x0000000908087227 */ /* 0x000fe200078e00ff */
[----:B------:R-:W-:-:S02]  /*0ab0*/  IABS R118, R14 ;  /* 0x0000000e00767213 */ /* 0x000fc40000000000 */
[C---:B-1----:R-:W-:Y:S01]  /*0ac0*/  LOP3.LUT R15, R4.reuse, 0x8, RZ, 0xfc, !PT ;  /* 0x00000008040f7812 */ /* 0x042fe200078efcff */
[----:B------:R-:W-:Y:S01]  /*0ad0*/  IMAD.HI.U32 R6, R5, R120, RZ ;  /* 0x0000007805067227 */ /* 0x000fe200078e00ff */
[----:B------:R-:W-:Y:S02]  /*0ae0*/  ISETP.GE.AND P4, PT, R17, RZ, PT ;  /* 0x000000ff1100720c */ /* 0x000fe40003f86270 */
[----:B------:R-:W-:Y:S01]  /*0af0*/  IABS R116, R15 ;  /* 0x0000000f00747213 */ /* 0x000fe20000000000 */
[----:B------:R-:W-:Y:S01]  /*0b00*/  IMAD.MOV R11, RZ, RZ, -R6 ;  /* 0x000000ffff0b7224 */ /* 0x000fe200078e0a06 */
[C---:B------:R-:W-:Y:S01]  /*0b10*/  LOP3.LUT R17, R4.reuse, 0x20, RZ, 0xfc, !PT ;  /* 0x0000002004117812 */ /* 0x040fe200078efcff */
[C---:B------:R-:W-:Y:S01]  /*0b20*/  IMAD.HI.U32 R7, R5.reuse, R10, RZ ;  /* 0x0000000a05077227 */ /* 0x040fe200078e00ff */
[----:B------:R-:W-:Y:S02]  /*0b30*/  LOP3.LUT R18, R4, 0x24, RZ, 0xfc, !PT ;  /* 0x0000002404127812 */ /* 0x000fe400078efcff */
[----:B------:R-:W-:Y:S01]  /*0b40*/  IABS R108, R17 ;  /* 0x00000011006c7213 */ /* 0x000fe20000000000 */
[----:B------:R-:W-:Y:S01]  /*0b50*/  IMAD R120, R0, R11, R120 ;  /* 0x0000000b00787224 */ /* 0x000fe200078e0278 */
[C---:B------:R-:W-:Y:S01]  /*0b60*/  LOP3.LUT R19, R4.reuse, 0x78, RZ, 0xfc, !PT ;  /* 0x0000007804137812 */ /* 0x040fe200078efcff */
[----:B------:R-:W-:Y:S01]  /*0b70*/  IMAD.MOV R8, RZ, RZ, -R8 ;  /* 0x000000ffff087224 */ /* 0x000fe200078e0a08 */
[----:B------:R-:W-:Y:S01]  /*0b80*/  LOP3.LUT R23, R4, 0x80, RZ, 0xfc, !PT ;  /* 0x0000008004177812 */ /* 0x000fe200078efcff */
[----:B------:R-:W-:Y:S01]  /*0b90*/  IMAD.MOV R13, RZ, RZ, -R7 ;  /* 0x000000ffff0d7224 */ /* 0x000fe200078e0a07 */
[----:B------:R-:W-:Y:S01]  /*0ba0*/  ISETP.GT.U32.AND P1, PT, R0, R120, PT ;  /* 0x000000780000720c */ /* 0x000fe20003f24070 */
[----:B------:R-:W-:Y:S01]  /*0bb0*/  IMAD R7, R12, R8, R9 ;  /* 0x000000080c077224 */ /* 0x000fe200078e0209 */
[----:B------:R-:W-:Y:S01]  /*0bc0*/  IABS R28, R19 ;  /* 0x00000013001c7213 */ /* 0x000fe20000000000 */
[----:B------:R-:W-:Y:S01]  /*0bd0*/  IMAD R9, R0, R13, R10 ;  /* 0x0000000d00097224 */ /* 0x000fe200078e020a */
[----:B------:R-:W-:Y:S01]  /*0be0*/  IABS R10, R16 ;  /* 0x00000010000a7213 */ /* 0x000fe20000000000 */
[----:B------:R-:W-:Y:S01]  /*0bf0*/  IMAD.HI.U32 R6, R5, R118, RZ ;  /* 0x0000007605067227 */ /* 0x000fe200078e00ff */
[----:B------:R-:W-:-:S02]  /*0c00*/  ISETP.GT.U32.AND P0, PT, R12, R7, PT ;  /* 0x000000070c00720c */ /* 0x000fc40003f04070 */
[----:B------:R-:W-:Y:S01]  /*0c10*/  ISETP.GT.U32.AND P2, PT, R0, R9, PT ;  /* 0x000000090000720c */ /* 0x000fe20003f44070 */
[----:B------:R-:W-:Y:S01]  /*0c20*/  IMAD.MOV R11, RZ, RZ, -R6 ;  /* 0x000000ffff0b7224 */ /* 0x000fe200078e0a06 */
[----:B------:R-:W-:Y:S01]  /*0c30*/  IABS R76, R23 ;  /* 0x00000017004c7213 */ /* 0x000fe20000000000 */
[----:B------:R-:W-:Y:S01]  /*0c40*/  IMAD.HI.U32 R6, R5, R10, RZ ;  /* 0x0000000a05067227 */ /* 0x000fe200078e00ff */
[C---:B------:R-:W-:Y:S02]  /*0c50*/  LOP3.LUT R21, R4.reuse, 0x7c, RZ, 0xfc, !PT ;  /* 0x0000007c04157812 */ /* 0x040fe400078efcff */
[----:B------:R-:W-:Y:S01]  /*0c60*/  LOP3.LUT R25, R4, 0x88, RZ, 0xfc, !PT ;  /* 0x0000008804197812 */ /* 0x000fe200078efcff */
[----:B------:R-:W-:Y:S01]  /*0c70*/  @!P1 IMAD.IADD R120, R120, 0x1, -R0 ;  /* 0x0000000178789824 */ /* 0x000fe200078e0a00 */
[----:B------:R-:W-:Y:S01]  /*0c80*/  ISETP.GE.AND P1, PT, R14, RZ, PT ;  /* 0x000000ff0e00720c */ /* 0x000fe20003f26270 */
[----:B------:R-:W-:Y:S01]  /*0c90*/  IMAD R118, R0, R11, R118 ;  /* 0x0000000b00767224 */ /* 0x000fe200078e0276 */
[----:B------:R-:W-:Y:S01]  /*0ca0*/  LOP3.LUT R14, R4, 0x14, RZ, 0xfc, !PT ;  /* 0x00000014040e7812 */ /* 0x000fe200078efcff */
[----:B------:R-:W-:Y:S01]  /*0cb0*/  IMAD.MOV R11, RZ, RZ, -R6 ;  /* 0x000000ffff0b7224 */ /* 0x000fe200078e0a06 */
[C---:B------:R-:W-:Y:S01]  /*0cc0*/  ISETP.GT.U32.AND P5, PT, R0.reuse, R120, PT ;  /* 0x000000780000720c */ /* 0x040fe20003fa4070 */
[----:B------:R-:W-:Y:S01]  /*0cd0*/  @!P0 IMAD.IADD R7, R7, 0x1, -R12 ;  /* 0x0000000107078824 */ /* 0x000fe200078e0a0c */
[----:B------:R-:W-:Y:S01]  /*0ce0*/  IABS R112, R14 ;  /* 0x0000000e00707213 */ /* 0x000fe20000000000 */
[----:B------:R-:W-:Y:S01]  /*0cf0*/  IMAD.HI.U32 R8, R5, R116, RZ ;  /* 0x0000007405087227 */ /* 0x000fe200078e00ff */
[----:B------:R-:W-:-:S02]  /*0d00*/  ISETP.GT.U32.AND P3, PT, R0, R118, PT ;  /* 0x000000760000720c */ /* 0x000fc40003f64070 */
[----:B------:R-:W-:Y:S01]  /*0d10*/  ISETP.GT.U32.AND P0, PT, R12, R7, PT ;  /* 0x000000070c00720c */ /* 0x000fe20003f04070 */
[----:B------:R-:W-:Y:S01]  /*0d20*/  IMAD R10, R0, R11, R10 ;  /* 0x0000000b000a7224 */ /* 0x000fe200078e020a */
[----:B------:R-:W-:Y:S01]  /*0d30*/  IABS R78, R21 ;  /* 0x00000015004e7213 */ /* 0x000fe20000000000 */
[----:B------:R-:W-:Y:S01]  /*0d40*/  IMAD.MOV R13, RZ, RZ, -R8 ;  /* 0x000000ffff0d7224 */ /* 0x000fe200078e0a08 */
[----:B------:R-:W-:Y:S01]  /*0d50*/  LOP3.LUT R8, R4, 0x10, RZ, 0xfc, !PT ;  /* 0x0000001004087812 */ /* 0x000fe200078efcff */
[--C-:B------:R-:W-:Y:S01]  /*0d60*/  @!P2 IMAD.IADD R9, R9, 0x1, -R0.reuse ;  /* 0x000000010909a824 */ /* 0x100fe200078e0a00 */
[----:B------:R-:W-:Y:S01]  /*0d70*/  IABS R74, R25 ;  /* 0x00000019004a7213 */ /* 0x000fe20000000000 */
[----:B------:R-:W-:Y:S01]  /*0d80*/  @!P5 IMAD.IADD R120, R120, 0x1, -R0 ;  /* 0x000000017878d824 */ /* 0x000fe200078e0a00 */
[C---:B------:R-:W-:Y:S01]  /*0d90*/  ISETP.GT.U32.AND P5, PT, R0.reuse, R10, PT ;  /* 0x0000000a0000720c */ /* 0x040fe20003fa4070 */
[----:B------:R-:W-:Y:S01]  /*0da0*/  IMAD R116, R0, R13, R116 ;  /* 0x0000000d00747224 */ /* 0x000fe200078e0274 */
[----:B------:R-:W-:Y:S01]  /*0db0*/  IABS R114, R8 ;  /* 0x0000000800727213 */ /* 0x000fe20000000000 */
[----:B------:R-:W-:Y:S01]  /*0dc0*/  @!P3 IMAD.IADD R118, R118, 0x1, -R0 ;  /* 0x000000017676b824 */ /* 0x000fe200078e0a00 */
[C---:B------:R-:W-:Y:S01]  /*0dd0*/  ISETP.GT.U32.AND P2, PT, R0.reuse, R9, PT ;  /* 0x000000090000720c */ /* 0x040fe20003f44070 */
[----:B------:R-:W-:Y:S01]  /*0de0*/  @!P0 IMAD.IADD R7, R7, 0x1, -R12 ;  /* 0x0000000107078824 */ /* 0x000fe200078e0a0c */
[----:B------:R-:W-:Y:S01]  /*0df0*/  ISETP.GT.U32.AND P6, PT, R0, R116, PT ;  /* 0x000000740000720c */ /* 0x000fe20003fc4070 */
[----:B------:R-:W-:Y:S01]  /*0e00*/  IMAD.HI.U32 R6, R5, R114, RZ ;  /* 0x0000007205067227 */ /* 0x000fe200078e00ff */
[----:B------:R-:W-:-:S02]  /*0e10*/  ISETP.GE.AND P0, PT, R4, RZ, PT ;  /* 0x000000ff0400720c */ /* 0x000fc40003f06270 */
[----:B------:R-:W-:Y:S01]  /*0e20*/  ISETP.GE.AND P3, PT, R16, RZ, PT ;  /* 0x000000ff1000720c */ /* 0x000fe20003f66270 */
[----:B------:R-:W-:Y:S01]  /*0e30*/  IMAD.MOV R11, RZ, RZ, -R6 ;  /* 0x000000ffff0b7224 */ /* 0x000fe200078e0a06 */
[----:B------:R-:W-:Y:S01]  /*0e40*/  LOP3.LUT R16, R4, 0x1c, RZ, 0xfc, !PT ;  /* 0x0000001c04107812 */ /* 0x000fe200078efcff */
[--C-:B------:R-:W-:Y:S01]  /*0e50*/  @!P5 IMAD.IADD R10, R10, 0x1, -R0.reuse ;  /* 0x000000010a0ad824 */ /* 0x100fe200078e0a00 */
[----:B------:R-:W-:Y:S01]  /*0e60*/  LOP3.LUT R27, R4, 0x1d4, RZ, 0xfc, !PT ;  /* 0x000001d4041b7812 */ /* 0x000fe200078efcff */
[----:B------:R-:W-:Y:S01]  /*0e70*/  IMAD.HI.U32 R6, R5, R112, RZ ;  /* 0x0000007005067227 */ /* 0x000fe200078e00ff */
[----:B------:R-:W-:Y:S02]  /*0e80*/  IABS R110, R16 ;  /* 0x00000010006e7213 */ /* 0x000fe40000000000 */
[----:B------:R-:W-:Y:S01]  /*0e90*/  ISETP.GT.U32.AND P5, PT, R0, R10, PT ;  /* 0x0000000a0000720c */ /* 0x000fe20003fa4070 */
[----:B------:R-:W-:Y:S01]  /*0ea0*/  @!P6 IMAD.IADD R116, R116, 0x1, -R0 ;  /* 0x000000017474e824 */ /* 0x000fe200078e0a00 */
[C---:B------:R-:W-:Y:S01]  /*0eb0*/  ISETP.GT.U32.AND P6, PT, R0.reuse, R118, PT ;  /* 0x000000760000720c */ /* 0x040fe20003fc4070 */
[----:B------:R-:W-:Y:S01]  /*0ec0*/  IMAD R114, R0, R11, R114 ;  /* 0x0000000b00727224 */ /* 0x000fe200078e0272 */
[----:B------:R-:W-:Y:S01]  /*0ed0*/  IABS R132, R27 ;  /* 0x0000001b00847213 */ /* 0x000fe20000000000 */
[----:B------:R-:W-:Y:S01]  /*0ee0*/  IMAD.MOV R11, RZ, RZ, -R6 ;  /* 0x000000ffff0b7224 */ /* 0x000fe200078e0a06 */
[----:B------:R-:W-:Y:S01]  /*0ef0*/  LOP3.LUT R29, R4, 0x1d8, RZ, 0xfc, !PT ;  /* 0x000001d8041d7812 */ /* 0x000fe200078efcff */
[----:B------:R-:W-:Y:S01]  /*0f00*/  @!P0 IMAD.MOV R120, RZ, RZ, -R120 ;  /* 0x000000ffff788224 */ /* 0x000fe200078e0a78 */
[C---:B------:R-:W-:Y:S01]  /*0f10*/  ISETP.GT.U32.AND P0, PT, R0.reuse, R116, PT ;  /* 0x000000740000720c */ /* 0x040fe20003f04070 */
[----:B------:R-:W-:Y:S01]  /*0f20*/  IMAD R112, R0, R11, R112 ;  /* 0x0000000b00707224 */ /* 0x000fe200078e0270 */
[----:B------:R-:W-:Y:S01]  /*0f30*/  IABS R130, R29 ;  /* 0x0000001d00827213 */ /* 0x000fe20000000000 */
[--C-:B------:R-:W-:Y:S01]  /*0f40*/  @!P2 IMAD.IADD R9, R9, 0x1, -R0.reuse ;  /* 0x000000010909a824 */ /* 0x100fe200078e0a00 */
[----:B------:R-:W-:Y:S01]  /*0f50*/  ISETP.GE.AND P2, PT, R15, RZ, PT ;  /* 0x000000ff0f00720c */ /* 0x000fe20003f46270 */
[--C-:B------:R-:W-:Y:S01]  /*0f60*/  @!P5 IMAD.IADD R10, R10, 0x1, -R0.reuse ;  /* 0x000000010a0ad824 */ /* 0x100fe200078e0a00 */
[----:B------:R-:W-:Y:S01]  /*0f70*/  ISETP.GT.U32.AND P5, PT, R0, R112, PT ;  /* 0x000000700000720c */ /* 0x000fe20003fa4070 */
[----:B------:R-:W-:Y:S01]  /*0f80*/  @!P6 IMAD.IADD R118, R118, 0x1, -R0 ;  /* 0x000000017676e824 */ /* 0x000fe200078e0a00 */
[----:B------:R-:W-:Y:S01]  /*0f90*/  LOP3.LUT R15, R4, 0x18, RZ, 0xfc, !PT ;  /* 0x00000018040f7812 */ /* 0x000fe200078efcff */
[----:B------:R-:W-:Y:S01]  /*0fa0*/  @!P3 IMAD.MOV R10, RZ, RZ, -R10 ;  /* 0x000000ffff0ab224 */ /* 0x000fe200078e0a0a */
[----:B------:R-:W-:Y:S01]  /*0fb0*/  ISETP.GT.U32.AND P6, PT, R0, R114, PT ;  /* 0x000000720000720c */ /* 0x000fe20003fc4070 */
[----:B------:R-:W-:Y:S01]  /*0fc0*/  @!P1 IMAD.MOV R118, RZ, RZ, -R118 ;  /* 0x000000ffff769224 */ /* 0x000fe200078e0a76 */
[----:B------:R-:W-:Y:S01]  /*0fd0*/  IABS R12, R15 ;  /* 0x0000000f000c7213 */ /* 0x000fe20000000000 */
[----:B------:R-:W-:Y:S01]  /*0fe0*/  @!P0 IMAD.IADD R116, R116, 0x1, -R0 ;  /* 0x0000000174748824 */ /* 0x000fe200078e0a00 */
[----:B------:R-:W-:Y:S01]  /*0ff0*/  ISETP.GE.AND P0, PT, R8, RZ, PT ;  /* 0x000000ff0800720c */ /* 0x000fe20003f06270 */
[----:B------:R-:W-:Y:S01]  /*1000*/  IMAD.HI.U32 R8, R5, R110, RZ ;  /* 0x0000006e05087227 */ /* 0x000fe200078e00ff */
[----:B------:R-:W-:-:S02]  /*1010*/  LOP3.LUT R31, R4, 0x1dc, RZ, 0xfc, !PT ;  /* 0x000001dc041f7812 */ /* 0x000fc400078efcff */
[----:B------:R-:W-:Y:S01]  /*1020*/  LOP3.LUT R33, R4, 0x1e0, RZ, 0xfc, !PT ;  /* 0x000001e004217812 */ /* 0x000fe200078efcff */
[----:B------:R-:W-:Y:S01]  /*1030*/  IMAD.MOV R13, RZ, RZ, -R8 ;  /* 0x000000ffff0d7224 */ /* 0x000fe200078e0a08 */
[----:B------:R-:W-:Y:S01]  /*1040*/  IABS R128, R31 ;  /* 0x0000001f00807213 */ /* 0x000fe20000000000 */
[----:B------:R-:W-:Y:S01]  /*1050*/  IMAD.MOV.U32 R8, RZ, RZ, R9 ;  /* 0x000000ffff087224 */ /* 0x000fe200078e0009 */
[----:B------:R-:W-:Y:S01]  /*1060*/  IABS R124, R33 ;  /* 0x00000021007c7213 */ /* 0x000fe20000000000 */
[----:B------:R-:W-:Y:S01]  /*1070*/  @!P5 IMAD.IADD R112, R112, 0x1, -R0 ;  /* 0x000000017070d824 */ /* 0x000fe200078e0a00 */
[C---:B------:R-:W-:Y:S01]  /*1080*/  LOP3.LUT R39, R4.reuse, 0x1ec, RZ, 0xfc, !PT ;  /* 0x000001ec04277812 */ /* 0x040fe200078efcff */
[C---:B------:R-:W-:Y:S01]  /*1090*/  IMAD.HI.U32 R6, R5.reuse, R12, RZ ;  /* 0x0000000c05067227 */ /* 0x040fe200078e00ff */
[----:B------:R-:W-:Y:S02]  /*10a0*/  LOP3.LUT R35, R4, 0x1e4, RZ, 0xfc, !PT ;  /* 0x000001e404237812 */ /* 0x000fe400078efcff */
[----:B------:R-:W-:Y:S01]  /*10b0*/  IABS R122, R39 ;  /* 0x00000027007a7213 */ /* 0x000fe20000000000 */
[----:B------:R-:W-:Y:S01]  /*10c0*/  @!P4 IMAD.MOV R8, RZ, RZ, -R8 ;  /* 0x000000ffff08c224 */ /* 0x000fe200078e0a08 */
[----:B------:R-:W-:Y:S01]  /*10d0*/  ISETP.GT.U32.AND P4, PT, R0, R112, PT ;  /* 0x000000700000720c */ /* 0x000fe20003f84070 */
[----:B------:R-:W-:Y:S01]  /*10e0*/  IMAD.MOV R11, RZ, RZ, -R6 ;  /* 0x000000ffff0b7224 */ /* 0x000fe200078e0a06 */
[C---:B------:R-:W-:Y:S01]  /*10f0*/  LOP3.LUT R37, R4.reuse, 0x1e8, RZ, 0xfc, !PT ;  /* 0x000001e804257812 */ /* 0x040fe200078efcff */
[----:B------:R-:W-:Y:S01]  /*1100*/  IMAD.HI.U32 R6, R5, R108, RZ ;  /* 0x0000006c05067227 */ /* 0x000fe200078e00ff */
[----:B------:R-:W-:-:S02]  /*1110*/  LOP3.LUT R41, R4, 0x1f0, RZ, 0xfc, !PT ;  /* 0x000001f004297812 */ /* 0x000fc400078efcff */
[----:B------:R-:W-:Y:S01]  /*1120*/  LOP3.LUT R43, R4, 0x1f4, RZ, 0xfc, !PT ;  /* 0x000001f4042b7812 */ /* 0x000fe200078efcff */
[----:B------:R-:W-:Y:S01]  /*1130*/  IMAD.MOV R9, RZ, RZ, -R6 ;  /* 0x000000ffff097224 */ /* 0x000fe200078e0a06 */
[----:B------:R-:W-:Y:S01]  /*1140*/  IABS R126, R35 ;  /* 0x00000023007e7213 */ /* 0x000fe20000000000 */
[----:B------:R-:W-:Y:S01]  /*1150*/  IMAD R12, R0, R11, R12 ;  /* 0x0000000b000c7224 */ /* 0x000fe200078e020c */
[----:B------:R-:W-:Y:S01]  /*1160*/  LOP3.LUT R11, R4, 0x28, RZ, 0xfc, !PT ;  /* 0x00000028040b7812 */ /* 0x000fe200078efcff */
[----:B------:R-:W-:Y:S01]  /*1170*/  IMAD R108, R0, R9, R108 ;  /* 0x00000009006c7224 */ /* 0x000fe200078e026c */
[----:B------:R-:W-:Y:S01]  /*1180*/  IABS R42, R37 ;  /* 0x00000025002a7213 */ /* 0x000fe20000000000 */
[--C-:B------:R-:W-:Y:S01]  /*1190*/  @!P4 IMAD.IADD R112, R112, 0x1, -R0.reuse ;  /* 0x000000017070c824 */ /* 0x100fe200078e0a00 */
[----:B------:R-:W-:Y:S01]  /*11a0*/  ISETP.GT.U32.AND P1, PT, R0, R12, PT ;  /* 0x0000000c0000720c */ /* 0x000fe20003f24070 */
[----:B------:R-:W-:Y:S01]  /*11b0*/  @!P6 IMAD.IADD R114, R114, 0x1, -R0 ;  /* 0x000000017272e824 */ /* 0x000fe200078e0a00 */
[C---:B------:R-:W-:Y:S01]  /*11c0*/  ISETP.GT.U32.AND P4, PT, R0.reuse, R108, PT ;  /* 0x0000006c0000720c */ /* 0x040fe20003f84070 */
[----:B------:R-:W-:Y:S01]  /*11d0*/  IMAD R110, R0, R13, R110 ;  /* 0x0000000d006e7224 */ /* 0x000fe200078e026e */
[----:B------:R-:W-:Y:S01]  /*11e0*/  ISETP.GE.AND P6, PT, R14, RZ, PT ;  /* 0x000000ff0e00720c */ /* 0x000fe20003fc6270 */
[----:B------:R-:W-:Y:S01]  /*11f0*/  @!P2 IMAD.MOV R116, RZ, RZ, -R116 ;  /* 0x000000ffff74a224 */ /* 0x000fe200078e0a74 */
[----:B------:R-:W-:-:S02]  /*1200*/  IABS R14, R18 ;  /* 0x00000012000e7213 */ /* 0x000fc40000000000 */
[C---:B------:R-:W-:Y:S02]  /*1210*/  ISETP.GT.U32.AND P5, PT, R0.reuse, R114, PT ;  /* 0x000000720000720c */ /* 0x040fe40003fa4070 */
[----:B------:R-:W-:Y:S01]  /*1220*/  ISETP.GT.U32.AND P3, PT, R0, R110, PT ;  /* 0x0000006e0000720c */ /* 0x000fe20003f64070 */
[----:B------:R-:W-:Y:S01]  /*1230*/  IMAD.HI.U32 R6, R5, R14, RZ ;  /* 0x0000000e05067227 */ /* 0x000fe200078e00ff */
[----:B------:R-:W-:Y:S02]  /*1240*/  IABS R106, R11 ;  /* 0x0000000b006a7213 */ /* 0x000fe40000000000 */
[----:B------:R-:W-:Y:S01]  /*1250*/  LOP3.LUT R13, R4, 0x2c, RZ, 0xfc, !PT ;  /* 0x0000002c040d7812 */ /* 0x000fe200078efcff */
[----:B------:R-:W-:Y:S01]  /*1260*/  @!P4 IMAD.IADD R108, R108, 0x1, -R0 ;  /* 0x000000016c6cc824 */ /* 0x000fe200078e0a00 */
[----:B------:R-:W-:Y:S01]  /*1270*/  ISETP.GE.AND P2, PT, R15, RZ, PT ;  /* 0x000000ff0f00720c */ /* 0x000fe20003f46270 */
[----:B------:R-:W-:Y:S01]  /*1280*/  IMAD.MOV R9, RZ, RZ, -R6 ;  /* 0x000000ffff097224 */ /* 0x000fe200078e0a06 */
[----:B------:R-:W-:Y:S01]  /*1290*/  IABS R104, R13 ;  /* 0x0000000d00687213 */ /* 0x000fe20000000000 */
[----:B------:R-:W-:Y:S01]  /*12a0*/  @!P1 IMAD.IADD R12, R12, 0x1, -R0 ;  /* 0x000000010c0c9824 */ /* 0x000fe200078e0a00 */
[----:B------:R-:W-:Y:S01]  /*12b0*/  ISETP.GT.U32.AND P4, PT, R0, R108, PT ;  /* 0x0000006c0000720c */ /* 0x000fe20003f84070 */
[----:B------:R-:W-:Y:S01]  /*12c0*/  IMAD.HI.U32 R6, R5, R106, RZ ;  /* 0x0000006a05067227 */ /* 0x000fe200078e00ff */
[----:B------:R-:W-:-:S02]  /*12d0*/  ISETP.GE.AND P1, PT, R17, RZ, PT ;  /* 0x000000ff1100720c */ /* 0x000fc40003f26270 */
[----:B------:R-:W-:Y:S01]  /*12e0*/  LOP3.LUT R15, R4, 0x34, RZ, 0xfc, !PT ;  /* 0x00000034040f7812 */ /* 0x000fe200078efcff */
[--C-:B------:R-:W-:Y:S01]  /*12f0*/  @!P5 IMAD.IADD R114, R114, 0x1, -R0.reuse ;  /* 0x000000017272d824 */ /* 0x100fe200078e0a00 */
[----:B------:R-:W-:Y:S01]  /*1300*/  ISETP.GE.AND P5, PT, R16, RZ, PT ;  /* 0x000000ff1000720c */ /* 0x000fe20003fa6270 */
        /* <DEDUP_REMOVED lines=10> */
[----:B------:R-:W-:Y:S01]  /*13b0*/  @!P4 IMAD.IADD R108, R108, 0x1, -R0 ;  /* 0x000000016c6cc824 */ /* 0x000fe200078e0a00 */
[----:B------:R-:W-:Y:S01]  /*13c0*/  IABS R36, R41 ;  /* 0x0000002900247213 */ /* 0x000fe20000000000 */
[----:B------:R-:W-:Y:S01]  /*13d0*/  IMAD.HI.U32 R6, R5, R104, RZ ;  /* 0x0000006805067227 */ /* 0x000fe200078e00ff */
[----:B------:R-:W-:-:S03]  /*13e0*/  ISETP.GT.U32.AND P4, PT, R0, R106, PT ;  /* 0x0000006a0000720c */ /* 0x000fc60003f84070 */
[----:B------:R-:W-:Y:S01]  /*13f0*/  @!P3 IMAD.IADD R12, R12, 0x1, -R0 ;  /* 0x000000010c0cb824 */ /* 0x000fe200078e0a00 */
[----:B------:R-:W-:Y:S01]  /*1400*/  ISETP.GT.U32.AND P3, PT, R0, R14, PT ;  /* 0x0000000e0000720c */ /* 0x000fe20003f64070 */
[----:B------:R-:W-:Y:S02]  /*1410*/  IMAD.MOV R9, RZ, RZ, -R6 ;  /* 0x000000ffff097224 */ /* 0x000fe400078e0a06 */
[----:B------:R-:W-:Y:S01]  /*1420*/  @!P0 IMAD.IADD R110, R110, 0x1, -R0 ;  /* 0x000000016e6e8824 */ /* 0x000fe200078e0a00 */
[----:B------:R-:W-:Y:S01]  /*1430*/  ISETP.GE.AND P0, PT, R11, RZ, PT ;  /* 0x000000ff0b00720c */ /* 0x000fe20003f06270 */
[----:B------:R-:W-:Y:S01]  /*1440*/  @!P1 IMAD.MOV R108, RZ, RZ, -R108 ;  /* 0x000000ffff6c9224 */ /* 0x000fe200078e0a6c */
[----:B------:R-:W-:Y:S01]  /*1450*/  LOP3.LUT R11, R4, 0x30, RZ, 0xfc, !PT ;  /* 0x00000030040b7812 */ /* 0x000fe200078efcff */
[----:B------:R-:W-:Y:S02]  /*1460*/  @!P2 IMAD.MOV R12, RZ, RZ, -R12 ;  /* 0x000000ffff0ca224 */ /* 0x000fe400078e0a0c */
[----:B------:R-:W-:Y:S01]  /*1470*/  @!P4 IMAD.IADD R106, R106, 0x1, -R0 ;  /* 0x000000016a6ac824 */ /* 0x000fe200078e0a00 */
[----:B------:R-:W-:Y:S01]  /*1480*/  IABS R16, R11 ;  /* 0x0000000b00107213 */ /* 0x000fe20000000000 */
[----:B------:R-:W-:Y:S01]  /*1490*/  @!P6 IMAD.MOV R112, RZ, RZ, -R112 ;  /* 0x000000ffff70e224 */ /* 0x000fe200078e0a70 */
[----:B------:R-:W-:Y:S01]  /*14a0*/  ISETP.GE.AND P1, PT, R11, RZ, PT ;  /* 0x000000ff0b00720c */ /* 0x000fe20003f26270 */
[----:B------:R-:W-:Y:S01]  /*14b0*/  @!P3 IMAD.IADD R14, R14, 0x1, -R0 ;  /* 0x000000010e0eb824 */ /* 0x000fe200078e0a00 */
[----:B------:R-:W-:Y:S01]  /*14c0*/  ISETP.GT.U32.AND P4, PT, R0, R106, PT ;  /* 0x0000006a0000720c */ /* 0x000fe20003f84070 */
[----:B------:R-:W-:Y:S01]  /*14d0*/  IMAD.HI.U32 R6, R5, R16, RZ ;  /* 0x0000001005067227 */ /* 0x000fe200078e00ff */
[----:B------:R-:W-:-:S02]  /*14e0*/  ISETP.GE.AND P6, PT, R18, RZ, PT ;  /* 0x000000ff1200720c */ /* 0x000fc40003fc6270 */
[C---:B------:R-:W-:Y:S01]  /*14f0*/  ISETP.GT.U32.AND P2, PT, R0.reuse, R14, PT ;  /* 0x0000000e0000720c */ /* 0x040fe20003f44070 */
[----:B------:R-:W-:Y:S01]  /*1500*/  IMAD.MOV R11, RZ, RZ, -R6 ;  /* 0x000000ffff0b7224 */ /* 0x000fe200078e0a06 */
[----:B------:R-:W-:Y:S01]  /*1510*/  ISETP.GE.AND P3, PT, R13, RZ, PT ;  /* 0x000000ff0d00720c */ /* 0x000fe20003f66270 */
[----:B------:R-:W-:Y:S01]  /*1520*/  IMAD R104, R0, R9, R104 ;  /* 0x0000000900687224 */ /* 0x000fe200078e0268 */
[----:B------:R-:W-:Y:S01]  /*1530*/  LOP3.LUT R13, R4, 0x38, RZ, 0xfc, !PT ;  /* 0x00000038040d7812 */ /* 0x000fe200078efcff */
[----:B------:R-:W-:Y:S02]  /*1540*/  IMAD R16, R0, R11, R16 ;  /* 0x0000000b00107224 */ /* 0x000fe400078e0210 */
[----:B------:R-:W-:Y:S01]  /*1550*/  IMAD.HI.U32 R9, R5, R102, RZ ;  /* 0x0000006605097227 */ /* 0x000fe200078e00ff */
[----:B------:R-:W-:-:S03]  /*1560*/  IABS R100, R13 ;  /* 0x0000000d00647213 */ /* 0x000fc60000000000 */
[----:B------:R-:W-:Y:S01]  /*1570*/  @!P5 IMAD.MOV R110, RZ, RZ, -R110 ;  /* 0x000000ffff6ed224 */ /* 0x000fe200078e0a6e */
[----:B------:R-:W-:Y:S01]  /*1580*/  ISETP.GT.U32.AND P5, PT, R0, R104, PT ;  /* 0x000000680000720c */ /* 0x000fe20003fa4070 */
[--C-:B------:R-:W-:Y:S01]  /*1590*/  @!P4 IMAD.IADD R106, R106, 0x1, -R0.reuse ;  /* 0x000000016a6ac824 */ /* 0x100fe200078e0a00 */
[----:B------:R-:W-:Y:S01]  /*15a0*/  ISETP.GT.U32.AND P4, PT, R0, R16, PT ;  /* 0x000000100000720c */ /* 0x000fe20003f84070 */
[----:B------:R-:W-:Y:S02]  /*15b0*/  IMAD.MOV R9, RZ, RZ, -R9 ;  /* 0x000000ffff097224 */ /* 0x000fe400078e0a09 */
[----:B------:R-:W-:Y:S01]  /*15c0*/  @!P2 IMAD.IADD R14, R14, 0x1, -R0 ;  /* 0x000000010e0ea824 */ /* 0x000fe200078e0a00 */
[----:B------:R-:W-:Y:S01]  /*15d0*/  ISETP.GE.AND P2, PT, R15, RZ, PT ;  /* 0x000000ff0f00720c */ /* 0x000fe20003f46270 */
[----:B------:R-:W-:Y:S01]  /*15e0*/  IMAD R102, R0, R9, R102 ;  /* 0x0000000900667224 */ /* 0x000fe200078e0266 */
[C---:B------:R-:W-:Y:S01]  /*15f0*/  LOP3.LUT R9, R4.reuse, 0x3c, RZ, 0xfc, !PT ;  /* 0x0000003c04097812 */ /* 0x040fe200078efcff */
[----:B------:R-:W-:Y:S01]  /*1600*/  @!P6 IMAD.MOV R14, RZ, RZ, -R14 ;  /* 0x000000ffff0ee224 */ /* 0x000fe200078e0a0e */
[----:B------:R-:W-:Y:S01]  /*1610*/  LOP3.LUT R15, R4, 0x40, RZ, 0xfc, !PT ;  /* 0x00000040040f7812 */ /* 0x000fe200078efcff */
[----:B------:R-:W-:Y:S01]  /*1620*/  IMAD.HI.U32 R6, R5, R100, RZ ;  /* 0x0000006405067227 */ /* 0x000fe200078e00ff */
[----:B------:R-:W-:-:S02]  /*1630*/  ISETP.GT.U32.AND P6, PT, R0, R102, PT ;  /* 0x000000660000720c */ /* 0x000fc40003fc4070 */
[----:B------:R-:W-:Y:S01]  /*1640*/  IABS R18, R9 ;  /* 0x0000000900127213 */ /* 0x000fe20000000000 */
[--C-:B------:R-:W-:Y:S01]  /*1650*/  @!P5 IMAD.IADD R104, R104, 0x1, -R0.reuse ;  /* 0x000000016868d824 */ /* 0x100fe200078e0a00 */
[----:B------:R-:W-:Y:S01]  /*1660*/  IABS R98, R15 ;  /* 0x0000000f00627213 */ /* 0x000fe20000000000 */
[----:B------:R-:W-:Y:S02]  /*1670*/  @!P4 IMAD.IADD R16, R16, 0x1, -R0 ;  /* 0x000000011010c824 */ /* 0x000fe400078e0a00 */
[----:B------:R-:W-:Y:S01]  /*1680*/  IMAD.MOV R11, RZ, RZ, -R6 ;  /* 0x000000ffff0b7224 */ /* 0x000fe200078e0a06 */
[C---:B------:R-:W-:Y:S01]  /*1690*/  ISETP.GT.U32.AND P5, PT, R0.reuse, R104, PT ;  /* 0x000000680000720c */ /* 0x040fe20003fa4070 */
[----:B------:R-:W-:Y:S01]  /*16a0*/  IMAD.HI.U32 R6, R5, R18, RZ ;  /* 0x0000001205067227 */ /* 0x000fe200078e00ff */
[----:B------:R-:W-:-:S03]  /*16b0*/  ISETP.GT.U32.AND P4, PT, R0, R16, PT ;  /* 0x000000100000720c */ /* 0x000fc60003f84070 */
[----:B------:R-:W-:Y:S02]  /*16c0*/  @!P6 IMAD.IADD R102, R102, 0x1, -R0 ;  /* 0x000000016666e824 */ /* 0x000fe400078e0a00 */
[C---:B------:R-:W-:Y:S02]  /*16d0*/  IMAD R100, R0.reuse, R11, R100 ;  /* 0x0000000b00647224 */ /* 0x040fe400078e0264 */
[----:B------:R-:W-:Y:S01]  /*16e0*/  IMAD.MOV R11, RZ, RZ, -R6 ;  /* 0x000000ffff0b7224 */ /* 0x000fe200078e0a06 */
[----:B------:R-:W-:Y:S01]  /*16f0*/  ISETP.GT.U32.AND P6, PT, R0, R102, PT ;  /* 0x000000660000720c */ /* 0x000fe20003fc4070 */
[----:B------:R-:W-:Y:S01]  /*1700*/  @!P0 IMAD.MOV R106, RZ, RZ, -R106 ;  /* 0x000000ffff6a8224 */ /* 0x000fe200078e0a6a */
[----:B------:R-:W-:Y:S01]  /*1710*/  LOP3.LUT R6, R4, 0x44, RZ, 0xfc, !PT ;  /* 0x0000004404067812 */ /* 0x000fe200078efcff */
[--C-:B------:R-:W-:Y:S01]  /*1720*/  @!P5 IMAD.IADD R104, R104, 0x1, -R0.reuse ;  /* 0x000000016868d824 */ /* 0x100fe200078e0a00 */
[----:B------:R-:W-:Y:S01]  /*1730*/  ISETP.GE.AND P5, PT, R9, RZ, PT ;  /* 0x000000ff0900720c */ /* 0x000fe20003fa6270 */
[----:B------:R-:W-:Y:S01]  /*1740*/  @!P4 IMAD.IADD R16, R16, 0x1, -R0 ;  /* 0x000000011010c824 */ /* 0x000fe200078e0a00 */
[C---:B------:R-:W-:Y:S01]  /*1750*/  ISETP.GT.U32.AND P4, PT, R0.reuse, R100, PT ;  /* 0x000000640000720c */ /* 0x040fe20003f84070 */
[----:B------:R-:W-:Y:S01]  /*1760*/  IMAD R18, R0, R11, R18 ;  /* 0x0000000b00127224 */ /* 0x000fe200078e0212 */
[----:B------:R-:W-:Y:S01]  /*1770*/  ISETP.GE.AND P0, PT, R13, RZ, PT ;  /* 0x000000ff0d00720c */ /* 0x000fe20003f06270 */
[----:B------:R-:W-:Y:S01]  /*1780*/  IMAD.HI.U32 R9, R5, R98, RZ ;  /* 0x0000006205097227 */ /* 0x000fe200078e00ff */
[----:B------:R-:W-:-:S02]  /*1790*/  LOP3.LUT R13, R4, 0x48, RZ, 0xfc, !PT ;  /* 0x00000048040d7812 */ /* 0x000fc400078efcff */
[----:B------:R-:W-:Y:S01]  /*17a0*/  IABS R96, R6 ;  /* 0x0000000600607213 */ /* 0x000fe20000000000 */
[----:B------:R-:W-:Y:S01]  /*17b0*/  @!P1 IMAD.MOV R16, RZ, RZ, -R16 ;  /* 0x000000ffff109224 */ /* 0x000fe200078e0a10 */
[----:B------:R-:W-:Y:S01]  /*17c0*/  ISETP.GT.U32.AND P1, PT, R0, R18, PT ;  /* 0x000000120000720c */ /* 0x000fe20003f24070 */
[----:B------:R-:W-:Y:S01]  /*17d0*/  IMAD.MOV R9, RZ, RZ, -R9 ;  /* 0x000000ffff097224 */ /* 0x000fe200078e0a09 */
[----:B------:R-:W-:Y:S01]  /*17e0*/  IABS R20, R13 ;  /* 0x0000000d00147213 */ /* 0x000fe20000000000 */
[----:B------:R-:W-:Y:S01]  /*17f0*/  @!P6 IMAD.IADD R102, R102, 0x1, -R0 ;  /* 0x000000016666e824 */ /* 0x000fe200078e0a00 */
[----:B------:R-:W-:Y:S01]  /*1800*/  ISETP.GE.AND P6, PT, R6, RZ, PT ;  /* 0x000000ff0600720c */ /* 0x000fe20003fc6270 */
[----:B------:R-:W-:Y:S02]  /*1810*/  IMAD R98, R0, R9, R98 ;  /* 0x0000000900627224 */ /* 0x000fe400078e0262 */
[----:B------:R-:W-:Y:S02]  /*1820*/  @!P2 IMAD.MOV R102, RZ, RZ, -R102 ;  /* 0x000000ffff66a224 */ /* 0x000fe400078e0a66 */
[----:B------:R-:W-:Y:S01]  /*1830*/  @!P4 IMAD.IADD R100, R100, 0x1, -R0 ;  /* 0x000000016464c824 */ /* 0x000fe200078e0a00 */
[----:B------:R-:W-:Y:S01]  /*1840*/  ISETP.GT.U32.AND P2, PT, R0, R98, PT ;  /* 0x000000620000720c */ /* 0x000fe20003f44070 */
[----:B------:R-:W-:-:S03]  /*1850*/  IMAD.HI.U32 R6, R5, R96, RZ ;  /* 0x0000006005067227 */ /* 0x000fc600078e00ff */
[----:B------:R-:W-:Y:S01]  /*1860*/  ISETP.GT.U32.AND P4, PT, R0, R100, PT ;  /* 0x000000640000720c */ /* 0x000fe20003f84070 */
[----:B------:R-:W-:Y:S02]  /*1870*/  @!P1 IMAD.IADD R18, R18, 0x1, -R0 ;  /* 0x0000000112129824 */ /* 0x000fe400078e0a00 */
[----:B------:R-:W-:-:S03]  /*1880*/  IMAD.HI.U32 R9, R5, R20, RZ ;  /* 0x0000001405097227 */ /* 0x000fc600078e00ff */
[----:B------:R-:W-:Y:S01]  /*1890*/  ISETP.GT.U32.AND P1, PT, R0, R18, PT ;  /* 0x000000120000720c */ /* 0x000fe20003f24070 */
[----:B------:R-:W-:Y:S02]  /*18a0*/  IMAD.MOV R11, RZ, RZ, -R6 ;  /* 0x000000ffff0b7224 */ /* 0x000fe400078e0a06 */
[----:B------:R-:W-:Y:S02]  /*18b0*/  @!P2 IMAD.IADD R98, R98, 0x1, -R0 ;  /* 0x000000016262a824 */ /* 0x000fe400078e0a00 */
[----:B------:R-:W-:Y:S01]  /*18c0*/  @!P3 IMAD.MOV R104, RZ, RZ, -R104 ;  /* 0x000000ffff68b224 */ /* 0x000fe200078e0a68 */
[----:B------:R-:W-:Y:S01]  /*18d0*/  ISETP.GE.AND P3, PT, R15, RZ, PT ;  /* 0x000000ff0f00720c */ /* 0x000fe20003f66270 */
[----:B------:R-:W-:Y:S01]  /*18e0*/  IMAD.MOV R9, RZ, RZ, -R9 ;  /* 0x000000ffff097224 */ /* 0x000fe200078e0a09 */
[----:B------:R-:W-:Y:S01]  /*18f0*/  LOP3.LUT R15, R4, 0x4c, RZ, 0xfc, !PT ;  /* 0x0000004c040f7812 */ /* 0x000fe200078efcff */
[C---:B------:R-:W-:Y:S01]  /*1900*/  IMAD R96, R0.reuse, R11, R96 ;  /* 0x0000000b00607224 */ /* 0x040fe200078e0260 */
[----:B------:R-:W-:Y:S01]  /*1910*/  ISETP.GT.U32.AND P2, PT, R0, R98, PT ;  /* 0x000000620000720c */ /* 0x000fe20003f44070 */
[----:B------:R-:W-:Y:S01]  /*1920*/  @!P4 IMAD.IADD R100, R100, 0x1, -R0 ;  /* 0x000000016464c824 */ /* 0x000fe200078e0a00 */
[----:B------:R-:W-:Y:S01]  /*1930*/  IABS R94, R15 ;  /* 0x0000000f005e7213 */ /* 0x000fe20000000000 */
[----:B------:R-:W-:Y:S01]  /*1940*/  IMAD R20, R0, R9, R20 ;  /* 0x0000000900147224 */ /* 0x000fe200078e0214 */
[----:B------:R-:W-:Y:S01]  /*1950*/  ISETP.GE.AND P4, PT, R13, RZ, PT ;  /* 0x000000ff0d00720c */ /* 0x000fe20003f86270 */
[----:B------:R-:W-:Y:S01]  /*1960*/  @!P1 IMAD.IADD R18, R18, 0x1, -R0 ;  /* 0x0000000112129824 */ /* 0x000fe200078e0a00 */
[----:B------:R-:W-:Y:S01]  /*1970*/  ISETP.GT.U32.AND P1, PT, R0, R96, PT ;  /* 0x000000600000720c */ /* 0x000fe20003f24070 */
[----:B------:R-:W-:Y:S01]  /*1980*/  IMAD.HI.U32 R9, R5, R92, RZ ;  /* 0x0000005c05097227 */ /* 0x000fe200078e00ff */
[----:B------:R-:W-:-:S03]  /*1990*/  LOP3.LUT R13, R4, 0x58, RZ, 0xfc, !PT ;  /* 0x00000058040d7812 */ /* 0x000fc600078efcff */
[----:B------:R-:W-:Y:S01]  /*19a0*/  @!P0 IMAD.MOV R100, RZ, RZ, -R100 ;  /* 0x000000ffff648224 */ /* 0x000fe200078e0a64 */
[----:B------:R-:W-:Y:S01]  /*19b0*/  ISETP.GT.U32.AND P0, PT, R0, R20, PT ;  /* 0x000000140000720c */ /* 0x000fe20003f04070 */
[----:B------:R-:W-:Y:S01]  /*19c0*/  IMAD.HI.U32 R6, R5, R94, RZ ;  /* 0x0000005e05067227 */ /* 0x000fe200078e00ff */
[----:B------:R-:W-:-:S03]  /*19d0*/  IABS R90, R13 ;  /* 0x0000000d005a7213 */ /* 0x000fc60000000000 */
[----:B------:R-:W-:Y:S02]  /*19e0*/  IMAD.MOV R9, RZ, RZ, -R9 ;  /* 0x000000ffff097224 */ /* 0x000fe400078e0a09 */
[----:B------:R-:W-:Y:S02]  /*19f0*/  IMAD.MOV R11, RZ, RZ, -R6 ;  /* 0x000000ffff0b7224 */ /* 0x000fe400078e0a06 */
[----:B------:R-:W-:Y:S02]  /*1a00*/  IMAD R92, R0, R9, R92 ;  /* 0x00000009005c7224 */ /* 0x000fe400078e025c */
[----:B------:R-:W-:Y:S02]  /*1a10*/  @!P2 IMAD.IADD R98, R98, 0x1, -R0 ;  /* 0x000000016262a824 */ /* 0x000fe400078e0a00 */
[----:B------:R-:W-:Y:S01]  /*1a20*/  IMAD R94, R0, R11, R94 ;  /* 0x0000000b005e7224 */ /* 0x000fe200078e025e */
[----:B------:R-:W-:Y:S01]  /*1a30*/  LOP3.LUT R11, R4, 0x54, RZ, 0xfc, !PT ;  /* 0x00000054040b7812 */ /* 0x000fe200078efcff */
[----:B------:R-:W-:-:S02]  /*1a40*/  @!P1 IMAD.IADD R96, R96, 0x1, -R0 ;  /* 0x0000000160609824 */ /* 0x000fc400078e0a00 */
[----:B------:R-:W-:Y:S01]  /*1a50*/  @!P3 IMAD.MOV R98, RZ, RZ, -R98 ;  /* 0x000000ffff62b224 */ /* 0x000fe200078e0a62 */
[----:B------:R-:W-:Y:S01]  /*1a60*/  ISETP.GT.U32.AND P3, PT, R0, R92, PT ;  /* 0x0000005c0000720c */ /* 0x000fe20003f64070 */
[----:B------:R-:W-:Y:S01]  /*1a70*/  @!P0 IMAD.IADD R20, R20, 0x1, -R0 ;  /* 0x0000000114148824 */ /* 0x000fe200078e0a00 */
[----:B------:R-:W-:Y:S01]  /*1a80*/  IABS R22, R11 ;  /* 0x0000000b00167213 */ /* 0x000fe20000000000 */
[----:B------:R-:W-:Y:S01]  /*1a90*/  @!P5 IMAD.MOV R18, RZ, RZ, -R18 ;  /* 0x000000ffff12d224 */ /* 0x000fe200078e0a12 */
[C---:B------:R-:W-:Y:S02]  /*1aa0*/  ISETP.GT.U32.AND P1, PT, R0.reuse, R96, PT ;  /* 0x000000600000720c */ /* 0x040fe40003f24070 */
[C---:B------:R-:W-:Y:S01]  /*1ab0*/  ISETP.GT.U32.AND P0, PT, R0.reuse, R20, PT ;  /* 0x000000140000720c */ /* 0x040fe20003f04070 */
[----:B------:R-:W-:Y:S01]  /*1ac0*/  IMAD.HI.U32 R6, R5, R22, RZ ;  /* 0x0000001605067227 */ /* 0x000fe200078e00ff */
[----:B------:R-:W-:Y:S02]  /*1ad0*/  ISETP.GT.U32.AND P2, PT, R0, R94, PT ;  /* 0x0000005e0000720c */ /* 0x000fe40003f44070 */
[----:B------:R-:W-:Y:S01]  /*1ae0*/  ISETP.GE.AND P5, PT, R15, RZ, PT ;  /* 0x000000ff0f00720c */ /* 0x000fe20003fa6270 */
[----:B------:R-:W-:Y:S01]  /*1af0*/  IMAD.MOV R9, RZ, RZ, -R6 ;  /* 0x000000ffff097224 */ /* 0x000fe200078e0a06 */
[----:B------:R-:W-:Y:S01]  /*1b00*/  LOP3.LUT R15, R4, 0x5c, RZ, 0xfc, !PT ;  /* 0x0000005c040f7812 */ /* 0x000fe200078efcff */
[----:B------:R-:W-:-:S02]  /*1b10*/  @!P3 IMAD.IADD R92, R92, 0x1, -R0 ;  /* 0x000000015c5cb824 */ /* 0x000fc400078e0a00 */
[----:B------:R-:W-:Y:S01]  /*1b20*/  IMAD R22, R0, R9, R22 ;  /* 0x0000000900167224 */ /* 0x000fe200078e0216 */
[----:B------:R-:W-:Y:S01]  /*1b30*/  IABS R88, R15 ;  /* 0x0000000f00587213 */ /* 0x000fe20000000000 */
[--C-:B------:R-:W-:Y:S01]  /*1b40*/  @!P1 IMAD.IADD R96, R96, 0x1, -R0.reuse ;  /* 0x0000000160609824 */ /* 0x100fe200078e0a00 */
[----:B------:R-:W-:Y:S01]  /*1b50*/  ISETP.GT.U32.AND P3, PT, R0, R92, PT ;  /* 0x0000005c0000720c */ /* 0x000fe20003f64070 */
[----:B------:R-:W-:Y:S01]  /*1b60*/  IMAD.HI.U32 R6, R5, R90, RZ ;  /* 0x0000005a05067227 */ /* 0x000fe200078e00ff */
[----:B------:R-:W-:Y:S02]  /*1b70*/  ISETP.GE.AND P1, PT, R17, RZ, PT ;  /* 0x000000ff1100720c */ /* 0x000fe40003f26270 */
[----:B------:R-:W-:Y:S01]  /*1b80*/  LOP3.LUT R17, R4, 0x74, RZ, 0xfc, !PT ;  /* 0x0000007404117812 */ /* 0x000fe200078efcff */
[----:B------:R-:W-:Y:S01]  /*1b90*/  @!P0 IMAD.IADD R20, R20, 0x1, -R0 ;  /* 0x0000000114148824 */ /* 0x000fe200078e0a00 */
[----:B------:R-:W-:Y:S01]  /*1ba0*/  ISETP.GT.U32.AND P0, PT, R0, R22, PT ;  /* 0x000000160000720c */ /* 0x000fe20003f04070 */
[----:B------:R-:W-:Y:S01]  /*1bb0*/  @!P6 IMAD.MOV R96, RZ, RZ, -R96 ;  /* 0x000000ffff60e224 */ /* 0x000fe200078e0a60 */
[----:B------:R-:W-:Y:S01]  /*1bc0*/  ISETP.GE.AND P6, PT, R11, RZ, PT ;  /* 0x000000ff0b00720c */ /* 0x000fe20003fc6270 */
[----:B------:R-:W-:Y:S01]  /*1bd0*/  IMAD.MOV R11, RZ, RZ, -R6 ;  /* 0x000000ffff0b7224 */ /* 0x000fe200078e0a06 */
[----:B------:R-:W-:Y:S01]  /*1be0*/  LOP3.LUT R6, R4, 0x60, RZ, 0xfc, !PT ;  /* 0x0000006004067812 */ /* 0x000fe200078efcff */
[----:B------:R-:W-:Y:S01]  /*1bf0*/  @!P2 IMAD.IADD R94, R94, 0x1, -R0 ;  /* 0x000000015e5ea824 */ /* 0x000fe200078e0a00 */
[----:B------:R-:W-:Y:S01]  /*1c00*/  IABS R80, R17 ;  /* 0x0000001100507213 */ /* 0x000fe20000000000 */
[----:B------:R-:W-:Y:S01]  /*1c10*/  IMAD R90, R0, R11, R90 ;  /* 0x0000000b005a7224 */ /* 0x000fe200078e025a */
[----:B------:R-:W-:Y:S01]  /*1c20*/  IABS R24, R6 ;  /* 0x0000000600187213 */ /* 0x000fe20000000000 */
[----:B------:R-:W-:Y:S01]  /*1c30*/  @!P3 IMAD.IADD R92, R92, 0x1, -R0 ;  /* 0x000000015c5cb824 */ /* 0x000fe200078e0a00 */
[C---:B------:R-:W-:Y:S01]  /*1c40*/  ISETP.GT.U32.AND P2, PT, R0.reuse, R94, PT ;  /* 0x0000005e0000720c */ /* 0x040fe20003f44070 */
[----:B------:R-:W-:Y:S01]  /*1c50*/  IMAD.HI.U32 R9, R5, R88, RZ ;  /* 0x0000005805097227 */ /* 0x000fe200078e00ff */
[----:B------:R-:W-:-:S03]  /*1c60*/  ISETP.GT.U32.AND P3, PT, R0, R90, PT ;  /* 0x0000005a0000720c */ /* 0x000fc60003f64070 */
[----:B------:R-:W-:Y:S02]  /*1c70*/  @!P0 IMAD.IADD R22, R22, 0x1, -R0 ;  /* 0x0000000116168824 */ /* 0x000fe400078e0a00 */
[----:B------:R-:W-:Y:S02]  /*1c80*/  IMAD.MOV R9, RZ, RZ, -R9 ;  /* 0x000000ffff097224 */ /* 0x000fe400078e0a09 */
[----:B------:R-:W-:Y:S01]  /*1c90*/  @!P1 IMAD.MOV R92, RZ, RZ, -R92 ;  /* 0x000000ffff5c9224 */ /* 0x000fe200078e0a5c */
[C---:B------:R-:W-:Y:S01]  /*1ca0*/  ISETP.GT.U32.AND P0, PT, R0.reuse, R22, PT ;  /* 0x000000160000720c */ /* 0x040fe20003f04070 */
[----:B------:R-:W-:Y:S01]  /*1cb0*/  IMAD R88, R0, R9, R88 ;  /* 0x0000000900587224 */ /* 0x000fe200078e0258 */
[----:B------:R-:W-:Y:S01]  /*1cc0*/  LOP3.LUT R9, R4, 0x64, RZ, 0xfc, !PT ;  /* 0x0000006404097812 */ /* 0x000fe200078efcff */
[--C-:B------:R-:W-:Y:S01]  /*1cd0*/  @!P2 IMAD.IADD R94, R94, 0x1, -R0.reuse ;  /* 0x000000015e5ea824 */ /* 0x100fe200078e0a00 */
[----:B------:R-:W-:Y:S01]  /*1ce0*/  ISETP.GE.AND P2, PT, R15, RZ, PT ;  /* 0x000000ff0f00720c */ /* 0x000fe20003f46270 */
[----:B------:R-:W-:Y:S01]  /*1cf0*/  @!P3 IMAD.IADD R90, R90, 0x1, -R0 ;  /* 0x000000015a5ab824 */ /* 0x000fe200078e0a00 */
[----:B------:R-:W-:Y:S01]  /*1d00*/  IABS R86, R9 ;  /* 0x0000000900567213 */ /* 0x000fe20000000000 */
[----:B------:R-:W-:Y:S01]  /*1d10*/  @!P5 IMAD.MOV R94, RZ, RZ, -R94 ;  /* 0x000000ffff5ed224 */ /* 0x000fe200078e0a5e */
[----:B------:R-:W-:Y:S01]  /*1d20*/  ISETP.GE.AND P5, PT, R6, RZ, PT ;  /* 0x000000ff0600720c */ /* 0x000fe20003fa6270 */
[----:B------:R-:W-:Y:S01]  /*1d30*/  IMAD.HI.U32 R6, R5, R24, RZ ;  /* 0x0000001805067227 */ /* 0x000fe200078e00ff */
[----:B------:R-:W-:-:S02]  /*1d40*/  ISETP.GT.U32.AND P3, PT, R0, R90, PT ;  /* 0x0000005a0000720c */ /* 0x000fc40003f64070 */
[----:B------:R-:W-:Y:S01]  /*1d50*/  ISETP.GE.AND P1, PT, R9, RZ, PT ;  /* 0x000000ff0900720c */ /* 0x000fe20003f26270 */
[----:B------:R-:W-:Y:S01]  /*1d60*/  @!P0 IMAD.IADD R22, R22, 0x1, -R0 ;  /* 0x0000000116168824 */ /* 0x000fe200078e0a00 */
[----:B------:R-:W-:Y:S01]  /*1d70*/  ISETP.GT.U32.AND P0, PT, R0, R88, PT ;  /* 0x000000580000720c */ /* 0x000fe20003f04070 */
[----:B------:R-:W-:Y:S01]  /*1d80*/  IMAD.HI.U32 R9, R5, R86, RZ ;  /* 0x0000005605097227 */ /* 0x000fe200078e00ff */
[----:B------:R-:W-:-:S03]  /*1d90*/  LOP3.LUT R15, R4, 0x6c, RZ, 0xfc, !PT ;  /* 0x0000006c040f7812 */ /* 0x000fc600078efcff */
[----:B------:R-:W-:Y:S01]  /*1da0*/  IMAD.MOV R11, RZ, RZ, -R6 ;  /* 0x000000ffff0b7224 */ /* 0x000fe200078e0a06 */
[----:B------:R-:W-:Y:S01]  /*1db0*/  IABS R26, R15 ;  /* 0x0000000f001a7213 */ /* 0x000fe20000000000 */
[----:B------:R-:W-:Y:S02]  /*1dc0*/  IMAD.MOV R9, RZ, RZ, -R9 ;  /* 0x000000ffff097224 */ /* 0x000fe400078e0a09 */
[C---:B------:R-:W-:Y:S02]  /*1dd0*/  IMAD R24, R0.reuse, R11, R24 ;  /* 0x0000000b00187224 */ /* 0x040fe400078e0218 */
[----:B------:R-:W-:Y:S02]  /*1de0*/  IMAD R86, R0, R9, R86 ;  /* 0x0000000900567224 */ /* 0x000fe400078e0256 */
[--C-:B------:R-:W-:Y:S01]  /*1df0*/  @!P3 IMAD.IADD R90, R90, 0x1, -R0.reuse ;  /* 0x000000015a5ab824 */ /* 0x100fe200078e0a00 */
[----:B------:R-:W-:Y:S01]  /*1e00*/  ISETP.GT.U32.AND P3, PT, R0, R24, PT ;  /* 0x000000180000720c */ /* 0x000fe20003f64070 */
[----:B------:R-:W-:-:S02]  /*1e10*/  @!P0 IMAD.IADD R88, R88, 0x1, -R0 ;  /* 0x0000000158588824 */ /* 0x000fc400078e0a00 */
[----:B------:R-:W-:Y:S01]  /*1e20*/  @!P6 IMAD.MOV R22, RZ, RZ, -R22 ;  /* 0x000000ffff16e224 */ /* 0x000fe200078e0a16 */
[C---:B------:R-:W-:Y:S01]  /*1e30*/  ISETP.GT.U32.AND P6, PT, R0.reuse, R86, PT ;  /* 0x000000560000720c */ /* 0x040fe20003fc4070 */
[----:B------:R-:W-:Y:S01]  /*1e40*/  @!P4 IMAD.MOV R20, RZ, RZ, -R20 ;  /* 0x000000ffff14c224 */ /* 0x000fe200078e0a14 */
[----:B------:R-:W-:Y:S01]  /*1e50*/  ISETP.GT.U32.AND P0, PT, R0, R88, PT ;  /* 0x000000580000720c */ /* 0x000fe20003f04070 */
[----:B------:R-:W-:Y:S01]  /*1e60*/  IMAD.HI.U32 R9, R5, R26, RZ ;  /* 0x0000001a05097227 */ /* 0x000fe200078e00ff */
[----:B------:R-:W-:Y:S02]  /*1e70*/  ISETP.GE.AND P4, PT, R13, RZ, PT ;  /* 0x000000ff0d00720c */ /* 0x000fe40003f86270 */
[----:B------:R-:W-:Y:S01]  /*1e80*/  LOP3.LUT R13, R4, 0x68, RZ, 0xfc, !PT ;  /* 0x00000068040d7812 */ /* 0x000fe200078efcff */
[----:B------:R-:W-:Y:S02]  /*1e90*/  IMAD.MOV R9, RZ, RZ, -R9 ;  /* 0x000000ffff097224 */ /* 0x000fe400078e0a09 */
[----:B------:R-:W-:Y:S01]  /*1ea0*/  @!P3 IMAD.IADD R24, R24, 0x1, -R0 ;  /* 0x000000011818b824 */ /* 0x000fe200078e0a00 */
[----:B------:R-:W-:Y:S01]  /*1eb0*/  IABS R84, R13 ;  /* 0x0000000d00547213 */ /* 0x000fe20000000000 */
[----:B------:R-:W-:-:S02]  /*1ec0*/  IMAD R26, R0, R9, R26 ;  /* 0x00000009001a7224 */ /* 0x000fc400078e021a */
[----:B------:R-:W-:Y:S01]  /*1ed0*/  @!P6 IMAD.IADD R86, R86, 0x1, -R0 ;  /* 0x000000015656e824 */ /* 0x000fe200078e0a00 */
[----:B------:R-:W-:Y:S01]  /*1ee0*/  ISETP.GT.U32.AND P3, PT, R0, R24, PT ;  /* 0x000000180000720c */ /* 0x000fe20003f64070 */
[----:B------:R-:W-:-:S03]  /*1ef0*/  IMAD.HI.U32 R6, R5, R84, RZ ;  /* 0x0000005405067227 */ /* 0x000fc600078e00ff */
[----:B------:R-:W-:Y:S01]  /*1f00*/  ISETP.GT.U32.AND P6, PT, R0, R86, PT ;  /* 0x000000560000720c */ /* 0x000fe20003fc4070 */
[----:B------:R-:W-:Y:S01]  /*1f10*/  @!P0 IMAD.IADD R88, R88, 0x1, -R0 ;  /* 0x0000000158588824 */ /* 0x000fe200078e0a00 */
[----:B------:R-:W-:Y:S01]  /*1f20*/  ISETP.GE.AND P0, PT, R15, RZ, PT ;  /* 0x000000ff0f00720c */ /* 0x000fe20003f06270 */
[----:B------:R-:W-:Y:S01]  /*1f30*/  IMAD.MOV R11, RZ, RZ, -R6 ;  /* 0x000000ffff0b7224 */ /* 0x000fe200078e0a06 */
[----:B------:R-:W-:Y:S01]  /*1f40*/  LOP3.LUT R15, R4, 0x70, RZ, 0xfc, !PT ;  /* 0x00000070040f7812 */ /* 0x000fe200078efcff */
[----:B------:R-:W-:Y:S01]  /*1f50*/  @!P4 IMAD.MOV R90, RZ, RZ, -R90 ;  /* 0x000000ffff5ac224 */ /* 0x000fe200078e0a5a */
[----:B------:R-:W-:Y:S01]  /*1f60*/  ISETP.GE.AND P4, PT, R13, RZ, PT ;  /* 0x000000ff0d00720c */ /* 0x000fe20003f86270 */
[----:B------:R-:W-:Y:S01]  /*1f70*/  IMAD R84, R0, R11, R84 ;  /* 0x0000000b00547224 */ /* 0x000fe200078e0254 */
[----:B------:R-:W-:Y:S01]  /*1f80*/  IABS R82, R15 ;  /* 0x0000000f00527213 */ /* 0x000fe20000000000 */
[----:B------:R-:W-:Y:S02]  /*1f90*/  @!P3 IMAD.IADD R24, R24, 0x1, -R0 ;  /* 0x000000011818b824 */ /* 0x000fe400078e0a00 */
[----:B------:R-:W-:Y:S01]  /*1fa0*/  IMAD.HI.U32 R9, R5, R28, RZ ;  /* 0x0000001c05097227 */ /* 0x000fe200078e00ff */
[----:B------:R-:W-:-:S03]  /*1fb0*/  ISETP.GT.U32.AND P3, PT, R0, R84, PT ;  /* 0x000000540000720c */ /* 0x000fc60003f64070 */
[----:B------:R-:W-:-:S04]  /*1fc0*/  IMAD.HI.U32 R6, R5, R82, RZ ;  /* 0x0000005205067227 */ /* 0x000fc800078e00ff */
[----:B------:R-:W-:Y:S01]  /*1fd0*/  @!P6 IMAD.IADD R86, R86, 0x1, -R0 ;  /* 0x000000015656e824 */ /* 0x000fe200078e0a00 */
[----:B------:R-:W-:Y:S01]  /*1fe0*/  ISETP.GT.U32.AND P6, PT, R0, R26, PT ;  /* 0x0000001a0000720c */ /* 0x000fe20003fc4070 */
[----:B------:R-:W-:Y:S02]  /*1ff0*/  IMAD.MOV R11, RZ, RZ, -R6 ;  /* 0x000000ffff0b7224 */ /* 0x000fe400078e0a06 */
[----:B------:R-:W-:-:S04]  /*2000*/  IMAD.HI.U32 R6, R5, R80, RZ ;  /* 0x0000005005067227 */ /* 0x000fc800078e00ff */
[----:B------:R-:W-:Y:S02]  /*2010*/  IMAD R82, R0, R11, R82 ;  /* 0x0000000b00527224 */ /* 0x000fe400078e0252 */
[----:B------:R-:W-:Y:S02]  /*2020*/  IMAD.MOV R13, RZ, RZ, -R6 ;  /* 0x000000ffff0d7224 */ /* 0x000fe400078e0a06 */
[----:B------:R-:W-:Y:S01]  /*2030*/  @!P3 IMAD.IADD R84, R84, 0x1, -R0 ;  /* 0x000000015454b824 */ /* 0x000fe200078e0a00 */
[C---:B------:R-:W-:Y:S01]  /*2040*/  ISETP.GT.U32.AND P3, PT, R0.reuse, R82, PT ;  /* 0x000000520000720c */ /* 0x040fe20003f64070 */
[----:B------:R-:W-:Y:S01]  /*2050*/  IMAD R80, R0, R13, R80 ;  /* 0x0000000d00507224 */ /* 0x000fe200078e0250 */
[----:B------:R-:W-:Y:S01]  /*2060*/  LOP3.LUT R13, R4, 0x84, RZ, 0xfc, !PT ;  /* 0x00000084040d7812 */ /* 0x000fe200078efcff */
[----:B------:R-:W-:Y:S02]  /*2070*/  @!P6 IMAD.IADD R26, R26, 0x1, -R0 ;  /* 0x000000011a1ae824 */ /* 0x000fe400078e0a00 */
[----:B------:R-:W-:Y:S01]  /*2080*/  IMAD.MOV R9, RZ, RZ, -R9 ;  /* 0x000000ffff097224 */ /* 0x000fe200078e0a09 */
[----:B------:R-:W-:Y:S01]  /*2090*/  ISETP.GT.U32.AND P6, PT, R0, R80, PT ;  /* 0x000000500000720c */ /* 0x000fe20003fc4070 */
[----:B------:R-:W-:Y:S01]  /*20a0*/  IMAD.HI.U32 R6, R5, R76, RZ ;  /* 0x0000004c05067227 */ /* 0x000fe200078e00ff */
[----:B------:R-:W-:-:S03]  /*20b0*/  IABS R30, R13 ;  /* 0x0000000d001e7213 */ /* 0x000fc60000000000 */
[----:B------:R-:W-:Y:S02]  /*20c0*/  IMAD R28, R0, R9, R28 ;  /* 0x00000009001c7224 */ /* 0x000fe400078e021c */
[----:B------:R-:W-:Y:S01]  /*20d0*/  @!P3 IMAD.IADD R82, R82, 0x1, -R0 ;  /* 0x000000015252b824 */ /* 0x000fe200078e0a00 */
[----:B------:R-:W-:Y:S01]  /*20e0*/  ISETP.GT.U32.AND P3, PT, R0, R26, PT ;  /* 0x0000001a0000720c */ /* 0x000fe20003f64070 */
[----:B------:R-:W-:Y:S02]  /*20f0*/  IMAD.MOV R9, RZ, RZ, -R6 ;  /* 0x000000ffff097224 */ /* 0x000fe400078e0a06 */
[----:B------:R-:W-:Y:S02]  /*2100*/  @!P5 IMAD.MOV R24, RZ, RZ, -R24 ;  /* 0x000000ffff18d224 */ /* 0x000fe400078e0a18 */
[----:B------:R-:W-:Y:S01]  /*2110*/  @!P6 IMAD.IADD R80, R80, 0x1, -R0 ;  /* 0x000000015050e824 */ /* 0x000fe200078e0a00 */
[C---:B------:R-:W-:Y:S01]  /*2120*/  ISETP.GT.U32.AND P6, PT, R0.reuse, R82, PT ;  /* 0x000000520000720c */ /* 0x040fe20003fc4070 */
[----:B------:R-:W-:-:S02]  /*2130*/  IMAD R76, R0, R9, R76 ;  /* 0x00000009004c7224 */ /* 0x000fc400078e024c */
[----:B------:R-:W-:Y:S01]  /*2140*/  @!P2 IMAD.MOV R88, RZ, RZ, -R88 ;  /* 0x000000ffff58a224 */ /* 0x000fe200078e0a58 */
[C---:B------:R-:W-:Y:S01]  /*2150*/  ISETP.GT.U32.AND P5, PT, R0.reuse, R80, PT ;  /* 0x000000500000720c */ /* 0x040fe20003fa4070 */
[----:B------:R-:W-:Y:S01]  /*2160*/  @!P1 IMAD.MOV R86, RZ, RZ, -R86 ;  /* 0x000000ffff569224 */ /* 0x000fe200078e0a56 */
[C---:B------:R-:W-:Y:S01]  /*2170*/  ISETP.GT.U32.AND P2, PT, R0.reuse, R84, PT ;  /* 0x000000540000720c */ /* 0x040fe20003f44070 */
[----:B------:R-:W-:Y:S01]  /*2180*/  IMAD.HI.U32 R11, R5, R78, RZ ;  /* 0x0000004e050b7227 */ /* 0x000fe200078e00ff */
[----:B------:R-:W-:-:S03]  /*2190*/  ISETP.GT.U32.AND P1, PT, R0, R28, PT ;  /* 0x0000001c0000720c */ /* 0x000fc60003f24070 */
[----:B------:R-:W-:-:S04]  /*21a0*/  IMAD.HI.U32 R9, R5, R74, RZ ;  /* 0x0000004a05097227 */ /* 0x000fc800078e00ff */
[--C-:B------:R-:W-:Y:S01]  /*21b0*/  @!P6 IMAD.IADD R82, R82, 0x1, -R0.reuse ;  /* 0x000000015252e824 */ /* 0x100fe200078e0a00 */
[----:B------:R-:W-:Y:S01]  /*21c0*/  ISETP.GT.U32.AND P6, PT, R0, R76, PT ;  /* 0x0000004c0000720c */ /* 0x000fe20003fc4070 */
[--C-:B------:R-:W-:Y:S01]  /*21d0*/  @!P3 IMAD.IADD R26, R26, 0x1, -R0.reuse ;  /* 0x000000011a1ab824 */ /* 0x100fe200078e0a00 */
[----:B------:R-:W-:Y:S01]  /*21e0*/  ISETP.GE.AND P3, PT, R15, RZ, PT ;  /* 0x000000ff0f00720c */ /* 0x000fe20003f66270 */
[----:B------:R-:W-:Y:S01]  /*21f0*/  @!P5 IMAD.IADD R80, R80, 0x1, -R0 ;  /* 0x000000015050d824 */ /* 0x000fe200078e0a00 */
[----:B------:R-:W-:Y:S01]  /*2200*/  ISETP.GE.AND P5, PT, R17, RZ, PT ;  /* 0x000000ff1100720c */ /* 0x000fe20003fa6270 */
[----:B------:R-:W-:Y:S01]  /*2210*/  IMAD.MOV R11, RZ, RZ, -R11 ;  /* 0x000000ffff0b7224 */ /* 0x000fe200078e0a0b */
[C---:B------:R-:W-:Y:S01]  /*2220*/  LOP3.LUT R15, R4.reuse, 0x90, RZ, 0xfc, !PT ;  /* 0x00000090040f7812 */ /* 0x040fe200078efcff */
[----:B------:R-:W-:Y:S01]  /*2230*/  IMAD.HI.U32 R6, R5, R30, RZ ;  /* 0x0000001e05067227 */ /* 0x000fe200078e00ff */
[----:B------:R-:W-:Y:S02]  /*2240*/  LOP3.LUT R17, R4, 0xa8, RZ, 0xfc, !PT ;  /* 0x000000a804117812 */ /* 0x000fe400078efcff */
[----:B------:R-:W-:Y:S01]  /*2250*/  IABS R32, R15 ;  /* 0x0000000f00207213 */ /* 0x000fe20000000000 */
[----:B------:R-:W-:Y:S01]  /*2260*/  IMAD.MOV R9, RZ, RZ, -R9 ;  /* 0x000000ffff097224 */ /* 0x000fe200078e0a09 */
[----:B------:R-:W-:Y:S01]  /*2270*/  IABS R38, R17 ;  /* 0x0000001100267213 */ /* 0x000fe20000000000 */
[----:B------:R-:W-:-:S02]  /*2280*/  IMAD R78, R0, R11, R78 ;  /* 0x0000000b004e7224 */ /* 0x000fc400078e024e */
[----:B------:R-:W-:Y:S02]  /*2290*/  IMAD.MOV R11, RZ, RZ, -R6 ;  /* 0x000000ffff0b7224 */ /* 0x000fe400078e0a06 */
[----:B------:R-:W-:Y:S01]  /*22a0*/  IMAD R74, R0, R9, R74 ;  /* 0x00000009004a7224 */ /* 0x000fe200078e024a */
[----:B------:R-:W-:Y:S01]  /*22b0*/  LOP3.LUT R9, R4, 0x8c, RZ, 0xfc, !PT ;  /* 0x0000008c04097812 */ /* 0x000fe200078efcff */
[--C-:B------:R-:W-:Y:S02]  /*22c0*/  @!P6 IMAD.IADD R76, R76, 0x1, -R0.reuse ;  /* 0x000000014c4ce824 */ /* 0x100fe400078e0a00 */
[--C-:B------:R-:W-:Y:S01]  /*22d0*/  @!P2 IMAD.IADD R84, R84, 0x1, -R0.reuse ;  /* 0x000000015454a824 */ /* 0x100fe200078e0a00 */
[----:B------:R-:W-:Y:S01]  /*22e0*/  IABS R72, R9 ;  /* 0x0000000900487213 */ /* 0x000fe20000000000 */
[----:B------:R-:W-:Y:S01]  /*22f0*/  @!P1 IMAD.IADD R28, R28, 0x1, -R0 ;  /* 0x000000011c1c9824 */ /* 0x000fe200078e0a00 */
[C---:B------:R-:W-:Y:S01]  /*2300*/  ISETP.GT.U32.AND P6, PT, R0.reuse, R76, PT ;  /* 0x0000004c0000720c */ /* 0x040fe20003fc4070 */
[C---:B------:R-:W-:Y:S01]  /*2310*/  IMAD R30, R0.reuse, R11, R30 ;  /* 0x0000000b001e7224 */ /* 0x040fe200078e021e */
[C---:B------:R-:W-:Y:S01]  /*2320*/  ISETP.GT.U32.AND P2, PT, R0.reuse, R78, PT ;  /* 0x0000004e0000720c */ /* 0x040fe20003f44070 */
[----:B------:R-:W-:Y:S01]  /*2330*/  @!P4 IMAD.MOV R84, RZ, RZ, -R84 ;  /* 0x000000ffff54c224 */ /* 0x000fe200078e0a54 */
[C---:B------:R-:W-:Y:S01]  /*2340*/  ISETP.GT.U32.AND P4, PT, R0.reuse, R28, PT ;  /* 0x0000001c0000720c */ /* 0x040fe20003f84070 */
[----:B------:R-:W-:Y:S01]  /*2350*/  @!P3 IMAD.MOV R82, RZ, RZ, -R82 ;  /* 0x000000ffff52b224 */ /* 0x000fe200078e0a52 */
[----:B------:R-:W-:Y:S01]  /*2360*/  ISETP.GT.U32.AND P3, PT, R0, R30, PT ;  /* 0x0000001e0000720c */ /* 0x000fe20003f64070 */
[----:B------:R-:W-:Y:S01]  /*2370*/  @!P5 IMAD.MOV R80, RZ, RZ, -R80 ;  /* 0x000000ffff50d224 */ /* 0x000fe200078e0a50 */
[----:B------:R-:W-:Y:S01]  /*2380*/  ISETP.GE.AND P5, PT, R23, RZ, PT ;  /* 0x000000ff1700720c */ /* 0x000fe20003fa6270 */
[----:B------:R-:W-:Y:S01]  /*2390*/  IMAD.HI.U32 R6, R5, R72, RZ ;  /* 0x0000004805067227 */ /* 0x000fe200078e00ff */
[----:B------:R-:W-:-:S02]  /*23a0*/  ISETP.GE.AND P1, PT, R19, RZ, PT ;  /* 0x000000ff1300720c */ /* 0x000fc40003f26270 */
[C---:B------:R-:W-:Y:S01]  /*23b0*/  LOP3.LUT R19, R4.reuse, 0xac, RZ, 0xfc, !PT ;  /* 0x000000ac04137812 */ /* 0x040fe200078efcff */
[----:B------:R-:W-:Y:S01]  /*23c0*/  IMAD.MOV R11, RZ, RZ, -R6 ;  /* 0x000000ffff0b7224 */ /* 0x000fe200078e0a06 */
[----:B------:R-:W-:Y:S01]  /*23d0*/  LOP3.LUT R6, R4, 0x94, RZ, 0xfc, !PT ;  /* 0x0000009404067812 */ /* 0x000fe200078efcff */
[----:B------:R-:W-:Y:S01]  /*23e0*/  @!P6 IMAD.IADD R76, R76, 0x1, -R0 ;  /* 0x000000014c4ce824 */ /* 0x000fe200078e0a00 */
[----:B------:R-:W-:Y:S01]  /*23f0*/  ISETP.GE.AND P6, PT, R25, RZ, PT ;  /* 0x000000ff1900720c */ /* 0x000fe20003fc6270 */
[----:B------:R-:W-:Y:S01]  /*2400*/  IMAD R72, R0, R11, R72 ;  /* 0x0000000b00487224 */ /* 0x000fe200078e0248 */
[----:B------:R-:W-:Y:S01]  /*2410*/  IABS R70, R6 ;  /* 0x0000000600467213 */ /* 0x000fe20000000000 */
[--C-:B------:R-:W-:Y:S01]  /*2420*/  @!P2 IMAD.IADD R78, R78, 0x1, -R0.reuse ;  /* 0x000000014e4ea824 */ /* 0x100fe200078e0a00 */
[----:B------:R-:W-:Y:S01]  /*2430*/  ISETP.GE.AND P2, PT, R21, RZ, PT ;  /* 0x000000ff1500720c */ /* 0x000fe20003f46270 */
[--C-:B------:R-:W-:Y:S01]  /*2440*/  @!P4 IMAD.IADD R28, R28, 0x1, -R0.reuse ;  /* 0x000000011c1cc824 */ /* 0x100fe200078e0a00 */
[----:B------:R-:W-:Y:S01]  /*2450*/  ISETP.GT.U32.AND P4, PT, R0, R74, PT ;  /* 0x0000004a0000720c */ /* 0x000fe20003f84070 */
[----:B------:R-:W-:Y:S01]  /*2460*/  @!P3 IMAD.IADD R30, R30, 0x1, -R0 ;  /* 0x000000011e1eb824 */ /* 0x000fe200078e0a00 */
[----:B------:R-:W-:Y:S01]  /*2470*/  ISETP.GE.AND P3, PT, R9, RZ, PT ;  /* 0x000000ff0900720c */ /* 0x000fe20003f66270 */
[----:B------:R-:W-:Y:S01]  /*2480*/  @!P5 IMAD.MOV R76, RZ, RZ, -R76 ;  /* 0x000000ffff4cd224 */ /* 0x000fe200078e0a4c */
[C---:B------:R-:W-:Y:S01]  /*2490*/  ISETP.GT.U32.AND P5, PT, R0.reuse, R72, PT ;  /* 0x000000480000720c */ /* 0x040fe20003fa4070 */
[----:B------:R-:W-:Y:S01]  /*24a0*/  @!P0 IMAD.MOV R26, RZ, RZ, -R26 ;  /* 0x000000ffff1a8224 */ /* 0x000fe200078e0a1a */
[C---:B------:R-:W-:Y:S01]  /*24b0*/  ISETP.GT.U32.AND P0, PT, R0.reuse, R78, PT ;  /* 0x0000004e0000720c */ /* 0x040fe20003f04070 */
[----:B------:R-:W-:Y:S01]  /*24c0*/  @!P1 IMAD.MOV R28, RZ, RZ, -R28 ;  /* 0x000000ffff1c9224 */ /* 0x000fe200078e0a1c */
[----:B------:R-:W-:Y:S01]  /*24d0*/  ISETP.GT.U32.AND P1, PT, R0, R30, PT ;  /* 0x0000001e0000720c */ /* 0x000fe20003f24070 */
[----:B------:R-:W-:Y:S01]  /*24e0*/  IMAD.HI.U32 R9, R5, R32, RZ ;  /* 0x0000002005097227 */ /* 0x000fe200078e00ff */
[----:B------:R-:W-:-:S02]  /*24f0*/  IABS R62, R19 ;  /* 0x00000013003e7213 */ /* 0x000fc40000000000 */
[----:B------:R-:W-:Y:S01]  /*2500*/  LOP3.LUT R21, R4, 0x128, RZ, 0xfc, !PT ;  /* 0x0000012804157812 */ /* 0x000fe200078efcff */
[--C-:B------:R-:W-:Y:S01]  /*2510*/  @!P4 IMAD.IADD R74, R74, 0x1, -R0.reuse ;  /* 0x000000014a4ac824 */ /* 0x100fe200078e0a00 */
[----:B------:R-:W-:Y:S01]  /*2520*/  ISETP.GE.AND P4, PT, R15, RZ, PT ;  /* 0x000000ff0f00720c */ /* 0x000fe20003f86270 */
[----:B------:R-:W-:Y:S01]  /*2530*/  IMAD.MOV R9, RZ, RZ, -R9 ;  /* 0x000000ffff097224 */ /* 0x000fe200078e0a09 */
[----:B------:R-:W-:Y:S01]  /*2540*/  LOP3.LUT R15, R4, 0x9c, RZ, 0xfc, !PT ;  /* 0x0000009c040f7812 */ /* 0x000fe200078efcff */
[--C-:B------:R-:W-:Y:S01]  /*2550*/  @!P5 IMAD.IADD R72, R72, 0x1, -R0.reuse ;  /* 0x000000014848d824 */ /* 0x100fe200078e0a00 */
[----:B------:R-:W-:Y:S01]  /*2560*/  IABS R190, R21 ;  /* 0x0000001500be7213 */ /* 0x000fe20000000000 */
[--C-:B------:R-:W-:Y:S01]  /*2570*/  @!P0 IMAD.IADD R78, R78, 0x1, -R0.reuse ;  /* 0x000000014e4e8824 */ /* 0x100fe200078e0a00 */
[----:B------:R-:W-:Y:S01]  /*2580*/  ISETP.GE.AND P0, PT, R13, RZ, PT ;  /* 0x000000ff0d00720c */ /* 0x000fe20003f06270 */
[----:B------:R-:W-:Y:S01]  /*2590*/  @!P1 IMAD.IADD R30, R30, 0x1, -R0 ;  /* 0x000000011e1e9824 */ /* 0x000fe200078e0a00 */
[----:B------:R-:W-:Y:S01]  /*25a0*/  ISETP.GE.AND P1, PT, R6, RZ, PT ;  /* 0x000000ff0600720c */ /* 0x000fe20003f26270 */
[----:B------:R-:W-:Y:S01]  /*25b0*/  IMAD.HI.U32 R6, R5, R70, RZ ;  /* 0x0000004605067227 */ /* 0x000fe200078e00ff */
[----:B------:R-:W-:-:S02]  /*25c0*/  ISETP.GT.U32.AND P5, PT, R0, R72, PT ;  /* 0x000000480000720c */ /* 0x000fc40003fa4070 */
[----:B------:R-:W-:Y:S01]  /*25d0*/  IABS R34, R15 ;  /* 0x0000000f00227213 */ /* 0x000fe20000000000 */
[----:B------:R-:W-:Y:S01]  /*25e0*/  @!P2 IMAD.MOV R78, RZ, RZ, -R78 ;  /* 0x000000ffff4ea224 */ /* 0x000fe200078e0a4e */
[----:B------:R-:W-:Y:S01]  /*25f0*/  ISETP.GT.U32.AND P2, PT, R0, R74, PT ;  /* 0x0000004a0000720c */ /* 0x000fe20003f44070 */
[----:B------:R-:W-:Y:S01]  /*2600*/  IMAD.MOV R13, RZ, RZ, -R6 ;  /* 0x000000ffff0d7224 */ /* 0x000fe200078e0a06 */
[----:B------:R-:W-:Y:S01]  /*2610*/  LOP3.LUT R23, R4, 0x12c, RZ, 0xfc, !PT ;  /* 0x0000012c04177812 */ /* 0x000fe200078efcff */
[----:B------:R-:W-:Y:S01]  /*2620*/  IMAD R32, R0, R9, R32 ;  /* 0x0000000900207224 */ /* 0x000fe200078e0220 */
[----:B------:R-:W-:Y:S01]  /*2630*/  LOP3.LUT R9, R4, 0x98, RZ, 0xfc, !PT ;  /* 0x0000009804097812 */ /* 0x000fe200078efcff */
[----:B------:R-:W-:Y:S01]  /*2640*/  IMAD R70, R0, R13, R70 ;  /* 0x0000000d00467224 */ /* 0x000fe200078e0246 */
[----:B------:R-:W-:Y:S01]  /*2650*/  LOP3.LUT R13, R4, 0xa0, RZ, 0xfc, !PT ;  /* 0x000000a0040d7812 */ /* 0x000fe200078efcff */
[----:B------:R-:W-:Y:S01]  /*2660*/  IMAD.HI.U32 R11, R5, R34, RZ ;  /* 0x00000022050b7227 */ /* 0x000fe200078e00ff */
[----:B------:R-:W-:-:S02]  /*2670*/  IABS R68, R9 ;  /* 0x0000000900447213 */ /* 0x000fc40000000000 */
[----:B------:R-:W-:Y:S01]  /*2680*/  IABS R66, R13 ;  /* 0x0000000d00427213 */ /* 0x000fe20000000000 */
[--C-:B------:R-:W-:Y:S01]  /*2690*/  @!P5 IMAD.IADD R72, R72, 0x1, -R0.reuse ;  /* 0x000000014848d824 */ /* 0x100fe200078e0a00 */
[----:B------:R-:W-:Y:S01]  /*26a0*/  ISETP.GT.U32.AND P5, PT, R0, R70, PT ;  /* 0x000000460000720c */ /* 0x000fe20003fa4070 */
[----:B------:R-:W-:Y:S01]  /*26b0*/  @!P2 IMAD.IADD R74, R74, 0x1, -R0 ;  /* 0x000000014a4aa824 */ /* 0x000fe200078e0a00 */
[C---:B------:R-:W-:Y:S01]  /*26c0*/  ISETP.GT.U32.AND P2, PT, R0.reuse, R32, PT ;  /* 0x000000200000720c */ /* 0x040fe20003f44070 */
[----:B------:R-:W-:Y:S01]  /*26d0*/  IMAD.MOV R11, RZ, RZ, -R11 ;  /* 0x000000ffff0b7224 */ /* 0x000fe200078e0a0b */
[----:B------:R-:W-:Y:S01]  /*26e0*/  IABS R192, R23 ;  /* 0x0000001700c07213 */ /* 0x000fe20000000000 */
[----:B------:R-:W-:Y:S01]  /*26f0*/  @!P0 IMAD.MOV R30, RZ, RZ, -R30 ;  /* 0x000000ffff1e8224 */ /* 0x000fe200078e0a1e */
[----:B------:R-:W-:Y:S01]  /*2700*/  ISETP.GE.AND P0, PT, R9, RZ, PT ;  /* 0x000000ff0900720c */ /* 0x000fe20003f06270 */
[----:B------:R-:W-:Y:S01]  /*2710*/  IMAD R34, R0, R11, R34 ;  /* 0x0000000b00227224 */ /* 0x000fe200078e0222 */
[----:B------:R-:W-:Y:S01]  /*2720*/  LOP3.LUT R25, R4, 0x1d0, RZ, 0xfc, !PT ;  /* 0x000001d004197812 */ /* 0x000fe200078efcff */
[----:B------:R-:W-:-:S03]  /*2730*/  IMAD.HI.U32 R9, R5, R68, RZ ;  /* 0x0000004405097227 */ /* 0x000fc600078e00ff */
[----:B------:R-:W-:Y:S01]  /*2740*/  IABS R134, R25 ;  /* 0x0000001900867213 */ /* 0x000fe20000000000 */
[--C-:B------:R-:W-:Y:S01]  /*2750*/  @!P5 IMAD.IADD R70, R70, 0x1, -R0.reuse ;  /* 0x000000014646d824 */ /* 0x100fe200078e0a00 */
[----:B------:R-:W-:Y:S01]  /*2760*/  ISETP.GT.U32.AND P5, PT, R0, R34, PT ;  /* 0x000000220000720c */ /* 0x000fe20003fa4070 */
[----:B------:R-:W-:Y:S02]  /*2770*/  @!P2 IMAD.IADD R32, R32, 0x1, -R0 ;  /* 0x000000012020a824 */ /* 0x000fe400078e0a00 */
[----:B------:R-:W-:Y:S01]  /*2780*/  @!P3 IMAD.MOV R72, RZ, RZ, -R72 ;  /* 0x000000ffff48b224 */ /* 0x000fe200078e0a48 */
[C---:B------:R-:W-:Y:S01]  /*2790*/  ISETP.GT.U32.AND P3, PT, R0.reuse, R70, PT ;  /* 0x000000460000720c */ /* 0x040fe20003f64070 */
[----:B------:R-:W-:Y:S01]  /*27a0*/  IMAD.MOV R9, RZ, RZ, -R9 ;  /* 0x000000ffff097224 */ /* 0x000fe200078e0a09 */
[----:B------:R-:W-:Y:S01]  /*27b0*/  ISETP.GT.U32.AND P2, PT, R0, R32, PT ;  /* 0x000000200000720c */ /* 0x000fe20003f44070 */
[----:B------:R-:W-:-:S04]  /*27c0*/  IMAD.HI.U32 R6, R5, R66, RZ ;  /* 0x0000004205067227 */ /* 0x000fc800078e00ff */
[----:B------:R-:W-:Y:S01]  /*27d0*/  @!P6 IMAD.MOV R74, RZ, RZ, -R74 ;  /* 0x000000ffff4ae224 */ /* 0x000fe200078e0a4a */
[----:B------:R-:W-:Y:S01]  /*27e0*/  ISETP.GE.AND P6, PT, R15, RZ, PT ;  /* 0x000000ff0f00720c */ /* 0x000fe20003fc6270 */
[----:B------:R-:W-:Y:S01]  /*27f0*/  IMAD R68, R0, R9, R68 ;  /* 0x0000000900447224 */ /* 0x000fe200078e0244 */
[----:B------:R-:W-:Y:S01]  /*2800*/  LOP3.LUT R15, R4, 0xa4, RZ, 0xfc, !PT ;  /* 0x000000a4040f7812 */ /* 0x000fe200078efcff */
[----:B------:R-:W-:Y:S02]  /*2810*/  IMAD.MOV R9, RZ, RZ, -R6 ;  /* 0x000000ffff097224 */ /* 0x000fe400078e0a06 */
[----:B------:R-:W-:Y:S01]  /*2820*/  @!P5 IMAD.IADD R34, R34, 0x1, -R0 ;  /* 0x000000012222d824 */ /* 0x000fe200078e0a00 */
[----:B------:R-:W-:Y:S01]  /*2830*/  IABS R64, R15 ;  /* 0x0000000f00407213 */ /* 0x000fe20000000000 */
[C---:B------:R-:W-:Y:S02]  /*2840*/  IMAD R66, R0.reuse, R9, R66 ;  /* 0x0000000900427224 */ /* 0x040fe400078e0242 */
[----:B------:R-:W-:Y:S01]  /*2850*/  IMAD.HI.U32 R9, R5, R38, RZ ;  /* 0x0000002605097227 */ /* 0x000fe200078e00ff */
[----:B------:R-:W-:-:S03]  /*2860*/  ISETP.GT.U32.AND P5, PT, R0, R34, PT ;  /* 0x000000220000720c */ /* 0x000fc60003fa4070 */
[--C-:B------:R-:W-:Y:S01]  /*2870*/  @!P2 IMAD.IADD R32, R32, 0x1, -R0.reuse ;  /* 0x000000012020a824 */ /* 0x100fe200078e0a00 */
[----:B------:R-:W-:Y:S01]  /*2880*/  ISETP.GT.U32.AND P2, PT, R0, R68, PT ;  /* 0x000000440000720c */ /* 0x000fe20003f44070 */
[----:B------:R-:W-:Y:S01]  /*2890*/  @!P3 IMAD.IADD R70, R70, 0x1, -R0 ;  /* 0x000000014646b824 */ /* 0x000fe200078e0a00 */
[----:B------:R-:W-:Y:S01]  /*28a0*/  ISETP.GT.U32.AND P3, PT, R0, R66, PT ;  /* 0x000000420000720c */ /* 0x000fe20003f64070 */
[----:B------:R-:W-:-:S04]  /*28b0*/  IMAD.HI.U32 R6, R5, R64, RZ ;  /* 0x0000004005067227 */ /* 0x000fc800078e00ff */
[----:B------:R-:W-:-:S04]  /*28c0*/  IMAD.HI.U32 R11, R5, R62, RZ ;  /* 0x0000003e050b7227 */ /* 0x000fc800078e00ff */
[----:B------:R-:W-:Y:S02]  /*28d0*/  IMAD.MOV R9, RZ, RZ, -R9 ;  /* 0x000000ffff097224 */ /* 0x000fe400078e0a09 */
[----:B------:R-:W-:Y:S01]  /*28e0*/  @!P4 IMAD.MOV R32, RZ, RZ, -R32 ;  /* 0x000000ffff20c224 */ /* 0x000fe200078e0a20 */
[----:B------:R-:W-:Y:S01]  /*28f0*/  ISETP.GE.AND P4, PT, R13, RZ, PT ;  /* 0x000000ff0d00720c */ /* 0x000fe20003f86270 */
[----:B------:R-:W-:Y:S02]  /*2900*/  IMAD.MOV R13, RZ, RZ, -R6 ;  /* 0x000000ffff0d7224 */ /* 0x000fe400078e0a06 */
[----:B------:R-:W-:Y:S02]  /*2910*/  IMAD.MOV R11, RZ, RZ, -R11 ;  /* 0x000000ffff0b7224 */ /* 0x000fe400078e0a0b */
[----:B------:R-:W-:Y:S01]  /*2920*/  IMAD R38, R0, R9, R38 ;  /* 0x0000000900267224 */ /* 0x000fe200078e0226 */
[----:B------:R-:W-:Y:S01]  /*2930*/  LOP3.LUT R9, R4, 0xb0, RZ, 0xfc, !PT ;  /* 0x000000b004097812 */ /* 0x000fe200078efcff */
        /* <DEDUP_REMOVED lines=8> */
[----:B------:R-:W-:Y:S01]  /*29c0*/  @!P6 IMAD.MOV R34, RZ, RZ, -R34 ;  /* 0x000000ffff22e224 */ /* 0x000fe200078e0a22 */
[----:B------:R-:W-:Y:S01]  /*29d0*/  ISETP.GT.U32.AND P6, PT, R0, R62, PT ;  /* 0x0000003e0000720c */ /* 0x000fe20003fc4070 */
[----:B------:R-:W-:Y:S01]  /*29e0*/  IMAD.HI.U32 R6, R5, R60, RZ ;  /* 0x0000003c05067227 */ /* 0x000fe200078e00ff */
[----:B------:R-:W-:-:S02]  /*29f0*/  LOP3.LUT R11, R4, 0xb4, RZ, 0xfc, !PT ;  /* 0x000000b4040b7812 */ /* 0x000fc400078efcff */
[----:B------:R-:W-:Y:S01]  /*2a00*/  IABS R58, R13 ;  /* 0x0000000d003a7213 */ /* 0x000fe20000000000 */
[----:B------:R-:W-:Y:S01]  /*2a10*/  @!P1 IMAD.MOV R70, RZ, RZ, -R70 ;  /* 0x000000ffff469224 */ /* 0x000fe200078e0a46 */
[----:B------:R-:W-:Y:S01]  /*2a20*/  IABS R40, R11 ;  /* 0x0000000b00287213 */ /* 0x000fe20000000000 */
[--C-:B------:R-:W-:Y:S01]  /*2a30*/  @!P2 IMAD.IADD R68, R68, 0x1, -R0.reuse ;  /* 0x000000014444a824 */ /* 0x100fe200078e0a00 */
[----:B------:R-:W-:Y:S01]  /*2a40*/  ISETP.GT.U32.AND P1, PT, R0, R66, PT ;  /* 0x000000420000720c */ /* 0x000fe20003f24070 */
[--C-:B------:R-:W-:Y:S02]  /*2a50*/  @!P5 IMAD.IADD R38, R38, 0x1, -R0.reuse ;  /* 0x000000012626d824 */ /* 0x100fe400078e0a00 */
[--C-:B------:R-:W-:Y:S01]  /*2a60*/  @!P3 IMAD.IADD R64, R64, 0x1, -R0.reuse ;  /* 0x000000014040b824 */ /* 0x100fe200078e0a00 */
[----:B------:R-:W-:Y:S01]  /*2a70*/  ISETP.GE.AND P3, PT, R9, RZ, PT ;  /* 0x000000ff0900720c */ /* 0x000fe20003f66270 */
[----:B------:R-:W-:Y:S01]  /*2a80*/  @!P6 IMAD.IADD R62, R62, 0x1, -R0 ;  /* 0x000000013e3ee824 */ /* 0x000fe200078e0a00 */
[C---:B------:R-:W-:Y:S01]  /*2a90*/  ISETP.GT.U32.AND P6, PT, R0.reuse, R38, PT ;  /* 0x000000260000720c */ /* 0x040fe20003fc4070 */
[----:B------:R-:W-:Y:S01]  /*2aa0*/  IMAD.MOV R9, RZ, RZ, -R6 ;  /* 0x000000ffff097224 */ /* 0x000fe200078e0a06 */
[C---:B------:R-:W-:Y:S01]  /*2ab0*/  ISETP.GT.U32.AND P2, PT, R0.reuse, R68, PT ;  /* 0x000000440000720c */ /* 0x040fe20003f44070 */
[----:B------:R-:W-:Y:S01]  /*2ac0*/  IMAD.HI.U32 R6, R5, R40, RZ ;  /* 0x0000002805067227 */ /* 0x000fe200078e00ff */
[----:B------:R-:W-:-:S03]  /*2ad0*/  ISETP.GT.U32.AND P5, PT, R0, R64, PT ;  /* 0x000000400000720c */ /* 0x000fc60003fa4070 */
[----:B------:R-:W-:Y:S02]  /*2ae0*/  IMAD R60, R0, R9, R60 ;  /* 0x00000009003c7224 */ /* 0x000fe400078e023c */
[----:B------:R-:W-:Y:S02]  /*2af0*/  IMAD.MOV R9, RZ, RZ, -R6 ;  /* 0x000000ffff097224 */ /* 0x000fe400078e0a06 */
[----:B------:R-:W-:Y:S01]  /*2b00*/  @!P1 IMAD.IADD R66, R66, 0x1, -R0 ;  /* 0x0000000142429824 */ /* 0x000fe200078e0a00 */
[----:B------:R-:W-:Y:S01]  /*2b10*/  ISETP.GE.AND P1, PT, R19, RZ, PT ;  /* 0x000000ff1300720c */ /* 0x000fe20003f26270 */
[----:B------:R-:W-:Y:S01]  /*2b20*/  IMAD R40, R0, R9, R40 ;  /* 0x0000000900287224 */ /* 0x000fe200078e0228 */
[----:B------:R-:W-:Y:S01]  /*2b30*/  LOP3.LUT R19, R4, 0xd4, RZ, 0xfc, !PT ;  /* 0x000000d404137812 */ /* 0x000fe200078efcff */
[----:B------:R-:W-:Y:S02]  /*2b40*/  @!P6 IMAD.IADD R38, R38, 0x1, -R0 ;  /* 0x000000012626e824 */ /* 0x000fe400078e0a00 */
[----:B------:R-:W-:Y:S01]  /*2b50*/  @!P4 IMAD.MOV R66, RZ, RZ, -R66 ;  /* 0x000000ffff42c224 */ /* 0x000fe200078e0a42 */
[----:B------:R-:W-:Y:S01]  /*2b60*/  ISETP.GT.U32.AND P6, PT, R0, R40, PT ;  /* 0x000000280000720c */ /* 0x000fe20003fc4070 */
[--C-:B------:R-:W-:Y:S01]  /*2b70*/  @!P2 IMAD.IADD R68, R68, 0x1, -R0.reuse ;  /* 0x000000014444a824 */ /* 0x100fe200078e0a00 */
[----:B------:R-:W-:Y:S01]  /*2b80*/  ISETP.GT.U32.AND P4, PT, R0, R62, PT ;  /* 0x0000003e0000720c */ /* 0x000fe20003f84070 */
[----:B------:R-:W-:Y:S01]  /*2b90*/  @!P5 IMAD.IADD R64, R64, 0x1, -R0 ;  /* 0x000000014040d824 */ /* 0x000fe200078e0a00 */
[----:B------:R-:W-:Y:S01]  /*2ba0*/  ISETP.GE.AND P2, PT, R15, RZ, PT ;  /* 0x000000ff0f00720c */ /* 0x000fe20003f46270 */
[----:B------:R-:W-:Y:S01]  /*2bb0*/  @!P0 IMAD.MOV R68, RZ, RZ, -R68 ;  /* 0x000000ffff448224 */ /* 0x000fe200078e0a44 */
[----:B------:R-:W-:Y:S01]  /*2bc0*/  LOP3.LUT R15, R4, 0xbc, RZ, 0xfc, !PT ;  /* 0x000000bc040f7812 */ /* 0x000fe200078efcff */
[----:B------:R-:W-:Y:S01]  /*2bd0*/  IMAD.HI.U32 R6, R5, R58, RZ ;  /* 0x0000003a05067227 */ /* 0x000fe200078e00ff */
[----:B------:R-:W-:-:S02]  /*2be0*/  ISETP.GT.U32.AND P5, PT, R0, R60, PT ;  /* 0x0000003c0000720c */ /* 0x000fc40003fa4070 */
[----:B------:R-:W-:Y:S02]  /*2bf0*/  ISETP.GE.AND P0, PT, R17, RZ, PT ;  /* 0x000000ff1100720c */ /* 0x000fe40003f06270 */
[----:B------:R-:W-:Y:S01]  /*2c00*/  LOP3.LUT R17, R4, 0xc0, RZ, 0xfc, !PT ;  /* 0x000000c004117812 */ /* 0x000fe200078efcff */
[--C-:B------:R-:W-:Y:S01]  /*2c10*/  @!P6 IMAD.IADD R40, R40, 0x1, -R0.reuse ;  /* 0x000000012828e824 */ /* 0x100fe200078e0a00 */
[----:B------:R-:W-:Y:S01]  /*2c20*/  IABS R56, R15 ;  /* 0x0000000f00387213 */ /* 0x000fe20000000000 */
[----:B------:R-:W-:Y:S01]  /*2c30*/  @!P4 IMAD.IADD R62, R62, 0x1, -R0 ;  /* 0x000000013e3ec824 */ /* 0x000fe200078e0a00 */
[----:B------:R-:W-:Y:S01]  /*2c40*/  IABS R44, R17 ;  /* 0x00000011002c7213 */ /* 0x000fe20000000000 */
[----:B------:R-:W-:Y:S01]  /*2c50*/  @!P2 IMAD.MOV R64, RZ, RZ, -R64 ;  /* 0x000000ffff40a224 */ /* 0x000fe200078e0a40 */
[----:B------:R-:W-:Y:S01]  /*2c60*/  ISETP.GE.AND P4, PT, R11, RZ, PT ;  /* 0x000000ff0b00720c */ /* 0x000fe20003f86270 */
[----:B------:R-:W-:Y:S01]  /*2c70*/  IMAD.HI.U32 R9, R5, R56, RZ ;  /* 0x0000003805097227 */ /* 0x000fe200078e00ff */
[----:B------:R-:W-:-:S02]  /*2c80*/  ISETP.GT.U32.AND P6, PT, R0, R40, PT ;  /* 0x000000280000720c */ /* 0x000fc40003fc4070 */
[----:B------:R-:W-:Y:S01]  /*2c90*/  IABS R50, R19 ;  /* 0x0000001300327213 */ /* 0x000fe20000000000 */
[----:B------:R-:W-:-:S04]  /*2ca0*/  IMAD.HI.U32 R11, R5, R44, RZ ;  /* 0x0000002c050b7227 */ /* 0x000fc800078e00ff */
[----:B------:R-:W-:Y:S02]  /*2cb0*/  IMAD.MOV R9, RZ, RZ, -R9 ;  /* 0x000000ffff097224 */ /* 0x000fe400078e0a09 */
[----:B------:R-:W-:Y:S01]  /*2cc0*/  @!P5 IMAD.IADD R60, R60, 0x1, -R0 ;  /* 0x000000013c3cd824 */ /* 0x000fe200078e0a00 */
[----:B------:R-:W-:Y:S01]  /*2cd0*/  ISETP.GE.AND P5, PT, R13, RZ, PT ;  /* 0x000000ff0d00720c */ /* 0x000fe20003fa6270 */
[----:B------:R-:W-:Y:S02]  /*2ce0*/  IMAD.MOV R13, RZ, RZ, -R6 ;  /* 0x000000ffff0d7224 */ /* 0x000fe400078e0a06 */
[----:B------:R-:W-:Y:S01]  /*2cf0*/  IMAD.MOV R11, RZ, RZ, -R11 ;  /* 0x000000ffff0b7224 */ /* 0x000fe200078e0a0b */
[C---:B------:R-:W-:Y:S01]  /*2d00*/  ISETP.GT.U32.AND P2, PT, R0.reuse, R60, PT ;  /* 0x0000003c0000720c */ /* 0x040fe20003f44070 */
[C---:B------:R-:W-:Y:S02]  /*2d10*/  IMAD R56, R0.reuse, R9, R56 ;  /* 0x0000000900387224 */ /* 0x040fe400078e0238 */
[----:B------:R-:W-:Y:S01]  /*2d20*/  IMAD R58, R0, R13, R58 ;  /* 0x0000000d003a7224 */ /* 0x000fe200078e023a */
[----:B------:R-:W-:Y:S01]  /*2d30*/  LOP3.LUT R13, R4, 0xc8, RZ, 0xfc, !PT ;  /* 0x000000c8040d7812 */ /* 0x000fe200078efcff */
[----:B------:R-:W-:Y:S01]  /*2d40*/  IMAD R44, R0, R11, R44 ;  /* 0x0000000b002c7224 */ /* 0x000fe200078e022c */
[----:B------:R-:W-:Y:S01]  /*2d50*/  LOP3.LUT R11, R4, 0xc4, RZ, 0xfc, !PT ;  /* 0x000000c4040b7812 */ /* 0x000fe200078efcff */
[----:B------:R-:W-:Y:S01]  /*2d60*/  @!P1 IMAD.MOV R62, RZ, RZ, -R62 ;  /* 0x000000ffff3e9224 */ /* 0x000fe200078e0a3e */
[C---:B------:R-:W-:Y:S01]  /*2d70*/  ISETP.GT.U32.AND P1, PT, R0.reuse, R56, PT ;  /* 0x000000380000720c */ /* 0x040fe20003f24070 */
[----:B------:R-:W-:Y:S01]  /*2d80*/  @!P0 IMAD.MOV R38, RZ, RZ, -R38 ;  /* 0x000000ffff268224 */ /* 0x000fe200078e0a26 */
[----:B------:R-:W-:Y:S01]  /*2d90*/  ISETP.GT.U32.AND P0, PT, R0, R58, PT ;  /* 0x0000003a0000720c */ /* 0x000fe20003f04070 */
[--C-:B------:R-:W-:Y:S01]  /*2da0*/  @!P6 IMAD.IADD R40, R40, 0x1, -R0.reuse ;  /* 0x000000012828e824 */ /* 0x100fe200078e0a00 */
[----:B------:R-:W-:Y:S01]  /*2db0*/  ISETP.GT.U32.AND P6, PT, R0, R44, PT ;  /* 0x0000002c0000720c */ /* 0x000fe20003fc4070 */
[----:B------:R-:W-:Y:S01]  /*2dc0*/  @!P2 IMAD.IADD R60, R60, 0x1, -R0 ;  /* 0x000000013c3ca824 */ /* 0x000fe200078e0a00 */
[----:B------:R-:W-:Y:S01]  /*2dd0*/  IABS R54, R11 ;  /* 0x0000000b00367213 */ /* 0x000fe20000000000 */
[----:B------:R-:W-:Y:S01]  /*2de0*/  @!P4 IMAD.MOV R40, RZ, RZ, -R40 ;  /* 0x000000ffff28c224 */ /* 0x000fe200078e0a28 */
[----:B------:R-:W-:Y:S01]  /*2df0*/  IABS R52, R13 ;  /* 0x0000000d00347213 */ /* 0x000fe20000000000 */
[----:B------:R-:W-:Y:S01]  /*2e00*/  @!P3 IMAD.MOV R60, RZ, RZ, -R60 ;  /* 0x000000ffff3cb224 */ /* 0x000fe200078e0a3c */
[----:B------:R-:W-:Y:S01]  /*2e10*/  ISETP.GE.AND P2, PT, R15, RZ, PT ;  /* 0x000000ff0f00720c */ /* 0x000fe20003f46270 */
[----:B------:R-:W-:Y:S01]  /*2e20*/  IMAD.HI.U32 R6, R5, R54, RZ ;  /* 0x0000003605067227 */ /* 0x000fe200078e00ff */
[----:B------:R-:W-:-:S03]  /*2e30*/  LOP3.LUT R15, R4, 0xcc, RZ, 0xfc, !PT ;  /* 0x000000cc040f7812 */ /* 0x000fc600078efcff */
[--C-:B------:R-:W-:Y:S01]  /*2e40*/  @!P1 IMAD.IADD R56, R56, 0x1, -R0.reuse ;  /* 0x0000000138389824 */ /* 0x100fe200078e0a00 */
[----:B------:R-:W-:Y:S01]  /*2e50*/  IABS R46, R15 ;  /* 0x0000000f002e7213 */ /* 0x000fe20000000000 */
[--C-:B------:R-:W-:Y:S01]  /*2e60*/  @!P0 IMAD.IADD R58, R58, 0x1, -R0.reuse ;  /* 0x000000013a3a8824 */ /* 0x100fe200078e0a00 */
[----:B------:R-:W-:Y:S01]  /*2e70*/  ISETP.GE.AND P0, PT, R17, RZ, PT ;  /* 0x000000ff1100720c */ /* 0x000fe20003f06270 */
[----:B------:R-:W-:Y:S01]  /*2e80*/  @!P6 IMAD.IADD R44, R44, 0x1, -R0 ;  /* 0x000000012c2ce824 */ /* 0x000fe200078e0a00 */
[C---:B------:R-:W-:Y:S01]  /*2e90*/  ISETP.GT.U32.AND P6, PT, R0.reuse, R56, PT ;  /* 0x000000380000720c */ /* 0x040fe20003fc4070 */
[----:B------:R-:W-:Y:S01]  /*2ea0*/  IMAD.MOV R9, RZ, RZ, -R6 ;  /* 0x000000ffff097224 */ /* 0x000fe200078e0a06 */
[C---:B------:R-:W-:Y:S01]  /*2eb0*/  ISETP.GT.U32.AND P1, PT, R0.reuse, R58, PT ;  /* 0x0000003a0000720c */ /* 0x040fe20003f24070 */
[----:B------:R-:W-:Y:S01]  /*2ec0*/  IMAD.HI.U32 R6, R5, R52, RZ ;  /* 0x0000003405067227 */ /* 0x000fe200078e00ff */
[----:B------:R-:W-:Y:S02]  /*2ed0*/  ISETP.GT.U32.AND P3, PT, R0, R44, PT ;  /* 0x0000002c0000720c */ /* 0x000fe40003f64070 */
[----:B------:R-:W-:Y:S01]  /*2ee0*/  LOP3.LUT R17, R4, 0xd0, RZ, 0xfc, !PT ;  /* 0x000000d004117812 */ /* 0x000fe200078efcff */
[----:B------:R-:W-:-:S02]  /*2ef0*/  IMAD R54, R0, R9, R54 ;  /* 0x0000000900367224 */ /* 0x000fc400078e0236 */
[----:B------:R-:W-:Y:S01]  /*2f00*/  IMAD.MOV R9, RZ, RZ, -R6 ;  /* 0x000000ffff097224 */ /* 0x000fe200078e0a06 */
[----:B------:R-:W-:Y:S01]  /*2f10*/  IABS R48, R17 ;  /* 0x0000001100307213 */ /* 0x000fe20000000000 */
[----:B------:R-:W-:-:S04]  /*2f20*/  IMAD.HI.U32 R6, R5, R46, RZ ;  /* 0x0000002e05067227 */ /* 0x000fc800078e00ff */
[----:B------:R-:W-:Y:S02]  /*2f30*/  IMAD R52, R0, R9, R52 ;  /* 0x0000000900347224 */ /* 0x000fe400078e0234 */
[----:B------:R-:W-:Y:S02]  /*2f40*/  @!P6 IMAD.IADD R56, R56, 0x1, -R0 ;  /* 0x000000013838e824 */ /* 0x000fe400078e0a00 */
[----:B------:R-:W-:Y:S01]  /*2f50*/  IMAD.MOV R9, RZ, RZ, -R6 ;  /* 0x000000ffff097224 */ /* 0x000fe200078e0a06 */
[----:B------:R-:W-:Y:S01]  /*2f60*/  ISETP.GT.U32.AND P6, PT, R0, R52, PT ;  /* 0x000000340000720c */ /* 0x000fe20003fc4070 */
[----:B------:R-:W-:Y:S01]  /*2f70*/  @!P1 IMAD.IADD R58, R58, 0x1, -R0 ;  /* 0x000000013a3a9824 */ /* 0x000fe200078e0a00 */
[C---:B------:R-:W-:Y:S01]  /*2f80*/  ISETP.GT.U32.AND P1, PT, R0.reuse, R54, PT ;  /* 0x000000360000720c */ /* 0x040fe20003f24070 */
[----:B------:R-:W-:Y:S02]  /*2f90*/  IMAD R46, R0, R9, R46 ;  /* 0x00000009002e7224 */ /* 0x000fe400078e022e */
[----:B------:R-:W-:-:S02]  /*2fa0*/  @!P5 IMAD.MOV R58, RZ, RZ, -R58 ;  /* 0x000000ffff3ad224 */ /* 0x000fc400078e0a3a */
[----:B------:R-:W-:Y:S01]  /*2fb0*/  IMAD.HI.U32 R6, R5, R48, RZ ;  /* 0x0000003005067227 */ /* 0x000fe200078e00ff */
[----:B------:R-:W-:-:S03]  /*2fc0*/  ISETP.GT.U32.AND P5, PT, R0, R46, PT ;  /* 0x0000002e0000720c */ /* 0x000fc60003fa4070 */
[--C-:B------:R-:W-:Y:S01]  /*2fd0*/  @!P3 IMAD.IADD R44, R44, 0x1, -R0.reuse ;  /* 0x000000012c2cb824 */ /* 0x100fe200078e0a00 */
[----:B------:R-:W-:Y:S01]  /*2fe0*/  ISETP.GE.AND P3, PT, R11, RZ, PT ;  /* 0x000000ff0b00720c */ /* 0x000fe20003f66270 */
[--C-:B------:R-:W-:Y:S01]  /*2ff0*/  @!P6 IMAD.IADD R52, R52, 0x1, -R0.reuse ;  /* 0x000000013434e824 */ /* 0x100fe200078e0a00 */
[----:B------:R-:W-:Y:S01]  /*3000*/  LOP3.LUT R11, R4, 0xd8, RZ, 0xfc, !PT ;  /* 0x000000d8040b7812 */ /* 0x000fe200078efcff */
[----:B------:R-:W-:Y:S01]  /*3010*/  @!P1 IMAD.IADD R54, R54, 0x1, -R0 ;  /* 0x0000000136369824 */ /* 0x000fe200078e0a00 */
[----:B------:R-:W-:Y:S01]  /*3020*/  ISETP.GE.AND P1, PT, R13, RZ, PT ;  /* 0x000000ff0d00720c */ /* 0x000fe20003f26270 */
[----:B------:R-:W-:Y:S01]  /*3030*/  IMAD.MOV R9, RZ, RZ, -R6 ;  /* 0x000000ffff097224 */ /* 0x000fe200078e0a06 */
[C---:B------:R-:W-:Y:S01]  /*3040*/  ISETP.GT.U32.AND P6, PT, R0.reuse, R52, PT ;  /* 0x000000340000720c */ /* 0x040fe20003fc4070 */
[----:B------:R-:W-:Y:S01]  /*3050*/  IMAD.HI.U32 R6, R5, R50, RZ ;  /* 0x0000003205067227 */ /* 0x000fe200078e00ff */
[----:B------:R-:W-:Y:S02]  /*3060*/  IABS R150, R11 ;  /* 0x0000000b00967213 */ /* 0x000fe40000000000 */
[----:B------:R-:W-:Y:S01]  /*3070*/  ISETP.GT.U32.AND P4, PT, R0, R54, PT ;  /* 0x000000360000720c */ /* 0x000fe20003f84070 */
[----:B------:R-:W-:Y:S01]  /*3080*/  @!P5 IMAD.IADD R46, R46, 0x1, -R0 ;  /* 0x000000012e2ed824 */ /* 0x000fe200078e0a00 */
[----:B------:R-:W-:Y:S01]  /*3090*/  LOP3.LUT R13, R4, 0xe0, RZ, 0xfc, !PT ;  /* 0x000000e0040d7812 */ /* 0x000fe200078efcff */
[----:B------:R-:W-:-:S02]  /*30a0*/  IMAD R48, R0, R9, R48 ;  /* 0x0000000900307224 */ /* 0x000fc400078e0230 */
[----:B------:R-:W-:Y:S01]  /*30b0*/  IMAD.MOV R9, RZ, RZ, -R6 ;  /* 0x000000ffff097224 */ /* 0x000fe200078e0a06 */
[----:B------:R-:W-:Y:S01]  /*30c0*/  ISETP.GT.U32.AND P5, PT, R0, R46, PT ;  /* 0x0000002e0000720c */ /* 0x000fe20003fa4070 */
[----:B------:R-:W-:Y:S01]  /*30d0*/  @!P2 IMAD.MOV R56, RZ, RZ, -R56 ;  /* 0x000000ffff38a224 */ /* 0x000fe200078e0a38 */
[----:B------:R-:W-:Y:S01]  /*30e0*/  ISETP.GE.AND P2, PT, R15, RZ, PT ;  /* 0x000000ff0f00720c */ /* 0x000fe20003f46270 */
[----:B------:R-:W-:Y:S01]  /*30f0*/  @!P6 IMAD.IADD R52, R52, 0x1, -R0 ;  /* 0x000000013434e824 */ /* 0x000fe200078e0a00 */
[C---:B------:R-:W-:Y:S01]  /*3100*/  ISETP.GT.U32.AND P6, PT, R0.reuse, R48, PT ;  /* 0x000000300000720c */ /* 0x040fe20003fc4070 */
[----:B------:R-:W-:Y:S01]  /*3110*/  IMAD R50, R0, R9, R50 ;  /* 0x0000000900327224 */ /* 0x000fe200078e0232 */
[----:B------:R-:W-:Y:S01]  /*3120*/  IABS R154, R13 ;  /* 0x0000000d009a7213 */ /* 0x000fe20000000000 */
[----:B------:R-:W-:Y:S01]  /*3130*/  IMAD.HI.U32 R6, R5, R150, RZ ;  /* 0x0000009605067227 */ /* 0x000fe200078e00ff */
[----:B------:R-:W-:-:S03]  /*3140*/  LOP3.LUT R15, R4, 0xe4, RZ, 0xfc, !PT ;  /* 0x000000e4040f7812 */ /* 0x000fc600078efcff */
[----:B------:R-:W-:Y:S01]  /*3150*/  @!P1 IMAD.MOV R52, RZ, RZ, -R52 ;  /* 0x000000ffff349224 */ /* 0x000fe200078e0a34 */
[----:B------:R-:W-:Y:S01]  /*3160*/  ISETP.GT.U32.AND P1, PT, R0, R50, PT ;  /* 0x000000320000720c */ /* 0x000fe20003f24070 */
[----:B------:R-:W-:Y:S01]  /*3170*/  IMAD.MOV R9, RZ, RZ, -R6 ;  /* 0x000000ffff097224 */ /* 0x000fe200078e0a06 */
[----:B------:R-:W-:Y:S01]  /*3180*/  IABS R156, R15 ;  /* 0x0000000f009c7213 */ /* 0x000fe20000000000 */
[----:B------:R-:W-:Y:S02]  /*3190*/  @!P5 IMAD.IADD R46, R46, 0x1, -R0 ;  /* 0x000000012e2ed824 */ /* 0x000fe400078e0a00 */
[----:B------:R-:W-:Y:S02]  /*31a0*/  IMAD R150, R0, R9, R150 ;  /* 0x0000000900967224 */ /* 0x000fe400078e0296 */
[----:B------:R-:W-:Y:S01]  /*31b0*/  @!P4 IMAD.IADD R54, R54, 0x1, -R0 ;  /* 0x000000013636c824 */ /* 0x000fe200078e0a00 */
[----:B------:R-:W-:Y:S01]  /*31c0*/  ISETP.GE.AND P4, PT, R19, RZ, PT ;  /* 0x000000ff1300720c */ /* 0x000fe20003f86270 */
[----:B------:R-:W-:Y:S01]  /*31d0*/  @!P2 IMAD.MOV R46, RZ, RZ, -R46 ;  /* 0x000000ffff2ea224 */ /* 0x000fe200078e0a2e */
[----:B------:R-:W-:Y:S01]  /*31e0*/  ISETP.GT.U32.AND P2, PT, R0, R150, PT ;  /* 0x000000960000720c */ /* 0x000fe20003f44070 */
[----:B------:R-:W-:Y:S01]  /*31f0*/  @!P3 IMAD.MOV R54, RZ, RZ, -R54 ;  /* 0x000000ffff36b224 */ /* 0x000fe200078e0a36 */
[----:B------:R-:W-:Y:S01]  /*3200*/  ISETP.GE.AND P3, PT, R11, RZ, PT ;  /* 0x000000ff0b00720c */ /* 0x000fe20003f66270 */
[--C-:B------:R-:W-:Y:S01]  /*3210*/  @!P1 IMAD.IADD R50, R50, 0x1, -R0.reuse ;  /* 0x0000000132329824 */ /* 0x100fe200078e0a00 */
[----:B------:R-:W-:Y:S01]  /*3220*/  LOP3.LUT R11, R4, 0xdc, RZ, 0xfc, !PT ;  /* 0x000000dc040b7812 */ /* 0x000fe200078efcff */
[----:B------:R-:W-:Y:S01]  /*3230*/  @!P6 IMAD.IADD R48, R48, 0x1, -R0 ;  /* 0x000000013030e824 */ /* 0x000fe200078e0a00 */
[----:B------:R-:W-:Y:S01]  /*3240*/  LOP3.LUT R19, R4, 0x104, RZ, 0xfc, !PT ;  /* 0x0000010404137812 */ /* 0x000fe200078efcff */
[----:B------:R-:W-:Y:S01]  /*3250*/  IMAD.HI.U32 R9, R5, R154, RZ ;  /* 0x0000009a05097227 */ /* 0x000fe200078e00ff */
[----:B------:R-:W-:-:S02]  /*3260*/  IABS R152, R11 ;  /* 0x0000000b00987213 */ /* 0x000fc40000000000 */
[C---:B------:R-:W-:Y:S01]  /*3270*/  ISETP.GT.U32.AND P1, PT, R0.reuse, R50, PT ;  /* 0x000000320000720c */ /* 0x040fe20003f24070 */
[----:B------:R-:W-:Y:S01]  /*3280*/  IMAD.MOV R9, RZ, RZ, -R9 ;  /* 0x000000ffff097224 */ /* 0x000fe200078e0a09 */
[----:B------:R-:W-:Y:S01]  /*3290*/  ISETP.GE.AND P5, PT, R11, RZ, PT ;  /* 0x000000ff0b00720c */ /* 0x000fe20003fa6270 */
[C---:B------:R-:W-:Y:S01]  /*32a0*/  IMAD.HI.U32 R6, R5.reuse, R152, RZ ;  /* 0x0000009805067227 */ /* 0x040fe200078e00ff */
[----:B------:R-:W-:Y:S02]  /*32b0*/  ISETP.GT.U32.AND P6, PT, R0, R48, PT ;  /* 0x000000300000720c */ /* 0x000fe40003fc4070 */
[----:B------:R-:W-:Y:S01]  /*32c0*/  IABS R172, R19 ;  /* 0x0000001300ac7213 */ /* 0x000fe20000000000 */
[----:B------:R-:W-:Y:S02]  /*32d0*/  @!P2 IMAD.IADD R150, R150, 0x1, -R0 ;  /* 0x000000019696a824 */ /* 0x000fe400078e0a00 */
[----:B------:R-:W-:Y:S02]  /*32e0*/  IMAD.MOV R11, RZ, RZ, -R6 ;  /* 0x000000ffff0b7224 */ /* 0x000fe400078e0a06 */
[----:B------:R-:W-:Y:S01]  /*32f0*/  IMAD.HI.U32 R6, R5, R156, RZ ;  /* 0x0000009c05067227 */ /* 0x000fe200078e00ff */
[----:B------:R-:W-:-:S03]  /*3300*/  ISETP.GT.U32.AND P2, PT, R0, R150, PT ;  /* 0x000000960000720c */ /* 0x000fc60003f44070 */
[----:B------:R-:W-:Y:S01]  /*3310*/  IMAD R152, R0, R11, R152 ;  /* 0x0000000b00987224 */ /* 0x000fe200078e0298 */
[----:B------:R-:W-:Y:S01]  /*3320*/  LOP3.LUT R11, R4, 0xe8, RZ, 0xfc, !PT ;  /* 0x000000e8040b7812 */ /* 0x000fe200078efcff */
[----:B------:R-:W-:Y:S01]  /*3330*/  @!P0 IMAD.MOV R44, RZ, RZ, -R44 ;  /* 0x000000ffff2c8224 */ /* 0x000fe200078e0a2c */
[----:B------:R-:W-:Y:S01]  /*3340*/  ISETP.GE.AND P0, PT, R17, RZ, PT ;  /* 0x000000ff1100720c */ /* 0x000fe20003f06270 */
[----:B------:R-:W-:Y:S01]  /*3350*/  IMAD R154, R0, R9, R154 ;  /* 0x00000009009a7224 */ /* 0x000fe200078e029a */
[----:B------:R-:W-:Y:S01]  /*3360*/  LOP3.LUT R17, R4, 0xf0, RZ, 0xfc, !PT ;  /* 0x000000f004117812 */ /* 0x000fe200078efcff */
[----:B------:R-:W-:Y:S01]  /*3370*/  @!P1 IMAD.IADD R50, R50, 0x1, -R0 ;  /* 0x0000000132329824 */ /* 0x000fe200078e0a00 */
[----:B------:R-:W-:Y:S01]  /*3380*/  ISETP.GT.U32.AND P1, PT, R0, R152, PT ;  /* 0x000000980000720c */ /* 0x000fe20003f24070 */
[----:B------:R-:W-:Y:S01]  /*3390*/  IMAD.MOV R9, RZ, RZ, -R6 ;  /* 0x000000ffff097224 */ /* 0x000fe200078e0a06 */
[----:B------:R-:W-:Y:S01]  /*33a0*/  IABS R162, R17 ;  /* 0x0000001100a27213 */ /* 0x000fe20000000000 */
[----:B------:R-:W-:Y:S01]  /*33b0*/  @!P2 IMAD.IADD R150, R150, 0x1, -R0 ;  /* 0x000000019696a824 */ /* 0x000fe200078e0a00 */
[----:B------:R-:W-:Y:S01]  /*33c0*/  IABS R158, R11 ;  /* 0x0000000b009e7213 */ /* 0x000fe20000000000 */
[----:B------:R-:W-:-:S02]  /*33d0*/  IMAD R156, R0, R9, R156 ;  /* 0x00000009009c7224 */ /* 0x000fc400078e029c */
[----:B------:R-:W-:Y:S01]  /*33e0*/  @!P6 IMAD.IADD R48, R48, 0x1, -R0 ;  /* 0x000000013030e824 */ /* 0x000fe200078e0a00 */
[----:B------:R-:W-:Y:S01]  /*33f0*/  ISETP.GE.AND P6, PT, R13, RZ, PT ;  /* 0x000000ff0d00720c */ /* 0x000fe20003fc6270 */
[----:B------:R-:W-:Y:S01]  /*3400*/  @!P4 IMAD.MOV R50, RZ, RZ, -R50 ;  /* 0x000000ffff32c224 */ /* 0x000fe200078e0a32 */
[----:B------:R-:W-:Y:S01]  /*3410*/  ISETP.GT.U32.AND P2, PT, R0, R156, PT ;  /* 0x0000009c0000720c */ /* 0x000fe20003f44070 */
[----:B------:R-:W-:Y:S01]  /*3420*/  @!P0 IMAD.MOV R48, RZ, RZ, -R48 ;  /* 0x000000ffff308224 */ /* 0x000fe200078e0a30 */
[----:B------:R-:W-:Y:S01]  /*3430*/  ISETP.GE.AND P0, PT, R15, RZ, PT ;  /* 0x000000ff0f00720c */ /* 0x000fe20003f06270 */
[----:B------:R-:W-:Y:S01]  /*3440*/  @!P1 IMAD.IADD R152, R152, 0x1, -R0 ;  /* 0x0000000198989824 */ /* 0x000fe200078e0a00 */
[----:B------:R-:W-:Y:S01]  /*3450*/  LOP3.LUT R15, R4, 0xec, RZ, 0xfc, !PT ;  /* 0x000000ec040f7812 */ /* 0x000fe200078efcff */
[----:B------:R-:W-:Y:S01]  /*3460*/  @!P3 IMAD.MOV R150, RZ, RZ, -R150 ;  /* 0x000000ffff96b224 */ /* 0x000fe200078e0a96 */
[----:B------:R-:W-:Y:S01]  /*3470*/  ISETP.GT.U32.AND P4, PT, R0, R154, PT ;  /* 0x0000009a0000720c */ /* 0x000fe20003f84070 */
[----:B------:R-:W-:Y:S01]  /*3480*/  IMAD.HI.U32 R6, R5, R158, RZ ;  /* 0x0000009e05067227 */ /* 0x000fe200078e00ff */
[----:B------:R-:W-:-:S02]  /*3490*/  IABS R160, R15 ;  /* 0x0000000f00a07213 */ /* 0x000fc40000000000 */
[----:B------:R-:W-:Y:S01]  /*34a0*/  ISETP.GT.U32.AND P1, PT, R0, R152, PT ;  /* 0x000000980000720c */ /* 0x000fe20003f24070 */
[----:B------:R-:W-:Y:S01]  /*34b0*/  IMAD.MOV R13, RZ, RZ, -R6 ;  /* 0x000000ffff0d7224 */ /* 0x000fe200078e0a06 */
[----:B------:R-:W-:Y:S01]  /*34c0*/  ISETP.GE.AND P3, PT, R11, RZ, PT ;  /* 0x000000ff0b00720c */ /* 0x000fe20003f66270 */
[----:B------:R-:W-:Y:S01]  /*34d0*/  @!P2 IMAD.IADD R156, R156, 0x1, -R0 ;  /* 0x000000019c9ca824 */ /* 0x000fe200078e0a00 */
[----:B------:R-:W-:Y:S01]  /*34e0*/  LOP3.LUT R6, R4, 0xf4, RZ, 0xfc, !PT ;  /* 0x000000f404067812 */ /* 0x000fe200078efcff */
[----:B------:R-:W-:-:S03]  /*34f0*/  IMAD.HI.U32 R9, R5, R160, RZ ;  /* 0x000000a005097227 */ /* 0x000fc600078e00ff */
[----:B------:R-:W-:Y:S01]  /*3500*/  ISETP.GT.U32.AND P2, PT, R0, R156, PT ;  /* 0x0000009c0000720c */ /* 0x000fe20003f44070 */
[----:B------:R-:W-:Y:S01]  /*3510*/  @!P4 IMAD.IADD R154, R154, 0x1, -R0 ;  /* 0x000000019a9ac824 */ /* 0x000fe200078e0a00 */
[----:B------:R-:W-:Y:S01]  /*3520*/  IABS R164, R6 ;  /* 0x0000000600a47213 */ /* 0x000fe20000000000 */
[----:B------:R-:W-:-:S03]  /*3530*/  IMAD.HI.U32 R11, R5, R162, RZ ;  /* 0x000000a2050b7227 */ /* 0x000fc600078e00ff */
[----:B------:R-:W-:Y:S01]  /*3540*/  ISETP.GT.U32.AND P4, PT, R0, R154, PT ;  /* 0x0000009a0000720c */ /* 0x000fe20003f84070 */
[----:B------:R-:W-:Y:S02]  /*3550*/  IMAD.MOV R9, RZ, RZ, -R9 ;  /* 0x000000ffff097224 */ /* 0x000fe400078e0a09 */
[----:B------:R-:W-:Y:S01]  /*3560*/  @!P1 IMAD.IADD R152, R152, 0x1, -R0 ;  /* 0x0000000198989824 */ /* 0x000fe200078e0a00 */
[----:B------:R-:W-:Y:S01]  /*3570*/  ISETP.GE.AND P1, PT, R15, RZ, PT ;  /* 0x000000ff0f00720c */ /* 0x000fe20003f26270 */
[----:B------:R-:W-:Y:S01]  /*3580*/  IMAD.MOV R11, RZ, RZ, -R11 ;  /* 0x000000ffff0b7224 */ /* 0x000fe200078e0a0b */
[----:B------:R-:W-:Y:S01]  /*3590*/  LOP3.LUT R15, R4, 0xfc, RZ, 0xfc, !PT ;  /* 0x000000fc040f7812 */ /* 0x000fe200078efcff */
[C---:B------:R-:W-:Y:S02]  /*35a0*/  IMAD R160, R0.reuse, R9, R160 ;  /* 0x0000000900a07224 */ /* 0x040fe400078e02a0 */
[C---:B------:R-:W-:Y:S01]  /*35b0*/  IMAD R162, R0.reuse, R11, R162 ;  /* 0x0000000b00a27224 */ /* 0x040fe200078e02a2 */
[----:B------:R-:W-:Y:S01]  /*35c0*/  IABS R168, R15 ;  /* 0x0000000f00a87213 */ /* 0x000fe20000000000 */
[----:B------:R-:W-:Y:S01]  /*35d0*/  @!P5 IMAD.MOV R152, RZ, RZ, -R152 ;  /* 0x000000ffff98d224 */ /* 0x000fe200078e0a98 */
[----:B------:R-:W-:Y:S01]  /*35e0*/  ISETP.GT.U32.AND P5, PT, R0, R160, PT ;  /* 0x000000a00000720c */ /* 0x000fe20003fa4070 */
[----:B------:R-:W-:Y:S01]  /*35f0*/  @!P2 IMAD.IADD R156, R156, 0x1, -R0 ;  /* 0x000000019c9ca824 */ /* 0x000fe200078e0a00 */
[C---:B------:R-:W-:Y:S01]  /*3600*/  ISETP.GT.U32.AND P2, PT, R0.reuse, R162, PT ;  /* 0x000000a20000720c */ /* 0x040fe20003f44070 */
[----:B------:R-:W-:Y:S01]  /*3610*/  IMAD R158, R0, R13, R158 ;  /* 0x0000000d009e7224 */ /* 0x000fe200078e029e */
[----:B------:R-:W-:Y:S01]  /*3620*/  LOP3.LUT R13, R4, 0xf8, RZ, 0xfc, !PT ;  /* 0x000000f8040d7812 */ /* 0x000fe200078efcff */
[----:B------:R-:W-:-:S02]  /*3630*/  @!P4 IMAD.IADD R154, R154, 0x1, -R0 ;  /* 0x000000019a9ac824 */ /* 0x000fc400078e0a00 */
[----:B------:R-:W-:Y:S01]  /*3640*/  @!P0 IMAD.MOV R156, RZ, RZ, -R156 ;  /* 0x000000ffff9c8224 */ /* 0x000fe200078e0a9c */
[----:B------:R-:W-:Y:S01]  /*3650*/  ISETP.GT.U32.AND P4, PT, R0, R158, PT ;  /* 0x0000009e0000720c */ /* 0x000fe20003f84070 */
[----:B------:R-:W-:Y:S01]  /*3660*/  @!P6 IMAD.MOV R154, RZ, RZ, -R154 ;  /* 0x000000ffff9ae224 */ /* 0x000fe200078e0a9a */
[----:B------:R-:W-:Y:S02]  /*3670*/  IABS R166, R13 ;  /* 0x0000000d00a67213 */ /* 0x000fe40000000000 */
[----:B------:R-:W-:Y:S01]  /*3680*/  ISETP.GE.AND P6, PT, R17, RZ, PT ;  /* 0x000000ff1100720c */ /* 0x000fe20003fc6270 */
[--C-:B------:R-:W-:Y:S01]  /*3690*/  @!P5 IMAD.IADD R160, R160, 0x1, -R0.reuse ;  /* 0x00000001a0a0d824 */ /* 0x100fe200078e0a00 */
[----:B------:R-:W-:Y:S01]  /*36a0*/  LOP3.LUT R17, R4, 0x100, RZ, 0xfc, !PT ;  /* 0x0000010004117812 */ /* 0x000fe200078efcff */
[----:B------:R-:W-:Y:S02]  /*36b0*/  @!P2 IMAD.IADD R162, R162, 0x1, -R0 ;  /* 0x00000001a2a2a824 */ /* 0x000fe400078e0a00 */
[----:B------:R-:W-:Y:S01]  /*36c0*/  IMAD.HI.U32 R9, R5, R166, RZ ;  /* 0x000000a605097227 */ /* 0x000fe200078e00ff */
[----:B------:R-:W-:-:S02]  /*36d0*/  ISETP.GT.U32.AND P2, PT, R0, R160, PT ;  /* 0x000000a00000720c */ /* 0x000fc40003f44070 */
[----:B------:R-:W-:Y:S01]  /*36e0*/  IABS R170, R17 ;  /* 0x0000001100aa7213 */ /* 0x000fe20000000000 */
[----:B------:R-:W-:Y:S01]  /*36f0*/  @!P4 IMAD.IADD R158, R158, 0x1, -R0 ;  /* 0x000000019e9ec824 */ /* 0x000fe200078e0a00 */
[----:B------:R-:W-:Y:S01]  /*3700*/  ISETP.GE.AND P4, PT, R6, RZ, PT ;  /* 0x000000ff0600720c */ /* 0x000fe20003f86270 */
[----:B------:R-:W-:Y:S01]  /*3710*/  IMAD.MOV R9, RZ, RZ, -R9 ;  /* 0x000000ffff097224 */ /* 0x000fe200078e0a09 */
[C---:B------:R-:W-:Y:S01]  /*3720*/  ISETP.GT.U32.AND P0, PT, R0.reuse, R162, PT ;  /* 0x000000a20000720c */ /* 0x040fe20003f04070 */
[----:B------:R-:W-:Y:S01]  /*3730*/  IMAD.HI.U32 R6, R5, R164, RZ ;  /* 0x000000a405067227 */ /* 0x000fe200078e00ff */
[----:B------:R-:W-:-:S03]  /*3740*/  ISETP.GT.U32.AND P5, PT, R0, R158, PT ;  /* 0x0000009e0000720c */ /* 0x000fc60003fa4070 */
[----:B------:R-:W-:Y:S02]  /*3750*/  IMAD R166, R0, R9, R166 ;  /* 0x0000000900a67224 */ /* 0x000fe400078e02a6 */
[----:B------:R-:W-:Y:S02]  /*3760*/  @!P2 IMAD.IADD R160, R160, 0x1, -R0 ;  /* 0x00000001a0a0a824 */ /* 0x000fe400078e0a00 */
[----:B------:R-:W-:Y:S01]  /*3770*/  IMAD.MOV R11, RZ, RZ, -R6 ;  /* 0x000000ffff0b7224 */ /* 0x000fe200078e0a06 */
[----:B------:R-:W-:Y:S01]  /*3780*/  ISETP.GT.U32.AND P2, PT, R0, R166, PT ;  /* 0x000000a60000720c */ /* 0x000fe20003f44070 */
[----:B------:R-:W-:-:S04]  /*3790*/  IMAD.HI.U32 R6, R5, R168, RZ ;  /* 0x000000a805067227 */ /* 0x000fc800078e00ff */
[----:B------:R-:W-:Y:S02]  /*37a0*/  IMAD R164, R0, R11, R164 ;  /* 0x0000000b00a47224 */ /* 0x000fe400078e02a4 */
[----:B------:R-:W-:Y:S02]  /*37b0*/  @!P5 IMAD.IADD R158, R158, 0x1, -R0 ;  /* 0x000000019e9ed824 */ /* 0x000fe400078e0a00 */
[----:B------:R-:W-:Y:S01]  /*37c0*/  IMAD.MOV R9, RZ, RZ, -R6 ;  /* 0x000000ffff097224 */ /* 0x000fe200078e0a06 */
[----:B------:R-:W-:Y:S01]  /*37d0*/  ISETP.GT.U32.AND P5, PT, R0, R164, PT ;  /* 0x000000a40000720c */ /* 0x000fe20003fa4070 */
[----:B------:R-:W-:-:S04]  /*37e0*/  IMAD.HI.U32 R6, R5, R170, RZ ;  /* 0x000000aa05067227 */ /* 0x000fc800078e00ff */
[----:B------:R-:W-:Y:S02]  /*37f0*/  @!P2 IMAD.IADD R166, R166, 0x1, -R0 ;  /* 0x00000001a6a6a824 */ /* 0x000fe400078e0a00 */
[C---:B------:R-:W-:Y:S02]  /*3800*/  IMAD R168, R0.reuse, R9, R168 ;  /* 0x0000000900a87224 */ /* 0x040fe400078e02a8 */
[----:B------:R-:W-:Y:S01]  /*3810*/  IMAD.MOV R11, RZ, RZ, -R6 ;  /* 0x000000ffff0b7224 */ /* 0x000fe200078e0a06 */
[C---:B------:R-:W-:Y:S01]  /*3820*/  ISETP.GT.U32.AND P2, PT, R0.reuse, R166, PT ;  /* 0x000000a60000720c */ /* 0x040fe20003f44070 */
[----:B------:R-:W-:Y:S01]  /*3830*/  @!P1 IMAD.MOV R160, RZ, RZ, -R160 ;  /* 0x000000ffffa09224 */ /* 0x000fe200078e0aa0 */
[----:B------:R-:W-:Y:S01]  /*3840*/  ISETP.GT.U32.AND P1, PT, R0, R168, PT ;  /* 0x000000a80000720c */ /* 0x000fe20003f24070 */
[----:B------:R-:W-:Y:S02]  /*3850*/  @!P5 IMAD.IADD R164, R164, 0x1, -R0 ;  /* 0x00000001a4a4d824 */ /* 0x000fe400078e0a00 */
[----:B------:R-:W-:Y:S01]  /*3860*/  IMAD R170, R0, R11, R170 ;  /* 0x0000000b00aa7224 */ /* 0x000fe200078e02aa */
[----:B------:R-:W-:Y:S01]  /*3870*/  LOP3.LUT R11, R4, 0x108, RZ, 0xfc, !PT ;  /* 0x00000108040b7812 */ /* 0x000fe200078efcff */
[----:B------:R-:W-:Y:S01]  /*3880*/  @!P0 IMAD.IADD R162, R162, 0x1, -R0 ;  /* 0x00000001a2a28824 */ /* 0x000fe200078e0a00 */
[----:B------:R-:W-:Y:S01]  /*3890*/  ISETP.GT.U32.AND P5, PT, R0, R164, PT ;  /* 0x000000a40000720c */ /* 0x000fe20003fa4070 */
[----:B------:R-:W-:Y:S01]  /*38a0*/  IMAD.HI.U32 R9, R5, R172, RZ ;  /* 0x000000ac05097227 */ /* 0x000fe200078e00ff */
[----:B------:R-:W-:-:S02]  /*38b0*/  ISETP.GE.AND P0, PT, R13, RZ, PT ;  /* 0x000000ff0d00720c */ /* 0x000fc40003f06270 */
[----:B------:R-:W-:Y:S01]  /*38c0*/  LOP3.LUT R13, R4, 0x10c, RZ, 0xfc, !PT ;  /* 0x0000010c040d7812 */ /* 0x000fe200078efcff */
[--C-:B------:R-:W-:Y:S01]  /*38d0*/  @!P2 IMAD.IADD R166, R166, 0x1, -R0.reuse ;  /* 0x00000001a6a6a824 */ /* 0x100fe200078e0a00 */
[----:B------:R-:W-:Y:S01]  /*38e0*/  ISETP.GT.U32.AND P2, PT, R0, R170, PT ;  /* 0x000000aa0000720c */ /* 0x000fe20003f44070 */
[----:B------:R-:W-:Y:S01]  /*38f0*/  @!P1 IMAD.IADD R168, R168, 0x1, -R0 ;  /* 0x00000001a8a89824 */ /* 0x000fe200078e0a00 */
[----:B------:R-:W-:Y:S01]  /*3900*/  IABS R174, R11 ;  /* 0x0000000b00ae7213 */ /* 0x000fe20000000000 */
[----:B------:R-:W-:Y:S01]  /*3910*/  IMAD.MOV R9, RZ, RZ, -R9 ;  /* 0x000000ffff097224 */ /* 0x000fe200078e0a09 */
[----:B------:R-:W-:Y:S01]  /*3920*/  IABS R176, R13 ;  /* 0x0000000d00b07213 */ /* 0x000fe20000000000 */
[----:B------:R-:W-:Y:S01]  /*3930*/  @!P3 IMAD.MOV R158, RZ, RZ, -R158 ;  /* 0x000000ffff9eb224 */ /* 0x000fe200078e0a9e */
[----:B------:R-:W-:Y:S01]  /*3940*/  ISETP.GE.AND P3, PT, R15, RZ, PT ;  /* 0x000000ff0f00720c */ /* 0x000fe20003f66270 */
[----:B------:R-:W-:Y:S01]  /*3950*/  @!P5 IMAD.IADD R164, R164, 0x1, -R0 ;  /* 0x00000001a4a4d824 */ /* 0x000fe200078e0a00 */
[----:B------:R-:W-:Y:S01]  /*3960*/  LOP3.LUT R15, R4, 0x110, RZ, 0xfc, !PT ;  /* 0x00000110040f7812 */ /* 0x000fe200078efcff */
[----:B------:R-:W-:Y:S01]  /*3970*/  @!P0 IMAD.MOV R166, RZ, RZ, -R166 ;  /* 0x000000ffffa68224 */ /* 0x000fe200078e0aa6 */
[----:B------:R-:W-:Y:S01]  /*3980*/  ISETP.GE.AND P5, PT, R19, RZ, PT ;  /* 0x000000ff1300720c */ /* 0x000fe20003fa6270 */
[----:B------:R-:W-:Y:S01]  /*3990*/  @!P4 IMAD.MOV R164, RZ, RZ, -R164 ;  /* 0x000000ffffa4c224 */ /* 0x000fe200078e0aa4 */
[----:B------:R-:W-:Y:S01]  /*39a0*/  ISETP.GT.U32.AND P4, PT, R0, R168, PT ;  /* 0x000000a80000720c */ /* 0x000fe20003f84070 */
[----:B------:R-:W-:Y:S01]  /*39b0*/  @!P2 IMAD.IADD R170, R170, 0x1, -R0 ;  /* 0x00000001aaaaa824 */ /* 0x000fe200078e0a00 */
[----:B------:R-:W-:Y:S01]  /*39c0*/  ISETP.GE.AND P2, PT, R11, RZ, PT ;  /* 0x000000ff0b00720c */ /* 0x000fe20003f46270 */
[C---:B------:R-:W-:Y:S01]  /*39d0*/  IMAD R172, R0.reuse, R9, R172 ;  /* 0x0000000900ac7224 */ /* 0x040fe200078e02ac */
[----:B------:R-:W-:Y:S01]  /*39e0*/  IABS R178, R15 ;  /* 0x0000000f00b27213 */ /* 0x000fe20000000000 */
[----:B------:R-:W-:Y:S01]  /*39f0*/  IMAD.HI.U32 R6, R5, R174, RZ ;  /* 0x000000ae05067227 */ /* 0x000fe200078e00ff */
[----:B------:R-:W-:-:S02]  /*3a00*/  ISETP.GT.U32.AND P0, PT, R0, R170, PT ;  /* 0x000000aa0000720c */ /* 0x000fc40003f04070 */
[----:B------:R-:W-:Y:S01]  /*3a10*/  ISETP.GT.U32.AND P1, PT, R0, R172, PT ;  /* 0x000000ac0000720c */ /* 0x000fe20003f24070 */
[----:B------:R-:W-:Y:S01]  /*3a20*/  IMAD.HI.U32 R9, R5, R176, RZ ;  /* 0x000000b005097227 */ /* 0x000fe200078e00ff */
[----:B------:R-:W-:-:S03]  /*3a30*/  LOP3.LUT R19, R4, 0x124, RZ, 0xfc, !PT ;  /* 0x0000012404137812 */ /* 0x000fc600078efcff */
[----:B------:R-:W-:Y:S01]  /*3a40*/  IMAD.MOV R11, RZ, RZ, -R6 ;  /* 0x000000ffff0b7224 */ /* 0x000fe200078e0a06 */
[----:B------:R-:W-:Y:S01]  /*3a50*/  IABS R188, R19 ;  /* 0x0000001300bc7213 */ /* 0x000fe20000000000 */
[----:B------:R-:W-:Y:S02]  /*3a60*/  IMAD.MOV R9, RZ, RZ, -R9 ;  /* 0x000000ffff097224 */ /* 0x000fe400078e0a09 */
[----:B------:R-:W-:Y:S01]  /*3a70*/  @!P4 IMAD.IADD R168, R168, 0x1, -R0 ;  /* 0x00000001a8a8c824 */ /* 0x000fe200078e0a00 */
[----:B------:R-:W-:Y:S01]  /*3a80*/  ISETP.GE.AND P4, PT, R13, RZ, PT ;  /* 0x000000ff0d00720c */ /* 0x000fe20003f86270 */
[----:B------:R-:W-:Y:S01]  /*3a90*/  IMAD R174, R0, R11, R174 ;  /* 0x0000000b00ae7224 */ /* 0x000fe200078e02ae */
[----:B------:R-:W-:Y:S01]  /*3aa0*/  LOP3.LUT R11, R4, 0x114, RZ, 0xfc, !PT ;  /* 0x00000114040b7812 */ /* 0x000fe200078efcff */
[----:B------:R-:W-:Y:S01]  /*3ab0*/  IMAD R176, R0, R9, R176 ;  /* 0x0000000900b07224 */ /* 0x000fe200078e02b0 */
[----:B------:R-:W-:Y:S01]  /*3ac0*/  LOP3.LUT R13, R4, 0x118, RZ, 0xfc, !PT ;  /* 0x00000118040d7812 */ /* 0x000fe200078efcff */
[----:B------:R-:W-:Y:S01]  /*3ad0*/  @!P0 IMAD.IADD R170, R170, 0x1, -R0 ;  /* 0x00000001aaaa8824 */ /* 0x000fe200078e0a00 */
[C---:B------:R-:W-:Y:S01]  /*3ae0*/  ISETP.GT.U32.AND P0, PT, R0.reuse, R174, PT ;  /* 0x000000ae0000720c */ /* 0x040fe20003f04070 */
[----:B------:R-:W-:Y:S01]  /*3af0*/  @!P3 IMAD.MOV R168, RZ, RZ, -R168 ;  /* 0x000000ffffa8b224 */ /* 0x000fe200078e0aa8 */
[----:B------:R-:W-:Y:S01]  /*3b00*/  ISETP.GT.U32.AND P3, PT, R0, R176, PT ;  /* 0x000000b00000720c */ /* 0x000fe20003f64070 */
[----:B------:R-:W-:Y:S01]  /*3b10*/  @!P6 IMAD.MOV R162, RZ, RZ, -R162 ;  /* 0x000000ffffa2e224 */ /* 0x000fe200078e0aa2 */
[----:B------:R-:W-:Y:S01]  /*3b20*/  ISETP.GE.AND P6, PT, R17, RZ, PT ;  /* 0x000000ff1100720c */ /* 0x000fe20003fc6270 */
[----:B------:R-:W-:Y:S01]  /*3b30*/  IMAD.HI.U32 R6, R5, R178, RZ ;  /* 0x000000b205067227 */ /* 0x000fe200078e00ff */
[----:B------:R-:W-:-:S02]  /*3b40*/  IABS R180, R11 ;  /* 0x0000000b00b47213 */ /* 0x000fc40000000000 */
[----:B------:R-:W-:Y:S01]  /*3b50*/  IABS R182, R13 ;  /* 0x0000000d00b67213 */ /* 0x000fe20000000000 */
[----:B------:R-:W-:Y:S01]  /*3b60*/  @!P1 IMAD.IADD R172, R172, 0x1, -R0 ;  /* 0x00000001acac9824 */ /* 0x000fe200078e0a00 */
[----:B------:R-:W-:Y:S01]  /*3b70*/  LOP3.LUT R17, R4, 0x120, RZ, 0xfc, !PT ;  /* 0x0000012004117812 */ /* 0x000fe200078efcff */
[----:B------:R-:W-:Y:S02]  /*3b80*/  IMAD.MOV R9, RZ, RZ, -R6 ;  /* 0x000000ffff097224 */ /* 0x000fe400078e0a06 */
[--C-:B------:R-:W-:Y:S01]  /*3b90*/  @!P0 IMAD.IADD R174, R174, 0x1, -R0.reuse ;  /* 0x00000001aeae8824 */ /* 0x100fe200078e0a00 */
[----:B------:R-:W-:Y:S01]  /*3ba0*/  ISETP.GT.U32.AND P1, PT, R0, R172, PT ;  /* 0x000000ac0000720c */ /* 0x000fe20003f24070 */
[----:B------:R-:W-:Y:S01]  /*3bb0*/  @!P3 IMAD.IADD R176, R176, 0x1, -R0 ;  /* 0x00000001b0b0b824 */ /* 0x000fe200078e0a00 */
[----:B------:R-:W-:Y:S01]  /*3bc0*/  IABS R186, R17 ;  /* 0x0000001100ba7213 */ /* 0x000fe20000000000 */
[----:B------:R-:W-:Y:S01]  /*3bd0*/  IMAD.HI.U32 R6, R5, R180, RZ ;  /* 0x000000b405067227 */ /* 0x000fe200078e00ff */
[----:B------:R-:W-:-:S02]  /*3be0*/  ISETP.GT.U32.AND P0, PT, R0, R174, PT ;  /* 0x000000ae0000720c */ /* 0x000fc40003f04070 */
[C---:B------:R-:W-:Y:S01]  /*3bf0*/  ISETP.GT.U32.AND P3, PT, R0.reuse, R176, PT ;  /* 0x000000b00000720c */ /* 0x040fe20003f64070 */
[----:B------:R-:W-:Y:S01]  /*3c00*/  @!P6 IMAD.MOV R170, RZ, RZ, -R170 ;  /* 0x000000ffffaae224 */ /* 0x000fe200078e0aaa */
[----:B------:R-:W-:Y:S01]  /*3c10*/  ISETP.GE.AND P6, PT, R15, RZ, PT ;  /* 0x000000ff0f00720c */ /* 0x000fe20003fc6270 */
[----:B------:R-:W-:Y:S01]  /*3c20*/  IMAD R178, R0, R9, R178 ;  /* 0x0000000900b27224 */ /* 0x000fe200078e02b2 */
[----:B------:R-:W-:Y:S01]  /*3c30*/  LOP3.LUT R15, R4, 0x11c, RZ, 0xfc, !PT ;  /* 0x0000011c040f7812 */ /* 0x000fe200078efcff */
[----:B------:R-:W-:Y:S02]  /*3c40*/  IMAD.MOV R9, RZ, RZ, -R6 ;  /* 0x000000ffff097224 */ /* 0x000fe400078e0a06 */
[----:B------:R-:W-:Y:S01]  /*3c50*/  IMAD.HI.U32 R6, R5, R182, RZ ;  /* 0x000000b605067227 */ /* 0x000fe200078e00ff */
[----:B------:R-:W-:-:S03]  /*3c60*/  IABS R184, R15 ;  /* 0x0000000f00b87213 */ /* 0x000fc60000000000 */
[----:B------:R-:W-:Y:S02]  /*3c70*/  IMAD R180, R0, R9, R180 ;  /* 0x0000000900b47224 */ /* 0x000fe400078e02b4 */
[--C-:B------:R-:W-:Y:S01]  /*3c80*/  @!P0 IMAD.IADD R174, R174, 0x1, -R0.reuse ;  /* 0x00000001aeae8824 */ /* 0x100fe200078e0a00 */
[----:B------:R-:W-:Y:S01]  /*3c90*/  ISETP.GT.U32.AND P0, PT, R0, R178, PT ;  /* 0x000000b20000720c */ /* 0x000fe20003f04070 */
[----:B------:R-:W-:Y:S01]  /*3ca0*/  @!P3 IMAD.IADD R176, R176, 0x1, -R0 ;  /* 0x00000001b0b0b824 */ /* 0x000fe200078e0a00 */
[----:B------:R-:W-:Y:S01]  /*3cb0*/  ISETP.GT.U32.AND P3, PT, R0, R180, PT ;  /* 0x000000b40000720c */ /* 0x000fe20003f64070 */
[----:B------:R-:W-:-:S04]  /*3cc0*/  IMAD.HI.U32 R9, R5, R184, RZ ;  /* 0x000000b805097227 */ /* 0x000fc800078e00ff */
[----:B------:R-:W-:Y:S01]  /*3cd0*/  @!P1 IMAD.IADD R172, R172, 0x1, -R0 ;  /* 0x00000001acac9824 */ /* 0x000fe200078e0a00 */
[----:B------:R-:W-:Y:S01]  /*3ce0*/  ISETP.GE.AND P1, PT, R11, RZ, PT ;  /* 0x000000ff0b00720c */ /* 0x000fe20003f26270 */
[----:B------:R-:W-:Y:S02]  /*3cf0*/  IMAD.MOV R11, RZ, RZ, -R6 ;  /* 0x000000ffff0b7224 */ /* 0x000fe400078e0a06 */
[----:B------:R-:W-:Y:S02]  /*3d00*/  IMAD.MOV R9, RZ, RZ, -R9 ;  /* 0x000000ffff097224 */ /* 0x000fe400078e0a09 */
[C---:B------:R-:W-:Y:S02]  /*3d10*/  IMAD R182, R0.reuse, R11, R182 ;  /* 0x0000000b00b67224 */ /* 0x040fe400078e02b6 */
[----:B------:R-:W-:Y:S02]  /*3d20*/  IMAD R184, R0, R9, R184 ;  /* 0x0000000900b87224 */ /* 0x000fe400078e02b8 */
[--C-:B------:R-:W-:Y:S01]  /*3d30*/  @!P0 IMAD.IADD R178, R178, 0x1, -R0.reuse ;  /* 0x00000001b2b28824 */ /* 0x100fe200078e0a00 */
[----:B------:R-:W-:Y:S01]  /*3d40*/  ISETP.GT.U32.AND P0, PT, R0, R182, PT ;  /* 0x000000b60000720c */ /* 0x000fe20003f04070 */
[----:B------:R-:W-:Y:S01]  /*3d50*/  @!P3 IMAD.IADD R180, R180, 0x1, -R0 ;  /* 0x00000001b4b4b824 */ /* 0x000fe200078e0a00 */
[----:B------:R-:W-:Y:S01]  /*3d60*/  ISETP.GT.U32.AND P3, PT, R0, R184, PT ;  /* 0x000000b80000720c */ /* 0x000fe20003f64070 */
[----:B------:R-:W-:-:S04]  /*3d70*/  IMAD.HI.U32 R6, R5, R186, RZ ;  /* 0x000000ba05067227 */ /* 0x000fc800078e00ff */
[----:B------:R-:W-:-:S04]  /*3d80*/  IMAD.HI.U32 R9, R5, R188, RZ ;  /* 0x000000bc05097227 */ /* 0x000fc800078e00ff */
[----:B------:R-:W-:Y:S02]  /*3d90*/  @!P2 IMAD.MOV R174, RZ, RZ, -R174 ;  /* 0x000000ffffaea224 */ /* 0x000fe400078e0aae */
[--C-:B------:R-:W-:Y:S01]  /*3da0*/  @!P0 IMAD.IADD R182, R182, 0x1, -R0.reuse ;  /* 0x00000001b6b68824 */ /* 0x100fe200078e0a00 */
[----:B------:R-:W-:Y:S01]  /*3db0*/  ISETP.GT.U32.AND P0, PT, R0, R178, PT ;  /* 0x000000b20000720c */ /* 0x000fe20003f04070 */
[----:B------:R-:W-:Y:S02]  /*3dc0*/  @!P3 IMAD.IADD R184, R184, 0x1, -R0 ;  /* 0x00000001b8b8b824 */ /* 0x000fe400078e0a00 */
[----:B------:R-:W-:Y:S01]  /*3dd0*/  IMAD.MOV R11, RZ, RZ, -R6 ;  /* 0x000000ffff0b7224 */ /* 0x000fe200078e0a06 */
[C---:B------:R-:W-:Y:S01]  /*3de0*/  ISETP.GT.U32.AND P2, PT, R0.reuse, R182, PT ;  /* 0x000000b60000720c */ /* 0x040fe20003f44070 */
[----:B------:R-:W-:Y:S01]  /*3df0*/  IMAD.MOV R9, RZ, RZ, -R9 ;  /* 0x000000ffff097224 */ /* 0x000fe200078e0a09 */
[----:B------:R-:W-:Y:S01]  /*3e00*/  ISETP.GT.U32.AND P3, PT, R0, R184, PT ;  /* 0x000000b80000720c */ /* 0x000fe20003f64070 */
[----:B------:R-:W-:-:S04]  /*3e10*/  IMAD.HI.U32 R6, R5, R190, RZ ;  /* 0x000000be05067227 */ /* 0x000fc800078e00ff */
[C---:B------:R-:W-:Y:S02]  /*3e20*/  IMAD R188, R0.reuse, R9, R188 ;  /* 0x0000000900bc7224 */ /* 0x040fe400078e02bc */
[----:B------:R-:W-:Y:S01]  /*3e30*/  IMAD R186, R0, R11, R186 ;  /* 0x0000000b00ba7224 */ /* 0x000fe200078e02ba */
[----:B------:R-:W-:Y:S01]  /*3e40*/  LOP3.LUT R11, R4, 0x130, RZ, 0xfc, !PT ;  /* 0x00000130040b7812 */ /* 0x000fe200078efcff */
[----:B------:R-:W-:Y:S02]  /*3e50*/  IMAD.MOV R9, RZ, RZ, -R6 ;  /* 0x000000ffff097224 */ /* 0x000fe400078e0a06 */
[----:B------:R-:W-:Y:S01]  /*3e60*/  @!P4 IMAD.MOV R176, RZ, RZ, -R176 ;  /* 0x000000ffffb0c224 */ /* 0x000fe200078e0ab0 */
[C---:B------:R-:W-:Y:S01]  /*3e70*/  ISETP.GT.U32.AND P4, PT, R0.reuse, R186, PT ;  /* 0x000000ba0000720c */ /* 0x040fe20003f84070 */
[----:B------:R-:W-:Y:S01]  /*3e80*/  IMAD R190, R0, R9, R190 ;  /* 0x0000000900be7224 */ /* 0x000fe200078e02be */
[----:B------:R-:W-:Y:S01]  /*3e90*/  IABS R194, R11 ;  /* 0x0000000b00c27213 */ /* 0x000fe20000000000 */
[----:B------:R-:W-:-:S02]  /*3ea0*/  @!P2 IMAD.IADD R182, R182, 0x1, -R0 ;  /* 0x00000001b6b6a824 */ /* 0x000fc400078e0a00 */
[----:B------:R-:W-:Y:S01]  /*3eb0*/  @!P3 IMAD.IADD R184, R184, 0x1, -R0 ;  /* 0x00000001b8b8b824 */ /* 0x000fe200078e0a00 */
[----:B------:R-:W-:Y:S01]  /*3ec0*/  ISETP.GT.U32.AND P2, PT, R0, R190, PT ;  /* 0x000000be0000720c */ /* 0x000fe20003f44070 */
[----:B------:R-:W-:Y:S01]  /*3ed0*/  IMAD.HI.U32 R6, R5, R192, RZ ;  /* 0x000000c005067227 */ /* 0x000fe200078e00ff */
[----:B------:R-:W-:Y:S02]  /*3ee0*/  ISETP.GE.AND P3, PT, R15, RZ, PT ;  /* 0x000000ff0f00720c */ /* 0x000fe40003f66270 */
[----:B------:R-:W-:Y:S01]  /*3ef0*/  LOP3.LUT R15, R4, 0x138, RZ, 0xfc, !PT ;  /* 0x00000138040f7812 */ /* 0x000fe200078efcff */
[----:B------:R-:W-:Y:S01]  /*3f00*/  @!P5 IMAD.MOV R172, RZ, RZ, -R172 ;  /* 0x000000ffffacd224 */ /* 0x000fe200078e0aac */
[----:B------:R-:W-:Y:S01]  /*3f10*/  ISETP.GT.U32.AND P5, PT, R0, R180, PT ;  /* 0x000000b40000720c */ /* 0x000fe20003fa4070 */
[----:B------:R-:W-:Y:S01]  /*3f20*/  IMAD.MOV R9, RZ, RZ, -R6 ;  /* 0x000000ffff097224 */ /* 0x000fe200078e0a06 */
[----:B------:R-:W-:Y:S01]  /*3f30*/  IABS R198, R15 ;  /* 0x0000000f00c67213 */ /* 0x000fe20000000000 */
[----:B------:R-:W-:Y:S01]  /*3f40*/  @!P4 IMAD.IADD R186, R186, 0x1, -R0 ;  /* 0x00000001babac824 */ /* 0x000fe200078e0a00 */
[----:B------:R-:W-:Y:S01]  /*3f50*/  ISETP.GE.AND P4, PT, R17, RZ, PT ;  /* 0x000000ff1100720c */ /* 0x000fe20003f86270 */
[----:B------:R-:W-:Y:S01]  /*3f60*/  IMAD R192, R0, R9, R192 ;  /* 0x0000000900c07224 */ /* 0x000fe200078e02c0 */
[----:B------:R-:W-:Y:S01]  /*3f70*/  LOP3.LUT R17, R4, 0x13c, RZ, 0xfc, !PT ;  /* 0x0000013c04117812 */ /* 0x000fe200078efcff */
[----:B------:R-:W-:Y:S01]  /*3f80*/  @!P2 IMAD.IADD R190, R190, 0x1, -R0 ;  /* 0x00000001bebea824 */ /* 0x000fe200078e0a00 */
[C---:B------:R-:W-:Y:S01]  /*3f90*/  ISETP.GT.U32.AND P2, PT, R0.reuse, R186, PT ;  /* 0x000000ba0000720c */ /* 0x040fe20003f44070 */
[----:B------:R-:W-:Y:S01]  /*3fa0*/  @!P3 IMAD.MOV R184, RZ, RZ, -R184 ;  /* 0x000000ffffb8b224 */ /* 0x000fe200078e0ab8 */
[----:B------:R-:W-:Y:S01]  /*3fb0*/  ISETP.GT.U32.AND P3, PT, R0, R192, PT ;  /* 0x000000c00000720c */ /* 0x000fe20003f64070 */
[----:B------:R-:W-:Y:S01]  /*3fc0*/  IMAD.HI.U32 R6, R5, R194, RZ ;  /* 0x000000c205067227 */ /* 0x000fe200078e00ff */
[----:B------:R-:W-:-:S03]  /*3fd0*/  IABS R200, R17 ;  /* 0x0000001100c87213 */ /* 0x000fc60000000000 */
[--C-:B------:R-:W-:Y:S01]  /*3fe0*/  @!P5 IMAD.IADD R180, R180, 0x1, -R0.reuse ;  /* 0x00000001b4b4d824 */ /* 0x100fe200078e0a00 */
[----:B------:R-:W-:Y:S01]  /*3ff0*/  ISETP.GE.AND P5, PT, R13, RZ, PT ;  /* 0x000000ff0d00720c */ /* 0x000fe20003fa6270 */
[----:B------:R-:W-:Y:S01]  /*4000*/  @!P0 IMAD.IADD R178, R178, 0x1, -R0 ;  /* 0x00000001b2b28824 */ /* 0x000fe200078e0a00 */
[----:B------:R-:W-:Y:S01]  /*4010*/  LOP3.LUT R13, R4, 0x134, RZ, 0xfc, !PT ;  /* 0x00000134040d7812 */ /* 0x000fe200078efcff */
[----:B------:R-:W-:Y:S01]  /*4020*/  @!P1 IMAD.MOV R180, RZ, RZ, -R180 ;  /* 0x000000ffffb49224 */ /* 0x000fe200078e0ab4 */
[----:B------:R-:W-:Y:S01]  /*4030*/  ISETP.GT.U32.AND P1, PT, R0, R190, PT ;  /* 0x000000be0000720c */ /* 0x000fe20003f24070 */
[--C-:B------:R-:W-:Y:S01]  /*4040*/  @!P2 IMAD.IADD R186, R186, 0x1, -R0.reuse ;  /* 0x00000001babaa824 */ /* 0x100fe200078e0a00 */
[----:B------:R-:W-:Y:S01]  /*4050*/  ISETP.GT.U32.AND P0, PT, R0, R188, PT ;  /* 0x000000bc0000720c */ /* 0x000fe20003f04070 */
[----:B------:R-:W-:Y:S01]  /*4060*/  @!P3 IMAD.IADD R192, R192, 0x1, -R0 ;  /* 0x00000001c0c0b824 */ /* 0x000fe200078e0a00 */
[----:B------:R-:W-:Y:S01]  /*4070*/  IABS R196, R13 ;  /* 0x0000000d00c47213 */ /* 0x000fe20000000000 */
[----:B------:R-:W-:Y:S01]  /*4080*/  IMAD.MOV R9, RZ, RZ, -R6 ;  /* 0x000000ffff097224 */ /* 0x000fe200078e0a06 */
[----:B------:R-:W-:Y:S01]  /*4090*/  ISETP.GE.AND P2, PT, R23, RZ, PT ;  /* 0x000000ff1700720c */ /* 0x000fe20003f46270 */
[----:B------:R-:W-:Y:S01]  /*40a0*/  @!P4 IMAD.MOV R186, RZ, RZ, -R186 ;  /* 0x000000ffffbac224 */ /* 0x000fe200078e0aba */
[C---:B------:R-:W-:Y:S01]  /*40b0*/  ISETP.GT.U32.AND P4, PT, R0.reuse, R192, PT ;  /* 0x000000c00000720c */ /* 0x040fe20003f84070 */
[----:B------:R-:W-:Y:S01]  /*40c0*/  IMAD R194, R0, R9, R194 ;  /* 0x0000000900c27224 */ /* 0x000fe200078e02c2 */
[----:B------:R-:W-:Y:S01]  /*40d0*/  ISETP.GE.AND P3, PT, R13, RZ, PT ;  /* 0x000000ff0d00720c */ /* 0x000fe20003f66270 */
[----:B------:R-:W-:Y:S01]  /*40e0*/  IMAD.HI.U32 R6, R5, R196, RZ ;  /* 0x000000c405067227 */ /* 0x000fe200078e00ff */
[----:B------:R-:W-:-:S03]  /*40f0*/  LOP3.LUT R23, R4, 0x148, RZ, 0xfc, !PT ;  /* 0x0000014804177812 */ /* 0x000fc600078efcff */
[----:B------:R-:W-:Y:S01]  /*4100*/  @!P1 IMAD.IADD R190, R190, 0x1, -R0 ;  /* 0x00000001bebe9824 */ /* 0x000fe200078e0a00 */
[----:B------:R-:W-:Y:S01]  /*4110*/  ISETP.GT.U32.AND P1, PT, R0, R194, PT ;  /* 0x000000c20000720c */ /* 0x000fe20003f24070 */
[----:B------:R-:W-:Y:S01]  /*4120*/  IMAD.MOV R9, RZ, RZ, -R6 ;  /* 0x000000ffff097224 */ /* 0x000fe200078e0a06 */
[----:B------:R-:W-:Y:S01]  /*4130*/  IABS R206, R23 ;  /* 0x0000001700ce7213 */ /* 0x000fe20000000000 */
[----:B------:R-:W-:Y:S01]  /*4140*/  @!P0 IMAD.IADD R188, R188, 0x1, -R0 ;  /* 0x00000001bcbc8824 */ /* 0x000fe200078e0a00 */
[----:B------:R-:W-:Y:S01]  /*4150*/  ISETP.GE.AND P0, PT, R19, RZ, PT ;  /* 0x000000ff1300720c */ /* 0x000fe20003f06270 */
[----:B------:R-:W-:Y:S01]  /*4160*/  IMAD R196, R0, R9, R196 ;  /* 0x0000000900c47224 */ /* 0x000fe200078e02c4 */
[----:B------:R-:W-:Y:S01]  /*4170*/  LOP3.LUT R19, R4, 0x140, RZ, 0xfc, !PT ;  /* 0x0000014004137812 */ /* 0x000fe200078efcff */
[----:B------:R-:W-:Y:S01]  /*4180*/  @!P6 IMAD.MOV R178, RZ, RZ, -R178 ;  /* 0x000000ffffb2e224 */ /* 0x000fe200078e0ab2 */
[----:B------:R-:W-:Y:S01]  /*4190*/  ISETP.GT.U32.AND P6, PT, R0, R188, PT ;  /* 0x000000bc0000720c */ /* 0x000fe20003fc4070 */
[----:B------:R-:W-:Y:S01]  /*41a0*/  @!P4 IMAD.IADD R192, R192, 0x1, -R0 ;  /* 0x00000001c0c0c824 */ /* 0x000fe200078e0a00 */
[----:B------:R-:W-:Y:S01]  /*41b0*/  ISETP.GT.U32.AND P4, PT, R0, R196, PT ;  /* 0x000000c40000720c */ /* 0x000fe20003f84070 */
[----:B------:R-:W-:Y:S01]  /*41c0*/  @!P5 IMAD.MOV R182, RZ, RZ, -R182 ;  /* 0x000000ffffb6d224 */ /* 0x000fe200078e0ab6 */
[----:B------:R-:W-:Y:S01]  /*41d0*/  ISETP.GE.AND P5, PT, R21, RZ, PT ;  /* 0x000000ff1500720c */ /* 0x000fe20003fa6270 */
[----:B------:R-:W-:Y:S01]  /*41e0*/  @!P1 IMAD.IADD R194, R194, 0x1, -R0 ;  /* 0x00000001c2c29824 */ /* 0x000fe200078e0a00 */
[----:B------:R-:W-:Y:S01]  /*41f0*/  LOP3.LUT R21, R4, 0x144, RZ, 0xfc, !PT ;  /* 0x0000014404157812 */ /* 0x000fe200078efcff */
[----:B------:R-:W-:Y:S01]  /*4200*/  IMAD.HI.U32 R6, R5, R198, RZ ;  /* 0x000000c605067227 */ /* 0x000fe200078e00ff */
[----:B------:R-:W-:-:S02]  /*4210*/  IABS R202, R19 ;  /* 0x0000001300ca7213 */ /* 0x000fc40000000000 */
[----:B------:R-:W-:Y:S01]  /*4220*/  ISETP.GT.U32.AND P1, PT, R0, R194, PT ;  /* 0x000000c20000720c */ /* 0x000fe20003f24070 */
[----:B------:R-:W-:Y:S01]  /*4230*/  IMAD.MOV R9, RZ, RZ, -R6 ;  /* 0x000000ffff097224 */ /* 0x000fe200078e0a06 */
[----:B------:R-:W-:Y:S01]  /*4240*/  IABS R204, R21 ;  /* 0x0000001500cc7213 */ /* 0x000fe20000000000 */
[--C-:B------:R-:W-:Y:S01]  /*4250*/  @!P6 IMAD.IADD R188, R188, 0x1, -R0.reuse ;  /* 0x00000001bcbce824 */ /* 0x100fe200078e0a00 */
[----:B------:R-:W-:Y:S01]  /*4260*/  ISETP.GE.AND P6, PT, R11, RZ, PT ;  /* 0x000000ff0b00720c */ /* 0x000fe20003fc6270 */
[----:B------:R-:W-:Y:S01]  /*4270*/  @!P4 IMAD.IADD R196, R196, 0x1, -R0 ;  /* 0x00000001c4c4c824 */ /* 0x000fe200078e0a00 */
[----:B------:R-:W-:Y:S01]  /*4280*/  ISETP.GE.AND P4, PT, R15, RZ, PT ;  /* 0x000000ff0f00720c */ /* 0x000fe20003f86270 */
[----:B------:R-:W-:Y:S01]  /*4290*/  @!P0 IMAD.MOV R188, RZ, RZ, -R188 ;  /* 0x000000ffffbc8224 */ /* 0x000fe200078e0abc */
[----:B------:R-:W-:Y:S01]  /*42a0*/  LOP3.LUT R15, R4, 0x154, RZ, 0xfc, !PT ;  /* 0x00000154040f7812 */ /* 0x000fe200078efcff */
[C---:B------:R-:W-:Y:S01]  /*42b0*/  IMAD R198, R0.reuse, R9, R198 ;  /* 0x0000000900c67224 */ /* 0x040fe200078e02c6 */
[----:B------:R-:W-:Y:S01]  /*42c0*/  ISETP.GT.U32.AND P0, PT, R0, R196, PT ;  /* 0x000000c40000720c */ /* 0x000fe20003f04070 */
[----:B------:R-:W-:Y:S01]  /*42d0*/  IMAD.HI.U32 R11, R5, R204, RZ ;  /* 0x000000cc050b7227 */ /* 0x000fe200078e00ff */
[----:B------:R-:W-:-:S03]  /*42e0*/  IABS R212, R15 ;  /* 0x0000000f00d47213 */ /* 0x000fc60000000000 */
[----:B------:R-:W-:Y:S01]  /*42f0*/  @!P1 IMAD.IADD R194, R194, 0x1, -R0 ;  /* 0x00000001c2c29824 */ /* 0x000fe200078e0a00 */
[----:B------:R-:W-:Y:S01]  /*4300*/  ISETP.GT.U32.AND P1, PT, R0, R198, PT ;  /* 0x000000c60000720c */ /* 0x000fe20003f24070 */
[----:B------:R-:W-:Y:S02]  /*4310*/  IMAD.MOV R11, RZ, RZ, -R11 ;  /* 0x000000ffff0b7224 */ /* 0x000fe400078e0a0b */
[----:B------:R-:W-:-:S04]  /*4320*/  IMAD.HI.U32 R9, R5, R202, RZ ;  /* 0x000000ca05097227 */ /* 0x000fc800078e00ff */
[----:B------:R-:W-:Y:S01]  /*4330*/  IMAD R204, R0, R11, R204 ;  /* 0x0000000b00cc7224 */ /* 0x000fe200078e02cc */
[----:B------:R-:W-:Y:S01]  /*4340*/  LOP3.LUT R11, R4, 0x14c, RZ, 0xfc, !PT ;  /* 0x0000014c040b7812 */ /* 0x000fe200078efcff */
[--C-:B------:R-:W-:Y:S02]  /*4350*/  @!P0 IMAD.IADD R196, R196, 0x1, -R0.reuse ;  /* 0x00000001c4c48824 */ /* 0x100fe400078e0a00 */
[----:B------:R-:W-:Y:S01]  /*4360*/  IMAD.HI.U32 R6, R5, R200, RZ ;  /* 0x000000c805067227 */ /* 0x000fe200078e00ff */
[----:B------:R-:W-:Y:S02]  /*4370*/  ISETP.GT.U32.AND P0, PT, R0, R204, PT ;  /* 0x000000cc0000720c */ /* 0x000fe40003f04070 */
[----:B------:R-:W-:Y:S01]  /*4380*/  IABS R208, R11 ;  /* 0x0000000b00d07213 */ /* 0x000fe20000000000 */
[----:B------:R-:W-:Y:S02]  /*4390*/  @!P1 IMAD.IADD R198, R198, 0x1, -R0 ;  /* 0x00000001c6c69824 */ /* 0x000fe400078e0a00 */
[----:B------:R-:W-:-:S02]  /*43a0*/  IMAD.MOV R9, RZ, RZ, -R9 ;  /* 0x000000ffff097224 */ /* 0x000fc400078e0a09 */
[----:B------:R-:W-:Y:S01]  /*43b0*/  IMAD.MOV R13, RZ, RZ, -R6 ;  /* 0x000000ffff0d7224 */ /* 0x000fe200078e0a06 */
[----:B------:R-:W-:Y:S01]  /*43c0*/  ISETP.GT.U32.AND P1, PT, R0, R198, PT ;  /* 0x000000c60000720c */ /* 0x000fe20003f24070 */
[----:B------:R-:W-:-:S04]  /*43d0*/  IMAD.HI.U32 R6, R5, R206, RZ ;  /* 0x000000ce05067227 */ /* 0x000fc800078e00ff */
[----:B------:R-:W-:Y:S02]  /*43e0*/  @!P0 IMAD.IADD R204, R204, 0x1, -R0 ;  /* 0x00000001cccc8824 */ /* 0x000fe400078e0a00 */
[C---:B------:R-:W-:Y:S02]  /*43f0*/  IMAD R202, R0.reuse, R9, R202 ;  /* 0x0000000900ca7224 */ /* 0x040fe400078e02ca */
[----:B------:R-:W-:Y:S01]  /*4400*/  @!P3 IMAD.MOV R196, RZ, RZ, -R196 ;  /* 0x000000ffffc4b224 */ /* 0x000fe200078e0ac4 */
[C---:B------:R-:W-:Y:S01]  /*4410*/  ISETP.GT.U32.AND P3, PT, R0.reuse, R204, PT ;  /* 0x000000cc0000720c */ /* 0x040fe20003f64070 */
[----:B------:R-:W-:Y:S02]  /*4420*/  IMAD.MOV R9, RZ, RZ, -R6 ;  /* 0x000000ffff097224 */ /* 0x000fe400078e0a06 */
[----:B------:R-:W-:Y:S01]  /*4430*/  @!P2 IMAD.MOV R192, RZ, RZ, -R192 ;  /* 0x000000ffffc0a224 */ /* 0x000fe200078e0ac0 */
[----:B------:R-:W-:Y:S01]  /*4440*/  ISETP.GT.U32.AND P2, PT, R0, R202, PT ;  /* 0x000000ca0000720c */ /* 0x000fe20003f44070 */
[----:B------:R-:W-:-:S04]  /*4450*/  IMAD.HI.U32 R6, R5, R208, RZ ;  /* 0x000000d005067227 */ /* 0x000fc800078e00ff */
[----:B------:R-:W-:Y:S02]  /*4460*/  IMAD R206, R0, R9, R206 ;  /* 0x0000000900ce7224 */ /* 0x000fe400078e02ce */
[----:B------:R-:W-:Y:S01]  /*4470*/  @!P1 IMAD.IADD R198, R198, 0x1, -R0 ;  /* 0x00000001c6c69824 */ /* 0x000fe200078e0a00 */
[----:B------:R-:W-:Y:S01]  /*4480*/  ISETP.GE.AND P1, PT, R19, RZ, PT ;  /* 0x000000ff1300720c */ /* 0x000fe20003f26270 */
[----:B------:R-:W-:Y:S01]  /*4490*/  IMAD.MOV R9, RZ, RZ, -R6 ;  /* 0x000000ffff097224 */ /* 0x000fe200078e0a06 */
[----:B------:R-:W-:Y:S01]  /*44a0*/  LOP3.LUT R19, R4, 0x16c, RZ, 0xfc, !PT ;  /* 0x0000016c04137812 */ /* 0x000fe200078efcff */
[----:B------:R-:W-:Y:S01]  /*44b0*/  @!P4 IMAD.MOV R198, RZ, RZ, -R198 ;  /* 0x000000ffffc6c224 */ /* 0x000fe200078e0ac6 */
[C---:B------:R-:W-:Y:S01]  /*44c0*/  ISETP.GT.U32.AND P4, PT, R0.reuse, R206, PT ;  /* 0x000000ce0000720c */ /* 0x040fe20003f84070 */
[----:B------:R-:W-:Y:S01]  /*44d0*/  IMAD R208, R0, R9, R208 ;  /* 0x0000000900d07224 */ /* 0x000fe200078e02d0 */
[----:B------:R-:W-:Y:S01]  /*44e0*/  IABS R224, R19 ;  /* 0x0000001300e07213 */ /* 0x000fe20000000000 */
[----:B------:R-:W-:-:S02]  /*44f0*/  @!P3 IMAD.IADD R204, R204, 0x1, -R0 ;  /* 0x00000001ccccb824 */ /* 0x000fc400078e0a00 */
[C---:B------:R-:W-:Y:S01]  /*4500*/  IMAD R200, R0.reuse, R13, R200 ;  /* 0x0000000d00c87224 */ /* 0x040fe200078e02c8 */
        /* <DEDUP_REMOVED lines=8> */
[----:B------:R-:W-:Y:S02]  /*4590*/  ISETP.GT.U32.AND P0, PT, R0, R202, PT ;  /* 0x000000ca0000720c */ /* 0x000fe40003f04070 */
[----:B------:R-:W-:Y:S01]  /*45a0*/  ISETP.GE.AND P6, PT, R17, RZ, PT ;  /* 0x000000ff1100720c */ /* 0x000fe20003fc6270 */
[----:B------:R-:W-:Y:S01]  /*45b0*/  IMAD.HI.U32 R6, R5, R210, RZ ;  /* 0x000000d205067227 */ /* 0x000fe200078e00ff */
[----:B------:R-:W-:-:S02]  /*45c0*/  ISETP.GE.AND P4, PT, R13, RZ, PT ;  /* 0x000000ff0d00720c */ /* 0x000fc40003f86270 */
[----:B------:R-:W-:Y:S01]  /*45d0*/  LOP3.LUT R13, R4, 0x158, RZ, 0xfc, !PT ;  /* 0x00000158040d7812 */ /* 0x000fe200078efcff */
[----:B------:R-:W-:Y:S01]  /*45e0*/  @!P3 IMAD.IADD R208, R208, 0x1, -R0 ;  /* 0x00000001d0d0b824 */ /* 0x000fe200078e0a00 */
[----:B------:R-:W-:Y:S01]  /*45f0*/  ISETP.GT.U32.AND P3, PT, R0, R206, PT ;  /* 0x000000ce0000720c */ /* 0x000fe20003f64070 */
[----:B------:R-:W-:Y:S01]  /*4600*/  IMAD.MOV R9, RZ, RZ, -R6 ;  /* 0x000000ffff097224 */ /* 0x000fe200078e0a06 */
[----:B------:R-:W-:Y:S01]  /*4610*/  LOP3.LUT R17, R4, 0x15c, RZ, 0xfc, !PT ;  /* 0x0000015c04117812 */ /* 0x000fe200078efcff */
[----:B------:R-:W-:Y:S01]  /*4620*/  IMAD.HI.U32 R6, R5, R212, RZ ;  /* 0x000000d405067227 */ /* 0x000fe200078e00ff */
[----:B------:R-:W-:Y:S02]  /*4630*/  IABS R214, R13 ;  /* 0x0000000d00d67213 */ /* 0x000fe40000000000 */
[----:B------:R-:W-:Y:S01]  /*4640*/  IABS R216, R17 ;  /* 0x0000001100d87213 */ /* 0x000fe20000000000 */
[----:B------:R-:W-:Y:S01]  /*4650*/  @!P5 IMAD.IADD R200, R200, 0x1, -R0 ;  /* 0x00000001c8c8d824 */ /* 0x000fe200078e0a00 */
[----:B------:R-:W-:Y:S01]  /*4660*/  ISETP.GE.AND P5, PT, R21, RZ, PT ;  /* 0x000000ff1500720c */ /* 0x000fe20003fa6270 */
[----:B------:R-:W-:Y:S01]  /*4670*/  IMAD R210, R0, R9, R210 ;  /* 0x0000000900d27224 */ /* 0x000fe200078e02d2 */
[----:B------:R-:W-:Y:S01]  /*4680*/  LOP3.LUT R21, R4, 0x1f8, RZ, 0xfc, !PT ;  /* 0x000001f804157812 */ /* 0x000fe200078efcff */
[----:B------:R-:W-:Y:S01]  /*4690*/  @!P0 IMAD.IADD R202, R202, 0x1, -R0 ;  /* 0x00000001caca8824 */ /* 0x000fe200078e0a00 */
[C---:B------:R-:W-:Y:S01]  /*46a0*/  ISETP.GT.U32.AND P2, PT, R0.reuse, R200, PT ;  /* 0x000000c80000720c */ /* 0x040fe20003f44070 */
[----:B------:R-:W-:Y:S01]  /*46b0*/  IMAD.MOV R9, RZ, RZ, -R6 ;  /* 0x000000ffff097224 */ /* 0x000fe200078e0a06 */
[----:B------:R-:W-:Y:S01]  /*46c0*/  ISETP.GE.AND P0, PT, R11, RZ, PT ;  /* 0x000000ff0b00720c */ /* 0x000fe20003f06270 */
[----:B------:R-:W-:Y:S01]  /*46d0*/  @!P1 IMAD.MOV R202, RZ, RZ, -R202 ;  /* 0x000000ffffca9224 */ /* 0x000fe200078e0aca */
[C---:B------:R-:W-:Y:S01]  /*46e0*/  ISETP.GT.U32.AND P1, PT, R0.reuse, R210, PT ;  /* 0x000000d20000720c */ /* 0x040fe20003f24070 */
[----:B------:R-:W-:-:S02]  /*46f0*/  IMAD R212, R0, R9, R212 ;  /* 0x0000000900d47224 */ /* 0x000fc400078e02d4 */
[----:B------:R-:W-:Y:S02]  /*4700*/  @!P3 IMAD.IADD R206, R206, 0x1, -R0 ;  /* 0x00000001ceceb824 */ /* 0x000fe400078e0a00 */
[----:B------:R-:W-:Y:S01]  /*4710*/  IMAD.HI.U32 R6, R5, R214, RZ ;  /* 0x000000d605067227 */ /* 0x000fe200078e00ff */
[----:B------:R-:W-:-:S03]  /*4720*/  ISETP.GT.U32.AND P3, PT, R0, R212, PT ;  /* 0x000000d40000720c */ /* 0x000fc60003f64070 */
[----:B------:R-:W-:Y:S01]  /*4730*/  @!P2 IMAD.IADD R200, R200, 0x1, -R0 ;  /* 0x00000001c8c8a824 */ /* 0x000fe200078e0a00 */
[----:B------:R-:W-:Y:S01]  /*4740*/  ISETP.GE.AND P2, PT, R23, RZ, PT ;  /* 0x000000ff1700720c */ /* 0x000fe20003f46270 */
[----:B------:R-:W-:Y:S01]  /*4750*/  IMAD.HI.U32 R9, R5, R216, RZ ;  /* 0x000000d805097227 */ /* 0x000fe200078e00ff */
[----:B------:R-:W-:-:S03]  /*4760*/  LOP3.LUT R23, R4, 0x1cc, RZ, 0xfc, !PT ;  /* 0x000001cc04177812 */ /* 0x000fc600078efcff */
[----:B------:R-:W-:Y:S01]  /*4770*/  @!P1 IMAD.IADD R210, R210, 0x1, -R0 ;  /* 0x00000001d2d29824 */ /* 0x000fe200078e0a00 */
[----:B------:R-:W-:Y:S01]  /*4780*/  ISETP.GE.AND P1, PT, R17, RZ, PT ;  /* 0x000000ff1100720c */ /* 0x000fe20003f26270 */
[----:B------:R-:W-:Y:S01]  /*4790*/  @!P6 IMAD.MOV R200, RZ, RZ, -R200 ;  /* 0x000000ffffc8e224 */ /* 0x000fe200078e0ac8 */
[----:B------:R-:W-:Y:S01]  /*47a0*/  ISETP.GT.U32.AND P6, PT, R0, R208, PT ;  /* 0x000000d00000720c */ /* 0x000fe20003fc4070 */
[----:B------:R-:W-:Y:S01]  /*47b0*/  @!P3 IMAD.IADD R212, R212, 0x1, -R0 ;  /* 0x00000001d4d4b824 */ /* 0x000fe200078e0a00 */
[----:B------:R-:W-:Y:S01]  /*47c0*/  ISETP.GT.U32.AND P3, PT, R0, R210, PT ;  /* 0x000000d20000720c */ /* 0x000fe20003f64070 */
[----:B------:R-:W-:Y:S01]  /*47d0*/  IMAD.MOV R11, RZ, RZ, -R6 ;  /* 0x000000ffff0b7224 */ /* 0x000fe200078e0a06 */
[----:B------:R-:W-:Y:S01]  /*47e0*/  LOP3.LUT R17, R4, 0x168, RZ, 0xfc, !PT ;  /* 0x0000016804117812 */ /* 0x000fe200078efcff */
[----:B------:R-:W-:Y:S01]  /*47f0*/  IMAD.MOV R9, RZ, RZ, -R9 ;  /* 0x000000ffff097224 */ /* 0x000fe200078e0a09 */
[----:B------:R-:W-:Y:S01]  /*4800*/  IABS R136, R23 ;  /* 0x0000001700887213 */ /* 0x000fe20000000000 */
[----:B------:R-:W-:Y:S01]  /*4810*/  IMAD R214, R0, R11, R214 ;  /* 0x0000000b00d67224 */ /* 0x000fe200078e02d6 */
[----:B------:R-:W-:Y:S01]  /*4820*/  LOP3.LUT R11, R4, 0x160, RZ, 0xfc, !PT ;  /* 0x00000160040b7812 */ /* 0x000fe200078efcff */
[----:B------:R-:W-:Y:S01]  /*4830*/  IMAD R216, R0, R9, R216 ;  /* 0x0000000900d87224 */ /* 0x000fe200078e02d8 */
[----:B------:R-:W-:Y:S01]  /*4840*/  IABS R222, R17 ;  /* 0x0000001100de7213 */ /* 0x000fe20000000000 */
[----:B------:R-:W-:Y:S01]  /*4850*/  @!P2 IMAD.MOV R206, RZ, RZ, -R206 ;  /* 0x000000ffffcea224 */ /* 0x000fe200078e0ace */
        /* <DEDUP_REMOVED lines=8> */
[----:B------:R-:W-:-:S03]  /*48e0*/  ISETP.GE.AND P6, PT, R13, RZ, PT ;  /* 0x000000ff0d00720c */ /* 0x000fc60003fc6270 */
[----:B------:R-:W-:Y:S02]  /*48f0*/  IMAD.MOV R9, RZ, RZ, -R6 ;  /* 0x000000ffff097224 */ /* 0x000fe400078e0a06 */
[----:B------:R-:W-:Y:S01]  /*4900*/  @!P5 IMAD.MOV R204, RZ, RZ, -R204 ;  /* 0x000000ffffccd224 */ /* 0x000fe200078e0acc */
[----:B------:R-:W-:Y:S01]  /*4910*/  ISETP.GE.AND P5, PT, R15, RZ, PT ;  /* 0x000000ff0f00720c */ /* 0x000fe20003fa6270 */
[----:B------:R-:W-:Y:S01]  /*4920*/  IMAD R218, R0, R9, R218 ;  /* 0x0000000900da7224 */ /* 0x000fe200078e02da */
[----:B------:R-:W-:Y:S01]  /*4930*/  LOP3.LUT R15, R4, 0x164, RZ, 0xfc, !PT ;  /* 0x00000164040f7812 */ /* 0x000fe200078efcff */
[--C-:B------:R-:W-:Y:S02]  /*4940*/  @!P3 IMAD.IADD R216, R216, 0x1, -R0.reuse ;  /* 0x00000001d8d8b824 */ /* 0x100fe400078e0a00 */
[----:B------:R-:W-:Y:S01]  /*4950*/  @!P0 IMAD.IADD R214, R214, 0x1, -R0 ;  /* 0x00000001d6d68824 */ /* 0x000fe200078e0a00 */
[----:B------:R-:W-:Y:S01]  /*4960*/  IABS R220, R15 ;  /* 0x0000000f00dc7213 */ /* 0x000fe20000000000 */
[----:B------:R-:W-:Y:S01]  /*4970*/  @!P4 IMAD.MOV R210, RZ, RZ, -R210 ;  /* 0x000000ffffd2c224 */ /* 0x000fe200078e0ad2 */
[----:B------:R-:W-:Y:S01]  /*4980*/  ISETP.GT.U32.AND P0, PT, R0, R218, PT ;  /* 0x000000da0000720c */ /* 0x000fe20003f04070 */
[----:B------:R-:W-:Y:S01]  /*4990*/  @!P2 IMAD.IADD R212, R212, 0x1, -R0 ;  /* 0x00000001d4d4a824 */ /* 0x000fe200078e0a00 */
[C---:B------:R-:W-:Y:S01]  /*49a0*/  ISETP.GT.U32.AND P3, PT, R0.reuse, R216, PT ;  /* 0x000000d80000720c */ /* 0x040fe20003f64070 */
[----:B------:R-:W-:Y:S01]  /*49b0*/  IMAD.HI.U32 R6, R5, R220, RZ ;  /* 0x000000dc05067227 */ /* 0x000fe200078e00ff */
[----:B------:R-:W-:-:S02]  /*49c0*/  ISETP.GT.U32.AND P4, PT, R0, R214, PT ;  /* 0x000000d60000720c */ /* 0x000fc40003f84070 */
[----:B------:R-:W-:Y:S01]  /*49d0*/  ISETP.GE.AND P2, PT, R11, RZ, PT ;  /* 0x000000ff0b00720c */ /* 0x000fe20003f46270 */
[----:B------:R-:W-:-:S04]  /*49e0*/  IMAD.HI.U32 R11, R5, R224, RZ ;  /* 0x000000e0050b7227 */ /* 0x000fc800078e00ff */
[----:B------:R-:W-:Y:S02]  /*49f0*/  IMAD.MOV R13, RZ, RZ, -R6 ;  /* 0x000000ffff0d7224 */ /* 0x000fe400078e0a06 */
[----:B------:R-:W-:Y:S02]  /*4a00*/  IMAD.MOV R11, RZ, RZ, -R11 ;  /* 0x000000ffff0b7224 */ /* 0x000fe400078e0a0b */
[----:B------:R-:W-:Y:S01]  /*4a10*/  IMAD R220, R0, R13, R220 ;  /* 0x0000000d00dc7224 */ /* 0x000fe200078e02dc */
[----:B------:R-:W-:Y:S01]  /*4a20*/  LOP3.LUT R13, R4, 0x170, RZ, 0xfc, !PT ;  /* 0x00000170040d7812 */ /* 0x000fe200078efcff */
[----:B------:R-:W-:Y:S02]  /*4a30*/  @!P0 IMAD.IADD R218, R218, 0x1, -R0 ;  /* 0x00000001dada8824 */ /* 0x000fe400078e0a00 */
[----:B------:R-:W-:Y:S01]  /*4a40*/  IMAD R224, R0, R11, R224 ;  /* 0x0000000b00e07224 */ /* 0x000fe200078e02e0 */
[----:B------:R-:W-:Y:S01]  /*4a50*/  IABS R226, R13 ;  /* 0x0000000d00e27213 */ /* 0x000fe20000000000 */
[--C-:B------:R-:W-:Y:S01]  /*4a60*/  @!P3 IMAD.IADD R216, R216, 0x1, -R0.reuse ;  /* 0x00000001d8d8b824 */ /* 0x100fe200078e0a00 */
[----:B------:R-:W-:Y:S01]  /*4a70*/  ISETP.GT.U32.AND P0, PT, R0, R218, PT ;  /* 0x000000da0000720c */ /* 0x000fe20003f04070 */
[----:B------:R-:W-:Y:S01]  /*4a80*/  @!P4 IMAD.IADD R214, R214, 0x1, -R0 ;  /* 0x00000001d6d6c824 */ /* 0x000fe200078e0a00 */
[----:B------:R-:W-:Y:S01]  /*4a90*/  ISETP.GT.U32.AND P4, PT, R0, R220, PT ;  /* 0x000000dc0000720c */ /* 0x000fe20003f84070 */
[----:B------:R-:W-:Y:S01]  /*4aa0*/  IMAD.HI.U32 R9, R5, R222, RZ ;  /* 0x000000de05097227 */ /* 0x000fe200078e00ff */
[----:B------:R-:W-:-:S03]  /*4ab0*/  LOP3.LUT R11, R4, 0x174, RZ, 0xfc, !PT ;  /* 0x00000174040b7812 */ /* 0x000fc600078efcff */
[----:B------:R-:W-:Y:S01]  /*4ac0*/  @!P1 IMAD.MOV R216, RZ, RZ, -R216 ;  /* 0x000000ffffd89224 */ /* 0x000fe200078e0ad8 */
[----:B------:R-:W-:Y:S01]  /*4ad0*/  ISETP.GT.U32.AND P1, PT, R0, R224, PT ;  /* 0x000000e00000720c */ /* 0x000fe20003f24070 */
[----:B------:R-:W-:Y:S01]  /*4ae0*/  IMAD.MOV R9, RZ, RZ, -R9 ;  /* 0x000000ffff097224 */ /* 0x000fe200078e0a09 */
[----:B------:R-:W-:Y:S01]  /*4af0*/  IABS R228, R11 ;  /* 0x0000000b00e47213 */ /* 0x000fe20000000000 */
[----:B------:R-:W-:-:S04]  /*4b00*/  IMAD.HI.U32 R6, R5, R226, RZ ;  /* 0x000000e205067227 */ /* 0x000fc800078e00ff */
[C---:B------:R-:W-:Y:S02]  /*4b10*/  IMAD R222, R0.reuse, R9, R222 ;  /* 0x0000000900de7224 */ /* 0x040fe400078e02de */
[----:B------:R-:W-:Y:S02]  /*4b20*/  IMAD.MOV R9, RZ, RZ, -R6 ;  /* 0x000000ffff097224 */ /* 0x000fe400078e0a06 */
[----:B------:R-:W-:Y:S01]  /*4b30*/  @!P5 IMAD.MOV R212, RZ, RZ, -R212 ;  /* 0x000000ffffd4d224 */ /* 0x000fe200078e0ad4 */
[----:B------:R-:W-:Y:S01]  /*4b40*/  ISETP.GT.U32.AND P3, PT, R0, R222, PT ;  /* 0x000000de0000720c */ /* 0x000fe20003f64070 */
[--C-:B------:R-:W-:Y:S01]  /*4b50*/  @!P4 IMAD.IADD R220, R220, 0x1, -R0.reuse ;  /* 0x00000001dcdcc824 */ /* 0x100fe200078e0a00 */
[----:B------:R-:W-:Y:S01]  /*4b60*/  ISETP.GE.AND P5, PT, R15, RZ, PT ;  /* 0x000000ff0f00720c */ /* 0x000fe20003fa6270 */
[----:B------:R-:W-:Y:S01]  /*4b70*/  @!P0 IMAD.IADD R218, R218, 0x1, -R0 ;  /* 0x00000001dada8824 */ /* 0x000fe200078e0a00 */
[----:B------:R-:W-:Y:S01]  /*4b80*/  LOP3.LUT R15, R4, 0x178, RZ, 0xfc, !PT ;  /* 0x00000178040f7812 */ /* 0x000fe200078efcff */
[C---:B------:R-:W-:Y:S01]  /*4b90*/  IMAD R226, R0.reuse, R9, R226 ;  /* 0x0000000900e27224 */ /* 0x040fe200078e02e2 */
[----:B------:R-:W-:Y:S01]  /*4ba0*/  ISETP.GT.U32.AND P4, PT, R0, R220, PT ;  /* 0x000000dc0000720c */ /* 0x000fe20003f84070 */
[----:B------:R-:W-:Y:S01]  /*4bb0*/  @!P1 IMAD.IADD R224, R224, 0x1, -R0 ;  /* 0x00000001e0e09824 */ /* 0x000fe200078e0a00 */
[----:B------:R-:W-:Y:S01]  /*4bc0*/  IABS R230, R15 ;  /* 0x0000000f00e67213 */ /* 0x000fe20000000000 */
[----:B------:R-:W-:Y:S01]  /*4bd0*/  @!P2 IMAD.MOV R218, RZ, RZ, -R218 ;  /* 0x000000ffffdaa224 */ /* 0x000fe200078e0ada */
[C---:B------:R-:W-:Y:S01]  /*4be0*/  ISETP.GT.U32.AND P2, PT, R0.reuse, R226, PT ;  /* 0x000000e20000720c */ /* 0x040fe20003f44070 */
[----:B------:R-:W-:Y:S01]  /*4bf0*/  IMAD.HI.U32 R6, R5, R228, RZ ;  /* 0x000000e405067227 */ /* 0x000fe200078e00ff */
[----:B------:R-:W-:-:S02]  /*4c00*/  ISETP.GT.U32.AND P1, PT, R0, R224, PT ;  /* 0x000000e00000720c */ /* 0x000fc40003f24070 */
[----:B------:R-:W-:Y:S01]  /*4c10*/  ISETP.GE.AND P0, PT, R19, RZ, PT ;  /* 0x000000ff1300720c */ /* 0x000fe20003f06270 */
[----:B------:R-:W-:Y:S01]  /*4c20*/  IMAD.MOV R9, RZ, RZ, -R6 ;  /* 0x000000ffff097224 */ /* 0x000fe200078e0a06 */
[----:B------:R-:W-:Y:S01]  /*4c30*/  LOP3.LUT R19, R4, 0x1c8, RZ, 0xfc, !PT ;  /* 0x000001c804137812 */ /* 0x000fe200078efcff */
[----:B------:R-:W-:-:S03]  /*4c40*/  IMAD.HI.U32 R6, R5, R230, RZ ;  /* 0x000000e605067227 */ /* 0x000fc600078e00ff */
[----:B------:R-:W-:Y:S01]  /*4c50*/  IABS R138, R19 ;  /* 0x00000013008a7213 */ /* 0x000fe20000000000 */
[----:B------:R-:W-:Y:S02]  /*4c60*/  @!P3 IMAD.IADD R222, R222, 0x1, -R0 ;  /* 0x00000001dedeb824 */ /* 0x000fe400078e0a00 */
[C---:B------:R-:W-:Y:S02]  /*4c70*/  IMAD R228, R0.reuse, R9, R228 ;  /* 0x0000000900e47224 */ /* 0x040fe400078e02e4 */
[----:B------:R-:W-:Y:S01]  /*4c80*/  IMAD.MOV R9, RZ, RZ, -R6 ;  /* 0x000000ffff097224 */ /* 0x000fe200078e0a06 */
[----:B------:R-:W-:Y:S01]  /*4c90*/  ISETP.GT.U32.AND P3, PT, R0, R222, PT ;  /* 0x000000de0000720c */ /* 0x000fe20003f64070 */
[--C-:B------:R-:W-:Y:S01]  /*4ca0*/  @!P4 IMAD.IADD R220, R220, 0x1, -R0.reuse ;  /* 0x00000001dcdcc824 */ /* 0x100fe200078e0a00 */
[----:B------:R-:W-:Y:S01]  /*4cb0*/  ISETP.GE.AND P4, PT, R13, RZ, PT ;  /* 0x000000ff0d00720c */ /* 0x000fe20003f86270 */
[--C-:B------:R-:W-:Y:S01]  /*4cc0*/  @!P1 IMAD.IADD R224, R224, 0x1, -R0.reuse ;  /* 0x00000001e0e09824 */ /* 0x100fe200078e0a00 */
[----:B------:R-:W-:Y:S01]  /*4cd0*/  LOP3.LUT R13, R4, 0x17c, RZ, 0xfc, !PT ;  /* 0x0000017c040d7812 */ /* 0x000fe200078efcff */
[----:B------:R-:W-:Y:S01]  /*4ce0*/  @!P2 IMAD.IADD R226, R226, 0x1, -R0 ;  /* 0x00000001e2e2a824 */ /* 0x000fe200078e0a00 */
[C---:B------:R-:W-:Y:S01]  /*4cf0*/  ISETP.GT.U32.AND P1, PT, R0.reuse, R228, PT ;  /* 0x000000e40000720c */ /* 0x040fe20003f24070 */
[C---:B------:R-:W-:Y:S01]  /*4d00*/  IMAD R230, R0.reuse, R9, R230 ;  /* 0x0000000900e67224 */ /* 0x040fe200078e02e6 */
[----:B------:R-:W-:Y:S01]  /*4d10*/  IABS R232, R13 ;  /* 0x0000000d00e87213 */ /* 0x000fe20000000000 */
[----:B------:R-:W-:Y:S01]  /*4d20*/  @!P6 IMAD.MOV R214, RZ, RZ, -R214 ;  /* 0x000000ffffd6e224 */ /* 0x000fe200078e0ad6 */
[----:B------:R-:W-:Y:S01]  /*4d30*/  ISETP.GE.AND P6, PT, R17, RZ, PT ;  /* 0x000000ff1100720c */ /* 0x000fe20003fc6270 */
[----:B------:R-:W-:Y:S01]  /*4d40*/  @!P0 IMAD.MOV R224, RZ, RZ, -R224 ;  /* 0x000000ffffe08224 */ /* 0x000fe200078e0ae0 */
[C---:B------:R-:W-:Y:S01]  /*4d50*/  ISETP.GT.U32.AND P2, PT, R0.reuse, R226, PT ;  /* 0x000000e20000720c */ /* 0x040fe20003f44070 */
[----:B------:R-:W-:Y:S01]  /*4d60*/  IMAD.HI.U32 R6, R5, R232, RZ ;  /* 0x000000e805067227 */ /* 0x000fe200078e00ff */
[----:B------:R-:W-:-:S02]  /*4d70*/  ISETP.GT.U32.AND P0, PT, R0, R230, PT ;  /* 0x000000e60000720c */ /* 0x000fc40003f04070 */
[----:B------:R-:W-:Y:S01]  /*4d80*/  LOP3.LUT R17, R4, 0x1a4, RZ, 0xfc, !PT ;  /* 0x000001a404117812 */ /* 0x000fe200078efcff */
[----:B------:R-:W-:Y:S01]  /*4d90*/  @!P3 IMAD.IADD R222, R222, 0x1, -R0 ;  /* 0x00000001dedeb824 */ /* 0x000fe200078e0a00 */
[----:B------:R-:W-:Y:S01]  /*4da0*/  ISETP.GE.AND P3, PT, R11, RZ, PT ;  /* 0x000000ff0b00720c */ /* 0x000fe20003f66270 */
[----:B------:R-:W-:Y:S01]  /*4db0*/  IMAD.MOV R9, RZ, RZ, -R6 ;  /* 0x000000ffff097224 */ /* 0x000fe200078e0a06 */
[----:B------:R-:W-:Y:S01]  /*4dc0*/  LOP3.LUT R11, R4, 0x180, RZ, 0xfc, !PT ;  /* 0x00000180040b7812 */ /* 0x000fe200078efcff */
[----:B------:R-:W-:Y:S01]  /*4dd0*/  @!P5 IMAD.MOV R220, RZ, RZ, -R220 ;  /* 0x000000ffffdcd224 */ /* 0x000fe200078e0adc */
[----:B------:R-:W-:Y:S01]  /*4de0*/  ISETP.GE.AND P5, PT, R15, RZ, PT ;  /* 0x000000ff0f00720c */ /* 0x000fe20003fa6270 */
[----:B------:R-:W-:Y:S01]  /*4df0*/  @!P6 IMAD.MOV R222, RZ, RZ, -R222 ;  /* 0x000000ffffdee224 */ /* 0x000fe200078e0ade */
[----:B------:R-:W-:Y:S01]  /*4e00*/  ISETP.GE.AND P6, PT, R13, RZ, PT ;  /* 0x000000ff0d00720c */ /* 0x000fe20003fc6270 */
[----:B------:R-:W-:Y:S01]  /*4e10*/  @!P2 IMAD.IADD R226, R226, 0x1, -R0 ;  /* 0x00000001e2e2a824 */ /* 0x000fe200078e0a00 */
[----:B------:R-:W-:Y:S01]  /*4e20*/  IABS R234, R11 ;  /* 0x0000000b00ea7213 */ /* 0x000fe20000000000 */
[----:B------:R-:W-:Y:S01]  /*4e30*/  IMAD R232, R0, R9, R232 ;  /* 0x0000000900e87224 */ /* 0x000fe200078e02e8 */
[----:B------:R-:W-:Y:S01]  /*4e40*/  LOP3.LUT R13, R4, 0x184, RZ, 0xfc, !PT ;  /* 0x00000184040d7812 */ /* 0x000fe200078efcff */
[----:B------:R-:W-:Y:S01]  /*4e50*/  @!P0 IMAD.IADD R230, R230, 0x1, -R0 ;  /* 0x00000001e6e68824 */ /* 0x000fe200078e0a00 */
[----:B------:R-:W-:Y:S01]  /*4e60*/  ISETP.GE.AND P2, PT, R11, RZ, PT ;  /* 0x000000ff0b00720c */ /* 0x000fe20003f46270 */
[----:B------:R-:W-:Y:S01]  /*4e70*/  @!P4 IMAD.MOV R226, RZ, RZ, -R226 ;  /* 0x000000ffffe2c224 */ /* 0x000fe200078e0ae2 */
[----:B------:R-:W-:Y:S01]  /*4e80*/  IABS R236, R13 ;  /* 0x0000000d00ec7213 */ /* 0x000fe20000000000 */
[----:B------:R-:W-:Y:S01]  /*4e90*/  IMAD.HI.U32 R6, R5, R234, RZ ;  /* 0x000000ea05067227 */ /* 0x000fe200078e00ff */
[----:B------:R-:W-:-:S02]  /*4ea0*/  ISETP.GT.U32.AND P0, PT, R0, R230, PT ;  /* 0x000000e60000720c */ /* 0x000fc40003f04070 */
[----:B------:R-:W-:Y:S01]  /*4eb0*/  ISETP.GT.U32.AND P4, PT, R0, R232, PT ;  /* 0x000000e80000720c */ /* 0x000fe20003f84070 */
[----:B------:R-:W-:Y:S01]  /*4ec0*/  IMAD.MOV R9, RZ, RZ, -R6 ;  /* 0x000000ffff097224 */ /* 0x000fe200078e0a06 */
[C---:B------:R-:W-:Y:S01]  /*4ed0*/  LOP3.LUT R11, R4.reuse, 0x188, RZ, 0xfc, !PT ;  /* 0x00000188040b7812 */ /* 0x040fe200078efcff */
[----:B------:R-:W-:Y:S01]  /*4ee0*/  IMAD.HI.U32 R6, R5, R236, RZ ;  /* 0x000000ec05067227 */ /* 0x000fe200078e00ff */
[----:B------:R-:W-:Y:S02]  /*4ef0*/  LOP3.LUT R15, R4, 0x194, RZ, 0xfc, !PT ;  /* 0x00000194040f7812 */ /* 0x000fe400078efcff */
[----:B------:R-:W-:Y:S01]  /*4f00*/  IABS R238, R11 ;  /* 0x0000000b00ee7213 */ /* 0x000fe20000000000 */
[----:B------:R-:W-:Y:S01]  /*4f10*/  IMAD R234, R0, R9, R234 ;  /* 0x0000000900ea7224 */ /* 0x000fe200078e02ea */
[----:B------:R-:W-:Y:S01]  /*4f20*/  IABS R244, R15 ;  /* 0x0000000f00f47213 */ /* 0x000fe20000000000 */
[----:B------:R-:W-:Y:S01]  /*4f30*/  IMAD.MOV R9, RZ, RZ, -R6 ;  /* 0x000000ffff097224 */ /* 0x000fe200078e0a06 */
[----:B------:R-:W-:Y:S01]  /*4f40*/  IABS R250, R17 ;  /* 0x0000001100fa7213 */ /* 0x000fe20000000000 */
[----:B------:R-:W-:-:S02]  /*4f50*/  @!P1 IMAD.IADD R228, R228, 0x1, -R0 ;  /* 0x00000001e4e49824 */ /* 0x000fc400078e0a00 */
[--C-:B------:R-:W-:Y:S01]  /*4f60*/  @!P0 IMAD.IADD R230, R230, 0x1, -R0.reuse ;  /* 0x00000001e6e68824 */ /* 0x100fe200078e0a00 */
[----:B------:R-:W-:Y:S01]  /*4f70*/  ISETP.GT.U32.AND P0, PT, R0, R234, PT ;  /* 0x000000ea0000720c */ /* 0x000fe20003f04070 */
[----:B------:R-:W-:Y:S01]  /*4f80*/  @!P4 IMAD.IADD R232, R232, 0x1, -R0 ;  /* 0x00000001e8e8c824 */ /* 0x000fe200078e0a00 */
[C---:B------:R-:W-:Y:S01]  /*4f90*/  ISETP.GT.U32.AND P1, PT, R0.reuse, R228, PT ;  /* 0x000000e40000720c */ /* 0x040fe20003f24070 */
[C---:B------:R-:W-:Y:S02]  /*4fa0*/  IMAD R236, R0.reuse, R9, R236 ;  /* 0x0000000900ec7224 */ /* 0x040fe400078e02ec */
[----:B------:R-:W-:Y:S01]  /*4fb0*/  @!P5 IMAD.MOV R230, RZ, RZ, -R230 ;  /* 0x000000ffffe6d224 */ /* 0x000fe200078e0ae6 */
[C---:B------:R-:W-:Y:S01]  /*4fc0*/  ISETP.GT.U32.AND P4, PT, R0.reuse, R232, PT ;  /* 0x000000e80000720c */ /* 0x040fe20003f84070 */
[----:B------:R-:W-:Y:S01]  /*4fd0*/  IMAD.HI.U32 R6, R5, R238, RZ ;  /* 0x000000ee05067227 */ /* 0x000fe200078e00ff */
[----:B------:R-:W-:-:S03]  /*4fe0*/  ISETP.GT.U32.AND P5, PT, R0, R236, PT ;  /* 0x000000ec0000720c */ /* 0x000fc60003fa4070 */
[----:B------:R-:W-:Y:S02]  /*4ff0*/  IMAD.MOV R9, RZ, RZ, -R6 ;  /* 0x000000ffff097224 */ /* 0x000fe400078e0a06 */
[----:B------:R-:W-:Y:S02]  /*5000*/  @!P0 IMAD.IADD R234, R234, 0x1, -R0 ;  /* 0x00000001eaea8824 */ /* 0x000fe400078e0a00 */
[----:B------:R-:W-:Y:S02]  /*5010*/  IMAD R238, R0, R9, R238 ;  /* 0x0000000900ee7224 */ /* 0x000fe400078e02ee */
[--C-:B------:R-:W-:Y:S01]  /*5020*/  @!P1 IMAD.IADD R228, R228, 0x1, -R0.reuse ;  /* 0x00000001e4e49824 */ /* 0x100fe200078e0a00 */
[----:B------:R-:W-:Y:S01]  /*5030*/  ISETP.GE.AND P1, PT, R13, RZ, PT ;  /* 0x000000ff0d00720c */ /* 0x000fe20003f26270 */
[--C-:B------:R-:W-:Y:S01]  /*5040*/  @!P4 IMAD.IADD R232, R232, 0x1, -R0.reuse ;  /* 0x00000001e8e8c824 */ /* 0x100fe200078e0a00 */
[----:B------:R-:W-:Y:S01]  /*5050*/  LOP3.LUT R13, R4, 0x190, RZ, 0xfc, !PT ;  /* 0x00000190040d7812 */ /* 0x000fe200078efcff */
[----:B------:R-:W-:Y:S01]  /*5060*/  @!P5 IMAD.IADD R236, R236, 0x1, -R0 ;  /* 0x00000001ececd824 */ /* 0x000fe200078e0a00 */
[C---:B------:R-:W-:Y:S01]  /*5070*/  ISETP.GT.U32.AND P4, PT, R0.reuse, R238, PT ;  /* 0x000000ee0000720c */ /* 0x040fe20003f84070 */
[----:B------:R-:W-:Y:S01]  /*5080*/  @!P3 IMAD.MOV R228, RZ, RZ, -R228 ;  /* 0x000000ffffe4b224 */ /* 0x000fe200078e0ae4 */
[----:B------:R-:W-:Y:S01]  /*5090*/  IABS R242, R13 ;  /* 0x0000000d00f27213 */ /* 0x000fe20000000000 */
[----:B------:R-:W-:Y:S01]  /*50a0*/  @!P6 IMAD.MOV R232, RZ, RZ, -R232 ;  /* 0x000000ffffe8e224 */ /* 0x000fe200078e0ae8 */
[----:B------:R-:W-:-:S02]  /*50b0*/  ISETP.GT.U32.AND P5, PT, R0, R236, PT ;  /* 0x000000ec0000720c */ /* 0x000fc40003fa4070 */
[----:B------:R-:W-:Y:S01]  /*50c0*/  ISETP.GE.AND P3, PT, R11, RZ, PT ;  /* 0x000000ff0b00720c */ /* 0x000fe20003f66270 */
[----:B------:R-:W-:Y:S01]  /*50d0*/  IMAD.HI.U32 R9, R5, R242, RZ ;  /* 0x000000f205097227 */ /* 0x000fe200078e00ff */
[----:B------:R-:W-:Y:S02]  /*50e0*/  LOP3.LUT R11, R4, 0x18c, RZ, 0xfc, !PT ;  /* 0x0000018c040b7812 */ /* 0x000fe400078efcff */
[----:B------:R-:W-:Y:S01]  /*50f0*/  ISETP.GT.U32.AND P0, PT, R0, R234, PT ;  /* 0x000000ea0000720c */ /* 0x000fe20003f04070 */
[----:B------:R-:W-:Y:S01]  /*5100*/  IMAD.MOV R9, RZ, RZ, -R9 ;  /* 0x000000ffff097224 */ /* 0x000fe200078e0a09 */
[----:B------:R-:W-:Y:S01]  /*5110*/  IABS R240, R11 ;  /* 0x0000000b00f07213 */ /* 0x000fe20000000000 */
[----:B------:R-:W-:Y:S01]  /*5120*/  @!P4 IMAD.IADD R238, R238, 0x1, -R0 ;  /* 0x00000001eeeec824 */ /* 0x000fe200078e0a00 */
[----:B------:R-:W-:Y:S01]  /*5130*/  ISETP.GE.AND P6, PT, R11, RZ, PT ;  /* 0x000000ff0b00720c */ /* 0x000fe20003fc6270 */
[----:B------:R-:W-:Y:S02]  /*5140*/  IMAD R242, R0, R9, R242 ;  /* 0x0000000900f27224 */ /* 0x000fe400078e02f2 */
[----:B------:R-:W-:Y:S01]  /*5150*/  @!P5 IMAD.IADD R236, R236, 0x1, -R0 ;  /* 0x00000001ececd824 */ /* 0x000fe200078e0a00 */
[----:B------:R-:W-:Y:S01]  /*5160*/  ISETP.GT.U32.AND P4, PT, R0, R238, PT ;  /* 0x000000ee0000720c */ /* 0x000fe20003f84070 */
[----:B------:R-:W-:-:S04]  /*5170*/  IMAD.HI.U32 R6, R5, R240, RZ ;  /* 0x000000f005067227 */ /* 0x000fc800078e00ff */
[----:B------:R-:W-:Y:S01]  /*5180*/  @!P1 IMAD.MOV R236, RZ, RZ, -R236 ;  /* 0x000000ffffec9224 */ /* 0x000fe200078e0aec */
[----:B------:R-:W-:Y:S01]  /*5190*/  ISETP.GT.U32.AND P1, PT, R0, R242, PT ;  /* 0x000000f20000720c */ /* 0x000fe20003f24070 */
[----:B------:R-:W-:Y:S02]  /*51a0*/  IMAD.MOV R11, RZ, RZ, -R6 ;  /* 0x000000ffff0b7224 */ /* 0x000fe400078e0a06 */
[----:B------:R-:W-:-:S04]  /*51b0*/  IMAD.HI.U32 R6, R5, R244, RZ ;  /* 0x000000f405067227 */ /* 0x000fc800078e00ff */
[----:B------:R-:W-:Y:S01]  /*51c0*/  IMAD.MOV R9, RZ, RZ, -R6 ;  /* 0x000000ffff097224 */ /* 0x000fe200078e0a06 */
[----:B------:R-:W-:Y:S01]  /*51d0*/  LOP3.LUT R6, R4, 0x198, RZ, 0xfc, !PT ;  /* 0x0000019804067812 */ /* 0x000fe200078efcff */
[----:B------:R-:W-:Y:S02]  /*51e0*/  @!P4 IMAD.IADD R238, R238, 0x1, -R0 ;  /* 0x00000001eeeec824 */ /* 0x000fe400078e0a00 */
[----:B------:R-:W-:Y:S01]  /*51f0*/  IMAD R244, R0, R9, R244 ;  /* 0x0000000900f47224 */ /* 0x000fe200078e02f4 */
[----:B------:R-:W-:Y:S01]  /*5200*/  IABS R248, R6 ;  /* 0x0000000600f87213 */ /* 0x000fe20000000000 */
[----:B------:R-:W-:Y:S01]  /*5210*/  @!P1 IMAD.IADD R242, R242, 0x1, -R0 ;  /* 0x00000001f2f29824 */ /* 0x000fe200078e0a00 */
[----:B------:R-:W-:Y:S01]  /*5220*/  ISETP.GE.AND P4, PT, R6, RZ, PT ;  /* 0x000000ff0600720c */ /* 0x000fe20003f86270 */
[----:B------:R-:W-:Y:S01]  /*5230*/  @!P3 IMAD.MOV R238, RZ, RZ, -R238 ;  /* 0x000000ffffeeb224 */ /* 0x000fe200078e0aee */
[----:B------:R-:W-:Y:S01]  /*5240*/  ISETP.GT.U32.AND P3, PT, R0, R244, PT ;  /* 0x000000f40000720c */ /* 0x000fe20003f64070 */
[----:B------:R-:W-:Y:S01]  /*5250*/  @!P0 IMAD.IADD R234, R234, 0x1, -R0 ;  /* 0x00000001eaea8824 */ /* 0x000fe200078e0a00 */
[C---:B------:R-:W-:Y:S01]  /*5260*/  ISETP.GT.U32.AND P1, PT, R0.reuse, R242, PT ;  /* 0x000000f20000720c */ /* 0x040fe20003f24070 */
[----:B------:R-:W-:Y:S01]  /*5270*/  IMAD R240, R0, R11, R240 ;  /* 0x0000000b00f07224 */ /* 0x000fe200078e02f0 */
[----:B------:R-:W-:Y:S01]  /*5280*/  ISETP.GE.AND P0, PT, R13, RZ, PT ;  /* 0x000000ff0d00720c */ /* 0x000fe20003f06270 */
[----:B------:R-:W-:Y:S01]  /*5290*/  IMAD.HI.U32 R6, R5, R248, RZ ;  /* 0x000000f805067227 */ /* 0x000fe200078e00ff */
[----:B------:R-:W-:-:S02]  /*52a0*/  LOP3.LUT R13, R4, 0x19c, RZ, 0xfc, !PT ;  /* 0x0000019c040d7812 */ /* 0x000fc400078efcff */
        /* <DEDUP_REMOVED lines=12> */
[----:B------:R-:W-:-:S02]  /*5370*/  ISETP.GT.U32.AND P1, PT, R0, R248, PT ;  /* 0x000000f80000720c */ /* 0x000fc40003f24070 */
[----:B------:R-:W-:Y:S01]  /*5380*/  LOP3.LUT R11, R4, 0x1a8, RZ, 0xfc, !PT ;  /* 0x000001a8040b7812 */ /* 0x000fe200078efcff */
[----:B------:R-:W-:-:S03]  /*5390*/  IMAD.HI.U32 R6, R5, R101, RZ ;  /* 0x0000006505067227 */ /* 0x000fc600078e00ff */
[----:B------:R-:W-:Y:S01]  /*53a0*/  IABS R109, R11 ;  /* 0x0000000b006d7213 */ /* 0x000fe20000000000 */
[----:B------:R-:W-:Y:S02]  /*53b0*/  @!P5 IMAD.IADD R240, R240, 0x1, -R0 ;  /* 0x00000001f0f0d824 */ /* 0x000fe400078e0a00 */
[----:B------:R-:W-:Y:S02]  /*53c0*/  IMAD.MOV R6, RZ, RZ, -R6 ;  /* 0x000000ffff067224 */ /* 0x000fe400078e0a06 */
[--C-:B------:R-:W-:Y:S01]  /*53d0*/  @!P3 IMAD.IADD R244, R244, 0x1, -R0.reuse ;  /* 0x00000001f4f4b824 */ /* 0x100fe200078e0a00 */
[C---:B------:R-:W-:Y:S01]  /*53e0*/  ISETP.GT.U32.AND P5, PT, R0.reuse, R240, PT ;  /* 0x000000f00000720c */ /* 0x040fe20003fa4070 */
[----:B------:R-:W-:Y:S02]  /*53f0*/  IMAD R101, R0, R6, R101 ;  /* 0x0000000600657224 */ /* 0x000fe400078e0265 */
[----:B------:R-:W-:Y:S02]  /*5400*/  @!P1 IMAD.IADD R248, R248, 0x1, -R0 ;  /* 0x00000001f8f89824 */ /* 0x000fe400078e0a00 */
[----:B------:R-:W-:Y:S01]  /*5410*/  IMAD.MOV R9, RZ, RZ, -R9 ;  /* 0x000000ffff097224 */ /* 0x000fe200078e0a09 */
[C---:B------:R-:W-:Y:S01]  /*5420*/  ISETP.GT.U32.AND P3, PT, R0.reuse, R101, PT ;  /* 0x000000650000720c */ /* 0x040fe20003f64070 */
[----:B------:R-:W-:Y:S01]  /*5430*/  IMAD.HI.U32 R6, R5, R109, RZ ;  /* 0x0000006d05067227 */ /* 0x000fe200078e00ff */
[----:B------:R-:W-:-:S03]  /*5440*/  ISETP.GT.U32.AND P1, PT, R0, R248, PT ;  /* 0x000000f80000720c */ /* 0x000fc60003f24070 */
[----:B------:R-:W-:Y:S02]  /*5450*/  IMAD R252, R0, R9, R252 ;  /* 0x0000000900fc7224 */ /* 0x000fe400078e02fc */
[----:B------:R-:W-:-:S04]  /*5460*/  IMAD.HI.U32 R9, R5, R250, RZ ;  /* 0x000000fa05097227 */ /* 0x000fc800078e00ff */
        /* <DEDUP_REMOVED lines=8> */
[--C-:B------:R-:W-:Y:S02]  /*54f0*/  @!P3 IMAD.IADD R101, R101, 0x1, -R0.reuse ;  /* 0x000000016565b824 */ /* 0x100fe400078e0a00 */
[----:B------:R-:W-:Y:S01]  /*5500*/  @!P1 IMAD.IADD R248, R248, 0x1, -R0 ;  /* 0x00000001f8f89824 */ /* 0x000fe200078e0a00 */
[C---:B------:R-:W-:Y:S01]  /*5510*/  ISETP.GT.U32.AND P1, PT, R0.reuse, R250, PT ;  /* 0x000000fa0000720c */ /* 0x040fe20003f24070 */
[----:B------:R-:W-:Y:S01]  /*5520*/  IMAD.MOV R6, RZ, RZ, -R6 ;  /* 0x000000ffff067224 */ /* 0x000fe200078e0a06 */
[C---:B------:R-:W-:Y:S01]  /*5530*/  ISETP.GT.U32.AND P3, PT, R0.reuse, R101, PT ;  /* 0x000000650000720c */ /* 0x040fe20003f64070 */
[----:B------:R-:W-:Y:S01]  /*5540*/  @!P0 IMAD.MOV R242, RZ, RZ, -R242 ;  /* 0x000000fffff28224 */ /* 0x000fe200078e0af2 */
[----:B------:R-:W-:Y:S01]  /*5550*/  ISETP.GE.AND P0, PT, R15, RZ, PT ;  /* 0x000000ff0f00720c */ /* 0x000fe20003f06270 */
[----:B------:R-:W-:Y:S01]  /*5560*/  IMAD R109, R0, R6, R109 ;  /* 0x00000006006d7224 */ /* 0x000fe200078e026d */
[----:B------:R-:W-:Y:S01]  /*5570*/  LOP3.LUT R6, R4, 0x1b0, RZ, 0xfc, !PT ;  /* 0x000001b004067812 */ /* 0x000fe200078efcff */
[----:B------:R-:W-:Y:S01]  /*5580*/  @!P6 IMAD.IADD R252, R252, 0x1, -R0 ;  /* 0x00000001fcfce824 */ /* 0x000fe200078e0a00 */
[----:B------:R-:W-:Y:S01]  /*5590*/  LOP3.LUT R15, R4, 0x1bc, RZ, 0xfc, !PT ;  /* 0x000001bc040f7812 */ /* 0x000fe200078efcff */
[----:B------:R-:W-:Y:S01]  /*55a0*/  @!P2 IMAD.MOV R244, RZ, RZ, -R244 ;  /* 0x000000fffff4a224 */ /* 0x000fe200078e0af4 */
[----:B------:R-:W-:Y:S01]  /*55b0*/  ISETP.GE.AND P2, PT, R17, RZ, PT ;  /* 0x000000ff1100720c */ /* 0x000fe20003f46270 */
[----:B------:R-:W-:Y:S01]  /*55c0*/  IMAD.HI.U32 R9, R5, R113, RZ ;  /* 0x0000007105097227 */ /* 0x000fe200078e00ff */
[----:B------:R-:W-:-:S02]  /*55d0*/  ISETP.GT.U32.AND P6, PT, R0, R252, PT ;  /* 0x000000fc0000720c */ /* 0x000fc40003fc4070 */
[----:B------:R-:W-:Y:S01]  /*55e0*/  IABS R146, R6 ;  /* 0x0000000600927213 */ /* 0x000fe20000000000 */
[--C-:B------:R-:W-:Y:S01]  /*55f0*/  @!P1 IMAD.IADD R250, R250, 0x1, -R0.reuse ;  /* 0x00000001fafa9824 */ /* 0x100fe200078e0a00 */
[----:B------:R-:W-:Y:S01]  /*5600*/  IABS R144, R15 ;  /* 0x0000000f00907213 */ /* 0x000fe20000000000 */
[--C-:B------:R-:W-:Y:S01]  /*5610*/  @!P3 IMAD.IADD R101, R101, 0x1, -R0.reuse ;  /* 0x000000016565b824 */ /* 0x100fe200078e0a00 */
[C---:B------:R-:W-:Y:S01]  /*5620*/  ISETP.GT.U32.AND P3, PT, R0.reuse, R109, PT ;  /* 0x0000006d0000720c */ /* 0x040fe20003f64070 */
[----:B------:R-:W-:Y:S01]  /*5630*/  IMAD.MOV R9, RZ, RZ, -R9 ;  /* 0x000000ffff097224 */ /* 0x000fe200078e0a09 */
[----:B------:R-:W-:Y:S01]  /*5640*/  ISETP.GT.U32.AND P1, PT, R0, R250, PT ;  /* 0x000000fa0000720c */ /* 0x000fe20003f24070 */
[----:B------:R-:W-:Y:S01]  /*5650*/  @!P0 IMAD.MOV R101, RZ, RZ, -R101 ;  /* 0x000000ffff658224 */ /* 0x000fe200078e0a65 */
[----:B------:R-:W-:Y:S01]  /*5660*/  LOP3.LUT R17, R4, 0x1c0, RZ, 0xfc, !PT ;  /* 0x000001c004117812 */ /* 0x000fe200078efcff */
[----:B------:R-:W-:Y:S01]  /*5670*/  IMAD R113, R0, R9, R113 ;  /* 0x0000000900717224 */ /* 0x000fe200078e0271 */
[----:B------:R-:W-:Y:S01]  /*5680*/  LOP3.LUT R9, R4, 0x1b4, RZ, 0xfc, !PT ;  /* 0x000001b404097812 */ /* 0x000fe200078efcff */
[----:B------:R-:W-:Y:S01]  /*5690*/  @!P6 IMAD.IADD R252, R252, 0x1, -R0 ;  /* 0x00000001fcfce824 */ /* 0x000fe200078e0a00 */
[----:B------:R-:W-:Y:S01]  /*56a0*/  IABS R142, R17 ;  /* 0x00000011008e7213 */ /* 0x000fe20000000000 */
[----:B------:R-:W-:Y:S01]  /*56b0*/  @!P4 IMAD.MOV R248, RZ, RZ, -R248 ;  /* 0x000000fffff8c224 */ /* 0x000fe200078e0af8 */
[----:B------:R-:W-:Y:S01]  /*56c0*/  ISETP.GE.AND P0, PT, R9, RZ, PT ;  /* 0x000000ff0900720c */ /* 0x000fe20003f06270 */
[----:B------:R-:W-:Y:S01]  /*56d0*/  @!P5 IMAD.MOV R252, RZ, RZ, -R252 ;  /* 0x000000fffffcd224 */ /* 0x000fe200078e0afc */
[----:B------:R-:W-:Y:S01]  /*56e0*/  ISETP.GE.AND P5, PT, R6, RZ, PT ;  /* 0x000000ff0600720c */ /* 0x000fe20003fa6270 */
[--C-:B------:R-:W-:Y:S01]  /*56f0*/  @!P3 IMAD.IADD R109, R109, 0x1, -R0.reuse ;  /* 0x000000016d6db824 */ /* 0x100fe200078e0a00 */
[----:B------:R-:W-:Y:S01]  /*5700*/  IABS R121, R9 ;  /* 0x0000000900797213 */ /* 0x000fe20000000000 */
[----:B------:R-:W-:Y:S01]  /*5710*/  @!P1 IMAD.IADD R250, R250, 0x1, -R0 ;  /* 0x00000001fafa9824 */ /* 0x000fe200078e0a00 */
[----:B------:R-:W-:Y:S01]  /*5720*/  ISETP.GE.AND P4, PT, R11, RZ, PT ;  /* 0x000000ff0b00720c */ /* 0x000fe20003f86270 */
[----:B------:R-:W-:Y:S01]  /*5730*/  IMAD.HI.U32 R6, R5, R146, RZ ;  /* 0x0000009205067227 */ /* 0x000fe200078e00ff */
[----:B------:R-:W-:-:S02]  /*5740*/  ISETP.GT.U32.AND P3, PT, R0, R109, PT ;  /* 0x0000006d0000720c */ /* 0x000fc40003f64070 */
[----:B------:R-:W-:Y:S01]  /*5750*/  LOP3.LUT R11, R4, 0x1b8, RZ, 0xfc, !PT ;  /* 0x000001b8040b7812 */ /* 0x000fe200078efcff */
[----:B------:R-:W-:Y:S01]  /*5760*/  @!P2 IMAD.MOV R250, RZ, RZ, -R250 ;  /* 0x000000fffffaa224 */ /* 0x000fe200078e0afa */
[C---:B------:R-:W-:Y:S01]  /*5770*/  ISETP.GT.U32.AND P2, PT, R0.reuse, R113, PT ;  /* 0x000000710000720c */ /* 0x040fe20003f44070 */
[----:B------:R-:W-:Y:S01]  /*5780*/  IMAD.MOV R9, RZ, RZ, -R6 ;  /* 0x000000ffff097224 */ /* 0x000fe200078e0a06 */
[----:B------:R-:W-:Y:S01]  /*5790*/  ISETP.GE.AND P1, PT, R11, RZ, PT ;  /* 0x000000ff0b00720c */ /* 0x000fe20003f26270 */
[----:B------:R-:W-:Y:S01]  /*57a0*/  IMAD.HI.U32 R6, R5, R121, RZ ;  /* 0x0000007905067227 */ /* 0x000fe200078e00ff */
[----:B------:R-:W-:Y:S02]  /*57b0*/  IABS R148, R11 ;  /* 0x0000000b00947213 */ /* 0x000fe40000000000 */
[----:B------:R-:W-:Y:S01]  /*57c0*/  ISETP.GE.AND P6, PT, R13, RZ, PT ;  /* 0x000000ff0d00720c */ /* 0x000fe20003fc6270 */
[----:B------:R-:W-:Y:S02]  /*57d0*/  IMAD R146, R0, R9, R146 ;  /* 0x0000000900927224 */ /* 0x000fe400078e0292 */
[----:B------:R-:W-:-:S02]  /*57e0*/  @!P3 IMAD.IADD R109, R109, 0x1, -R0 ;  /* 0x000000016d6db824 */ /* 0x000fc400078e0a00 */
[----:B------:R-:W-:Y:S01]  /*57f0*/  IMAD.MOV R6, RZ, RZ, -R6 ;  /* 0x000000ffff067224 */ /* 0x000fe200078e0a06 */
[C---:B------:R-:W-:Y:S01]  /*5800*/  ISETP.GT.U32.AND P3, PT, R0.reuse, R146, PT ;  /* 0x000000920000720c */ /* 0x040fe20003f64070 */
[----:B------:R-:W-:Y:S02]  /*5810*/  @!P2 IMAD.IADD R113, R113, 0x1, -R0 ;  /* 0x000000017171a824 */ /* 0x000fe400078e0a00 */
[C---:B------:R-:W-:Y:S02]  /*5820*/  IMAD R121, R0.reuse, R6, R121 ;  /* 0x0000000600797224 */ /* 0x040fe400078e0279 */
[----:B------:R-:W-:Y:S01]  /*5830*/  IMAD.HI.U32 R11, R5, R144, RZ ;  /* 0x00000090050b7227 */ /* 0x000fe200078e00ff */
[----:B------:R-:W-:-:S03]  /*5840*/  ISETP.GT.U32.AND P2, PT, R0, R113, PT ;  /* 0x000000710000720c */ /* 0x000fc60003f44070 */
[----:B------:R-:W-:Y:S02]  /*5850*/  IMAD.MOV R11, RZ, RZ, -R11 ;  /* 0x000000ffff0b7224 */ /* 0x000fe400078e0a0b */
[----:B------:R-:W-:-:S04]  /*5860*/  IMAD.HI.U32 R13, R5, R142, RZ ;  /* 0x0000008e050d7227 */ /* 0x000fc800078e00ff */
[----:B------:R-:W-:Y:S02]  /*5870*/  @!P3 IMAD.IADD R146, R146, 0x1, -R0 ;  /* 0x000000019292b824 */ /* 0x000fe400078e0a00 */
[C---:B------:R-:W-:Y:S02]  /*5880*/  IMAD R144, R0.reuse, R11, R144 ;  /* 0x0000000b00907224 */ /* 0x040fe400078e0290 */
[----:B------:R-:W-:Y:S01]  /*5890*/  @!P2 IMAD.IADD R113, R113, 0x1, -R0 ;  /* 0x000000017171a824 */ /* 0x000fe200078e0a00 */
[C---:B------:R-:W-:Y:S01]  /*58a0*/  ISETP.GT.U32.AND P3, PT, R0.reuse, R146, PT ;  /* 0x000000920000720c */ /* 0x040fe20003f64070 */
[----:B------:R-:W-:Y:S01]  /*58b0*/  IMAD.HI.U32 R9, R5, R148, RZ ;  /* 0x0000009405097227 */ /* 0x000fe200078e00ff */
[----:B------:R-:W-:-:S03]  /*58c0*/  ISETP.GT.U32.AND P2, PT, R0, R121, PT ;  /* 0x000000790000720c */ /* 0x000fc60003f44070 */
[----:B------:R-:W-:Y:S02]  /*58d0*/  IMAD.MOV R13, RZ, RZ, -R13 ;  /* 0x000000ffff0d7224 */ /* 0x000fe400078e0a0d */
[----:B------:R-:W-:Y:S02]  /*58e0*/  IMAD.MOV R9, RZ, RZ, -R9 ;  /* 0x000000ffff097224 */ /* 0x000fe400078e0a09 */
[C---:B------:R-:W-:Y:S02]  /*58f0*/  IMAD R142, R0.reuse, R13, R142 ;  /* 0x0000000d008e7224 */ /* 0x040fe400078e028e */
[----:B------:R-:W-:Y:S02]  /*5900*/  IMAD R148, R0, R9, R148 ;  /* 0x0000000900947224 */ /* 0x000fe400078e0294 */
[--C-:B------:R-:W-:Y:S01]  /*5910*/  @!P3 IMAD.IADD R146, R146, 0x1, -R0.reuse ;  /* 0x000000019292b824 */ /* 0x100fe200078e0a00 */
[----:B------:R-:W-:Y:S01]  /*5920*/  ISETP.GT.U32.AND P3, PT, R0, R144, PT ;  /* 0x000000900000720c */ /* 0x000fe20003f64070 */
[----:B------:R-:W-:-:S02]  /*5930*/  @!P2 IMAD.IADD R121, R121, 0x1, -R0 ;  /* 0x000000017979a824 */ /* 0x000fc400078e0a00 */
[----:B------:R-:W-:-:S03]  /*5940*/  IMAD.HI.U32 R9, R5, R138, RZ ;  /* 0x0000008a05097227 */ /* 0x000fc600078e00ff */
[C---:B------:R-:W-:Y:S01]  /*5950*/  ISETP.GT.U32.AND P2, PT, R0.reuse, R121, PT ;  /* 0x000000790000720c */ /* 0x040fe20003f44070 */
[----:B------:R-:W-:Y:S02]  /*5960*/  IMAD.MOV R9, RZ, RZ, -R9 ;  /* 0x000000ffff097224 */ /* 0x000fe400078e0a09 */
[----:B------:R-:W-:Y:S01]  /*5970*/  @!P6 IMAD.MOV R113, RZ, RZ, -R113 ;  /* 0x000000ffff71e224 */ /* 0x000fe200078e0a71 */
[C---:B------:R-:W-:Y:S01]  /*5980*/  ISETP.GT.U32.AND P6, PT, R0.reuse, R148, PT ;  /* 0x000000940000720c */ /* 0x040fe20003fc4070 */
[----:B------:R-:W-:Y:S02]  /*5990*/  IMAD R138, R0, R9, R138 ;  /* 0x00000009008a7224 */ /* 0x000fe400078e028a */
[----:B------:R-:W-:Y:S02]  /*59a0*/  @!P3 IMAD.IADD R144, R144, 0x1, -R0 ;  /* 0x000000019090b824 */ /* 0x000fe400078e0a00 */
[----:B------:R-:W-:Y:S01]  /*59b0*/  @!P4 IMAD.MOV R109, RZ, RZ, -R109 ;  /* 0x000000ffff6dc224 */ /* 0x000fe200078e0a6d */
[----:B------:R-:W-:Y:S01]  /*59c0*/  ISETP.GE.AND P4, PT, R15, RZ, PT ;  /* 0x000000ff0f00720c */ /* 0x000fe20003f86270 */
[----:B------:R-:W-:Y:S01]  /*59d0*/  @!P5 IMAD.MOV R146, RZ, RZ, -R146 ;  /* 0x000000ffff92d224 */ /* 0x000fe200078e0a92 */
[C---:B------:R-:W-:Y:S01]  /*59e0*/  ISETP.GT.U32.AND P3, PT, R0.reuse, R144, PT ;  /* 0x000000900000720c */ /* 0x040fe20003f64070 */
[----:B------:R-:W-:Y:S01]  /*59f0*/  @!P2 IMAD.IADD R121, R121, 0x1, -R0 ;  /* 0x000000017979a824 */ /* 0x000fe200078e0a00 */
[----:B------:R-:W-:Y:S01]  /*5a00*/  ISETP.GT.U32.AND P2, PT, R0, R142, PT ;  /* 0x0000008e0000720c */ /* 0x000fe20003f44070 */
[----:B------:R-:W-:Y:S01]  /*5a10*/  IMAD.HI.U32 R11, R5, R136, RZ ;  /* 0x00000088050b7227 */ /* 0x000fe200078e00ff */
[----:B------:R-:W-:-:S03]  /*5a20*/  LOP3.LUT R15, R4, 0x1c4, RZ, 0xfc, !PT ;  /* 0x000001c4040f7812 */ /* 0x000fc600078efcff */
[----:B------:R-:W-:Y:S01]  /*5a30*/  @!P6 IMAD.IADD R148, R148, 0x1, -R0 ;  /* 0x000000019494e824 */ /* 0x000fe200078e0a00 */
[----:B------:R-:W-:Y:S01]  /*5a40*/  IABS R140, R15 ;  /* 0x0000000f008c7213 */ /* 0x000fe20000000000 */
[----:B------:R-:W-:Y:S02]  /*5a50*/  IMAD.MOV R11, RZ, RZ, -R11 ;  /* 0x000000ffff0b7224 */ /* 0x000fe400078e0a0b */
[----:B------:R-:W-:Y:S01]  /*5a60*/  IMAD.HI.U32 R9, R5, R132, RZ ;  /* 0x0000008405097227 */ /* 0x000fe200078e00ff */
[----:B------:R-:W-:-:S03]  /*5a70*/  ISETP.GT.U32.AND P6, PT, R0, R148, PT ;  /* 0x000000940000720c */ /* 0x000fc60003fc4070 */
[--C-:B------:R-:W-:Y:S01]  /*5a80*/  @!P3 IMAD.IADD R144, R144, 0x1, -R0.reuse ;  /* 0x000000019090b824 */ /* 0x100fe200078e0a00 */
[----:B------:R-:W-:Y:S01]  /*5a90*/  ISETP.GT.U32.AND P3, PT, R0, R138, PT ;  /* 0x0000008a0000720c */ /* 0x000fe20003f64070 */
[----:B------:R-:W-:Y:S01]  /*5aa0*/  @!P2 IMAD.IADD R142, R142, 0x1, -R0 ;  /* 0x000000018e8ea824 */ /* 0x000fe200078e0a00 */
[----:B------:R-:W-:Y:S01]  /*5ab0*/  ISETP.GE.AND P2, PT, R17, RZ, PT ;  /* 0x000000ff1100720c */ /* 0x000fe20003f46270 */
[----:B------:R-:W-:Y:S01]  /*5ac0*/  IMAD.HI.U32 R6, R5, R140, RZ ;  /* 0x0000008c05067227 */ /* 0x000fe200078e00ff */
[----:B------:R-:W-:Y:S02]  /*5ad0*/  IABS R17, R43 ;  /* 0x0000002b00117213 */ /* 0x000fe40000000000 */
[C---:B------:R-:W-:Y:S01]  /*5ae0*/  ISETP.GT.U32.AND P5, PT, R0.reuse, R142, PT ;  /* 0x0000008e0000720c */ /* 0x040fe20003fa4070 */
[----:B------:R-:W-:Y:S02]  /*5af0*/  IMAD R136, R0, R11, R136 ;  /* 0x0000000b00887224 */ /* 0x000fe400078e0288 */
[----:B------:R-:W-:-:S02]  /*5b00*/  IMAD.MOV R13, RZ, RZ, -R6 ;  /* 0x000000ffff0d7224 */ /* 0x000fc400078e0a06 */
[----:B------:R-:W-:Y:S02]  /*5b10*/  IMAD.MOV R9, RZ, RZ, -R9 ;  /* 0x000000ffff097224 */ /* 0x000fe400078e0a09 */
[----:B------:R-:W-:Y:S02]  /*5b20*/  @!P3 IMAD.IADD R138, R138, 0x1, -R0 ;  /* 0x000000018a8ab824 */ /* 0x000fe400078e0a00 */
[----:B------:R-:W-:Y:S02]  /*5b30*/  IMAD R140, R0, R13, R140 ;  /* 0x0000000d008c7224 */ /* 0x000fe400078e028c */
[--C-:B------:R-:W-:Y:S01]  /*5b40*/  @!P6 IMAD.IADD R148, R148, 0x1, -R0.reuse ;  /* 0x000000019494e824 */ /* 0x100fe200078e0a00 */
[----:B------:R-:W-:Y:S01]  /*5b50*/  ISETP.GT.U32.AND P3, PT, R0, R138, PT ;  /* 0x0000008a0000720c */ /* 0x000fe20003f64070 */
[----:B------:R-:W-:Y:S01]  /*5b60*/  @!P5 IMAD.IADD R142, R142, 0x1, -R0 ;  /* 0x000000018e8ed824 */ /* 0x000fe200078e0a00 */
[C---:B------:R-:W-:Y:S01]  /*5b70*/  ISETP.GT.U32.AND P5, PT, R0.reuse, R136, PT ;  /* 0x000000880000720c */ /* 0x040fe20003fa4070 */
[C---:B------:R-:W-:Y:S01]  /*5b80*/  IMAD R132, R0.reuse, R9, R132 ;  /* 0x0000000900847224 */ /* 0x040fe200078e0284 */
[----:B------:R-:W-:Y:S01]  /*5b90*/  ISETP.GT.U32.AND P6, PT, R0, R140, PT ;  /* 0x0000008c0000720c */ /* 0x000fe20003fc4070 */
[----:B------:R-:W-:-:S04]  /*5ba0*/  IMAD.HI.U32 R6, R5, R134, RZ ;  /* 0x0000008605067227 */ /* 0x000fc800078e00ff */
[----:B------:R-:W-:Y:S02]  /*5bb0*/  IMAD.MOV R13, RZ, RZ, -R6 ;  /* 0x000000ffff0d7224 */ /* 0x000fe400078e0a06 */
[----:B------:R-:W-:-:S04]  /*5bc0*/  IMAD.HI.U32 R6, R5, R130, RZ ;  /* 0x0000008205067227 */ /* 0x000fc800078e00ff */
[--C-:B------:R-:W-:Y:S01]  /*5bd0*/  @!P3 IMAD.IADD R138, R138, 0x1, -R0.reuse ;  /* 0x000000018a8ab824 */ /* 0x100fe200078e0a00 */
[----:B------:R-:W-:Y:S01]  /*5be0*/  ISETP.GT.U32.AND P3, PT, R0, R132, PT ;  /* 0x000000840000720c */ /* 0x000fe20003f64070 */
[----:B------:R-:W-:Y:S01]  /*5bf0*/  @!P5 IMAD.IADD R136, R136, 0x1, -R0 ;  /* 0x000000018888d824 */ /* 0x000fe200078e0a00 */
[----:B------:R-:W-:Y:S01]  /*5c00*/  ISETP.GE.AND P5, PT, R15, RZ, PT ;  /* 0x000000ff0f00720c */ /* 0x000fe20003fa6270 */
[----:B------:R-:W-:Y:S02]  /*5c10*/  IMAD.MOV R15, RZ, RZ, -R6 ;  /* 0x000000ffff0f7224 */ /* 0x000fe400078e0a06 */
[----:B------:R-:W-:Y:S02]  /*5c20*/  @!P6 IMAD.IADD R140, R140, 0x1, -R0 ;  /* 0x000000018c8ce824 */ /* 0x000fe400078e0a00 */
[C---:B------:R-:W-:Y:S02]  /*5c30*/  IMAD R130, R0.reuse, R15, R130 ;  /* 0x0000000f00827224 */ /* 0x040fe400078e0282 */
[----:B------:R-:W-:Y:S01]  /*5c40*/  IMAD.HI.U32 R9, R5, R128, RZ ;  /* 0x0000008005097227 */ /* 0x000fe200078e00ff */
[----:B------:R-:W-:-:S03]  /*5c50*/  ISETP.GT.U32.AND P6, PT, R0, R140, PT ;  /* 0x0000008c0000720c */ /* 0x000fc60003fc4070 */
[----:B------:R-:W-:Y:S01]  /*5c60*/  @!P3 IMAD.IADD R132, R132, 0x1, -R0 ;  /* 0x000000018484b824 */ /* 0x000fe200078e0a00 */
[C---:B------:R-:W-:Y:S01]  /*5c70*/  ISETP.GT.U32.AND P3, PT, R0.reuse, R130, PT ;  /* 0x000000820000720c */ /* 0x040fe20003f64070 */
[----:B------:R-:W-:Y:S02]  /*5c80*/  IMAD.MOV R9, RZ, RZ, -R9 ;  /* 0x000000ffff097224 */ /* 0x000fe400078e0a09 */
[C---:B------:R-:W-:Y:S02]  /*5c90*/  IMAD R134, R0.reuse, R13, R134 ;  /* 0x0000000d00867224 */ /* 0x040fe400078e0286 */
[----:B------:R-:W-:Y:S02]  /*5ca0*/  IMAD R128, R0, R9, R128 ;  /* 0x0000000900807224 */ /* 0x000fe400078e0280 */
[----:B------:R-:W-:-:S04]  /*5cb0*/  IMAD.HI.U32 R11, R5, R124, RZ ;  /* 0x0000007c050b7227 */ /* 0x000fc800078e00ff */
[--C-:B------:R-:W-:Y:S01]  /*5cc0*/  @!P6 IMAD.IADD R140, R140, 0x1, -R0.reuse ;  /* 0x000000018c8ce824 */ /* 0x100fe200078e0a00 */
[----:B------:R-:W-:Y:S01]  /*5cd0*/  ISETP.GT.U32.AND P6, PT, R0, R134, PT ;  /* 0x000000860000720c */ /* 0x000fe20003fc4070 */
[----:B------:R-:W-:Y:S01]  /*5ce0*/  @!P3 IMAD.IADD R130, R130, 0x1, -R0 ;  /* 0x000000018282b824 */ /* 0x000fe200078e0a00 */
[C---:B------:R-:W-:Y:S01]  /*5cf0*/  ISETP.GT.U32.AND P3, PT, R0.reuse, R128, PT ;  /* 0x000000800000720c */ /* 0x040fe20003f64070 */
[----:B------:R-:W-:Y:S02]  /*5d00*/  IMAD.MOV R11, RZ, RZ, -R11 ;  /* 0x000000ffff0b7224 */ /* 0x000fe400078e0a0b */
[----:B------:R-:W-:Y:S02]  /*5d10*/  @!P1 IMAD.MOV R148, RZ, RZ, -R148 ;  /* 0x000000ffff949224 */ /* 0x000fe400078e0a94 */
[----:B------:R-:W-:Y:S02]  /*5d20*/  IMAD R124, R0, R11, R124 ;  /* 0x0000000b007c7224 */ /* 0x000fe400078e027c */
[----:B------:R-:W-:-:S04]  /*5d30*/  IMAD.HI.U32 R6, R5, R122, RZ ;  /* 0x0000007a05067227 */ /* 0x000fc800078e00ff */
[--C-:B------:R-:W-:Y:S01]  /*5d40*/  @!P6 IMAD.IADD R134, R134, 0x1, -R0.reuse ;  /* 0x000000018686e824 */ /* 0x100fe200078e0a00 */
[----:B------:R-:W-:Y:S01]  /*5d50*/  ISETP.GE.AND P6, PT, R19, RZ, PT ;  /* 0x000000ff1300720c */ /* 0x000fe20003fc6270 */
[----:B------:R-:W-:Y:S01]  /*5d60*/  @!P3 IMAD.IADD R128, R128, 0x1, -R0 ;  /* 0x000000018080b824 */ /* 0x000fe200078e0a00 */
[C---:B------:R-:W-:Y:S01]  /*5d70*/  ISETP.GT.U32.AND P3, PT, R0.reuse, R124, PT ;  /* 0x0000007c0000720c */ /* 0x040fe20003f64070 */
[C---:B------:R-:W-:Y:S01]  /*5d80*/  IMAD.HI.U32 R13, R5.reuse, R126, RZ ;  /* 0x0000007e050d7227 */ /* 0x040fe200078e00ff */
[C---:B------:R-:W-:Y:S02]  /*5d90*/  ISETP.GT.U32.AND P1, PT, R0.reuse, R134, PT ;  /* 0x000000860000720c */ /* 0x040fe40003f24070 */
[----:B------:R-:W-:Y:S01]  /*5da0*/  IABS R19, R21 ;  /* 0x0000001500137213 */ /* 0x000fe20000000000 */
[----:B------:R-:W-:Y:S02]  /*5db0*/  IMAD.MOV R15, RZ, RZ, -R6 ;  /* 0x000000ffff0f7224 */ /* 0x000fe400078e0a06 */
[----:B------:R-:W-:Y:S01]  /*5dc0*/  @!P4 IMAD.MOV R144, RZ, RZ, -R144 ;  /* 0x000000ffff90c224 */ /* 0x000fe200078e0a90 */
[----:B------:R-:W-:Y:S01]  /*5dd0*/  ISETP.GT.U32.AND P4, PT, R0, R128, PT ;  /* 0x000000800000720c */ /* 0x000fe20003f84070 */
[----:B------:R-:W-:-:S04]  /*5de0*/  IMAD.HI.U32 R4, R5, R42, RZ ;  /* 0x0000002a05047227 */ /* 0x000fc800078e00ff */
[----:B------:R-:W-:-:S04]  /*5df0*/  IMAD.HI.U32 R9, R5, R36, RZ ;  /* 0x0000002405097227 */ /* 0x000fc800078e00ff */
[----:B------:R-:W-:-:S04]  /*5e00*/  IMAD.HI.U32 R11, R5, R17, RZ ;  /* 0x00000011050b7227 */ /* 0x000fc800078e00ff */
[----:B------:R-:W-:Y:S01]  /*5e10*/  @!P2 IMAD.MOV R142, RZ, RZ, -R142 ;  /* 0x000000ffff8ea224 */ /* 0x000fe200078e0a8e */
[----:B------:R-:W-:Y:S01]  /*5e20*/  ISETP.GT.U32.AND P2, PT, R0, R130, PT ;  /* 0x000000820000720c */ /* 0x000fe20003f44070 */
[----:B------:R-:W-:Y:S02]  /*5e30*/  IMAD.MOV R13, RZ, RZ, -R13 ;  /* 0x000000ffff0d7224 */ /* 0x000fe400078e0a0d */
[----:B------:R-:W-:-:S04]  /*5e40*/  IMAD.HI.U32 R5, R5, R19, RZ ;  /* 0x0000001305057227 */ /* 0x000fc800078e00ff */
[----:B------:R-:W-:Y:S01]  /*5e50*/  @!P0 IMAD.MOV R121, RZ, RZ, -R121 ;  /* 0x000000ffff798224 */ /* 0x000fe200078e0a79 */
[C---:B------:R-:W-:Y:S01]  /*5e60*/  ISETP.GT.U32.AND P0, PT, R0.reuse, R136, PT ;  /* 0x000000880000720c */ /* 0x040fe20003f04070 */
[----:B------:R-:W-:Y:S02]  /*5e70*/  IMAD R122, R0, R15, R122 ;  /* 0x0000000f007a7224 */ /* 0x000fe400078e027a */
[----:B------:R-:W-:Y:S01]  /*5e80*/  @!P3 IMAD.IADD R124, R124, 0x1, -R0 ;  /* 0x000000017c7cb824 */ /* 0x000fe200078e0a00 */
[C---:B------:R-:W-:Y:S01]  /*5e90*/  ISETP.GT.U32.AND P3, PT, R0.reuse, R132, PT ;  /* 0x000000840000720c */ /* 0x040fe20003f64070 */
[----:B------:R-:W-:Y:S02]  /*5ea0*/  IMAD R126, R0, R13, R126 ;  /* 0x0000000d007e7224 */ /* 0x000fe400078e027e */
[----:B------:R-:W-:Y:S02]  /*5eb0*/  IMAD.MOV R5, RZ, RZ, -R5 ;  /* 0x000000ffff057224 */ /* 0x000fe400078e0a05 */
[----:B------:R-:W-:-:S02]  /*5ec0*/  IMAD.MOV R11, RZ, RZ, -R11 ;  /* 0x000000ffff0b7224 */ /* 0x000fc400078e0a0b */
[----:B------:R-:W-:Y:S02]  /*5ed0*/  IMAD.MOV R13, RZ, RZ, -R4 ;  /* 0x000000ffff0d7224 */ /* 0x000fe400078e0a04 */
[----:B------:R-:W-:Y:S01]  /*5ee0*/  @!P1 IMAD.IADD R134, R134, 0x1, -R0 ;  /* 0x0000000186869824 */ /* 0x000fe200078e0a00 */
[C---:B------:R-:W-:Y:S01]  /*5ef0*/  ISETP.GT.U32.AND P1, PT, R0.reuse, R122, PT ;  /* 0x0000007a0000720c */ /* 0x040fe20003f24070 */
[----:B------:R-:W-:Y:S02]  /*5f00*/  IMAD.MOV R9, RZ, RZ, -R9 ;  /* 0x000000ffff097224 */ /* 0x000fe400078e0a09 */
[C---:B------:R-:W-:Y:S02]  /*5f10*/  IMAD R4, R0.reuse, R5, R19 ;  /* 0x0000000500047224 */ /* 0x040fe400078e0213 */
[----:B------:R-:W-:Y:S01]  /*5f20*/  @!P5 IMAD.MOV R140, RZ, RZ, -R140 ;  /* 0x000000ffff8cd224 */ /* 0x000fe200078e0a8c */
[C---:B------:R-:W-:Y:S01]  /*5f30*/  ISETP.GT.U32.AND P5, PT, R0.reuse, R124, PT ;  /* 0x0000007c0000720c */ /* 0x040fe20003fa4070 */
[----:B------:R-:W-:Y:S01]  /*5f40*/  @!P6 IMAD.MOV R138, RZ, RZ, -R138 ;  /* 0x000000ffff8ae224 */ /* 0x000fe200078e0a8a */
[C---:B------:R-:W-:Y:S01]  /*5f50*/  ISETP.GT.U32.AND P6, PT, R0.reuse, R126, PT ;  /* 0x0000007e0000720c */ /* 0x040fe20003fc4070 */
[C---:B------:R-:W-:Y:S01]  /*5f60*/  IMAD R6, R0.reuse, R11, R17 ;  /* 0x0000000b00067224 */ /* 0x040fe200078e0211 */
[----:B------:R-:W1:Y:S01]  /*5f70*/  LDS R5, [UR26] ;  /* 0x0000001aff057984 */ /* 0x000e620008000800 */
[----:B------:R-:W-:-:S02]  /*5f80*/  IMAD R42, R0, R13, R42 ;  /* 0x0000000d002a7224 */ /* 0x000fc400078e022a */
[----:B------:R-:W-:Y:S02]  /*5f90*/  IMAD R36, R0, R9, R36 ;  /* 0x0000000900247224 */ /* 0x000fe400078e0224 */
[--C-:B------:R-:W-:Y:S01]  /*5fa0*/  @!P4 IMAD.IADD R128, R128, 0x1, -R0.reuse ;  /* 0x000000018080c824 */ /* 0x100fe200078e0a00 */
[----:B------:R-:W-:Y:S01]  /*5fb0*/  ISETP.GT.U32.AND P4, PT, R0, R4, PT ;  /* 0x000000040000720c */ /* 0x000fe20003f84070 */
[--C-:B------:R-:W-:Y:S01]  /*5fc0*/  @!P2 IMAD.IADD R130, R130, 0x1, -R0.reuse ;  /* 0x000000018282a824 */ /* 0x100fe200078e0a00 */
[----:B------:R-:W-:Y:S01]  /*5fd0*/  ISETP.GT.U32.AND P2, PT, R0, R6, PT ;  /* 0x000000060000720c */ /* 0x000fe20003f44070 */
[--C-:B------:R-:W-:Y:S01]  /*5fe0*/  @!P0 IMAD.IADD R136, R136, 0x1, -R0.reuse ;  /* 0x0000000188888824 */ /* 0x100fe200078e0a00 */
[----:B------:R-:W-:Y:S01]  /*5ff0*/  ISETP.GT.U32.AND P0, PT, R0, R42, PT ;  /* 0x0000002a0000720c */ /* 0x000fe20003f04070 */
[--C-:B------:R-:W-:Y:S01]  /*6000*/  @!P3 IMAD.IADD R132, R132, 0x1, -R0.reuse ;  /* 0x000000018484b824 */ /* 0x100fe200078e0a00 */
[----:B------:R-:W-:Y:S01]  /*6010*/  ISETP.GT.U32.AND P3, PT, R0, R36, PT ;  /* 0x000000240000720c */ /* 0x000fe20003f64070 */
[--C-:B------:R-:W-:Y:S01]  /*6020*/  @!P1 IMAD.IADD R122, R122, 0x1, -R0.reuse ;  /* 0x000000017a7a9824 */ /* 0x100fe200078e0a00 */
[----:B------:R-:W-:Y:S01]  /*6030*/  ISETP.GE.AND P1, PT, R29, RZ, PT ;  /* 0x000000ff1d00720c */ /* 0x000fe20003f26270 */
[--C-:B------:R-:W-:Y:S01]  /*6040*/  @!P5 IMAD.IADD R124, R124, 0x1, -R0.reuse ;  /* 0x000000017c7cd824 */ /* 0x100fe200078e0a00 */
[----:B------:R-:W-:Y:S01]  /*6050*/  ISETP.GE.AND P5, PT, R23, RZ, PT ;  /* 0x000000ff1700720c */ /* 0x000fe20003fa6270 */
[--C-:B------:R-:W-:Y:S01]  /*6060*/  @!P6 IMAD.IADD R126, R126, 0x1, -R0.reuse ;  /* 0x000000017e7ee824 */ /* 0x100fe200078e0a00 */
[----:B------:R-:W-:Y:S01]  /*6070*/  ISETP.GE.AND P6, PT, R25, RZ, PT ;  /* 0x000000ff1900720c */ /* 0x000fe20003fc6270 */
[----:B------:R-:W-:-:S02]  /*6080*/  @!P4 IMAD.IADD R4, R4, 0x1, -R0 ;  /* 0x000000010404c824 */ /* 0x000fc400078e0a00 */
[--C-:B------:R-:W-:Y:S01]  /*6090*/  @!P2 IMAD.IADD R6, R6, 0x1, -R0.reuse ;  /* 0x000000010606a824 */ /* 0x100fe200078e0a00 */
[----:B------:R-:W-:Y:S01]  /*60a0*/  ISETP.GT.U32.AND P4, PT, R0, R126, PT ;  /* 0x0000007e0000720c */ /* 0x000fe20003f84070 */
[--C-:B------:R-:W-:Y:S01]  /*60b0*/  @!P0 IMAD.IADD R42, R42, 0x1, -R0.reuse ;  /* 0x000000012a2a8824 */ /* 0x100fe200078e0a00 */
[----:B------:R-:W-:Y:S01]  /*60c0*/  ISETP.GE.AND P2, PT, R33, RZ, PT ;  /* 0x000000ff2100720c */ /* 0x000fe20003f46270 */
[----:B------:R-:W-:Y:S01]  /*60d0*/  @!P3 IMAD.IADD R36, R36, 0x1, -R0 ;  /* 0x000000012424b824 */ /* 0x000fe200078e0a00 */
[----:B------:R-:W-:Y:S01]  /*60e0*/  ISETP.GE.AND P0, PT, R27, RZ, PT ;  /* 0x000000ff1b00720c */ /* 0x000fe20003f06270 */
[----:B------:R-:W-:Y:S01]  /*60f0*/  @!P1 IMAD.MOV R130, RZ, RZ, -R130 ;  /* 0x000000ffff829224 */ /* 0x000fe200078e0a82 */
[----:B------:R-:W-:Y:S01]  /*6100*/  ISETP.GE.AND P3, PT, R31, RZ, PT ;  /* 0x000000ff1f00720c */ /* 0x000fe20003f66270 */
[----:B------:R-:W-:Y:S01]  /*6110*/  @!P5 IMAD.MOV R136, RZ, RZ, -R136 ;  /* 0x000000ffff88d224 */ /* 0x000fe200078e0a88 */
[C---:B------:R-:W-:Y:S01]  /*6120*/  ISETP.GT.U32.AND P1, PT, R0.reuse, R36, PT ;  /* 0x000000240000720c */ /* 0x040fe20003f24070 */
[----:B------:R-:W-:Y:S01]  /*6130*/  @!P6 IMAD.MOV R134, RZ, RZ, -R134 ;  /* 0x000000ffff86e224 */ /* 0x000fe200078e0a86 */
[C---:B------:R-:W-:Y:S01]  /*6140*/  ISETP.GT.U32.AND P5, PT, R0.reuse, R42, PT ;  /* 0x0000002a0000720c */ /* 0x040fe20003fa4070 */
[----:B------:R-:W2:Y:S01]  /*6150*/  LDC R31, c[0x0][0x3a0] ;  /* 0x0000e800ff1f7b82 */ /* 0x000ea20000000800 */
[----:B------:R-:W-:Y:S01]  /*6160*/  ISETP.GT.U32.AND P6, PT, R0, R6, PT ;  /* 0x000000060000720c */ /* 0x000fe20003fc4070 */
[----:B------:R-:W-:Y:S01]  /*6170*/  @!P4 IMAD.IADD R126, R126, 0x1, -R0 ;  /* 0x000000017e7ec824 */ /* 0x000fe200078e0a00 */
[----:B------:R-:W-:Y:S01]  /*6180*/  ISETP.GE.AND P4, PT, R37, RZ, PT ;  /* 0x000000ff2500720c */ /* 0x000fe20003f86270 */
[----:B------:R-:W-:Y:S01]  /*6190*/  @!P2 IMAD.MOV R124, RZ, RZ, -R124 ;  /* 0x000000ffff7ca224 */ /* 0x000fe200078e0a7c */
[----:B------:R-:W-:Y:S01]  /*61a0*/  ISETP.GE.AND P2, PT, R35, RZ, PT ;  /* 0x000000ff2300720c */ /* 0x000fe20003f46270 */
[----:B------:R-:W-:Y:S01]  /*61b0*/  @!P0 IMAD.MOV R132, RZ, RZ, -R132 ;  /* 0x000000ffff848224 */ /* 0x000fe200078e0a84 */
[C---:B------:R-:W-:Y:S01]  /*61c0*/  ISETP.GT.U32.AND P0, PT, R0.reuse, R122, PT ;  /* 0x0000007a0000720c */ /* 0x040fe20003f04070 */
[----:B------:R-:W-:Y:S01]  /*61d0*/  @!P3 IMAD.MOV R128, RZ, RZ, -R128 ;  /* 0x000000ffff80b224 */ /* 0x000fe200078e0a80 */
[----:B------:R-:W-:Y:S01]  /*61e0*/  ISETP.GT.U32.AND P3, PT, R0, R4, PT ;  /* 0x000000040000720c */ /* 0x000fe20003f64070 */
[--C-:B------:R-:W-:Y:S01]  /*61f0*/  @!P1 IMAD.IADD R36, R36, 0x1, -R0.reuse ;  /* 0x0000000124249824 */ /* 0x100fe200078e0a00 */
[----:B------:R-:W-:Y:S01]  /*6200*/  ISETP.GE.AND P1, PT, R43, RZ, PT ;  /* 0x000000ff2b00720c */ /* 0x000fe20003f26270 */
[--C-:B------:R-:W-:Y:S01]  /*6210*/  @!P5 IMAD.IADD R42, R42, 0x1, -R0.reuse ;  /* 0x000000012a2ad824 */ /* 0x100fe200078e0a00 */
[----:B------:R-:W-:Y:S01]  /*6220*/  ISETP.GE.AND P5, PT, R39, RZ, PT ;  /* 0x000000ff2700720c */ /* 0x000fe20003fa6270 */
[----:B------:R-:W-:Y:S01]  /*6230*/  @!P6 IMAD.IADD R6, R6, 0x1, -R0 ;  /* 0x000000010606e824 */ /* 0x000fe200078e0a00 */
[----:B------:R-:W-:Y:S01]  /*6240*/  ISETP.GE.AND P6, PT, R21, RZ, PT ;  /* 0x000000ff1500720c */ /* 0x000fe20003fc6270 */
[----:B------:R-:W-:Y:S01]  /*6250*/  @!P4 IMAD.MOV R42, RZ, RZ, -R42 ;  /* 0x000000ffff2ac224 */ /* 0x000fe200078e0a2a */
[----:B------:R-:W-:Y:S01]  /*6260*/  BAR.SYNC.DEFER_BLOCKING 0x0 ;  /* 0x0000000000007b1d */ /* 0x000fe20000010000 */
[----:B------:R-:W-:Y:S01]  /*6270*/  @!P2 IMAD.MOV R126, RZ, RZ, -R126 ;  /* 0x000000ffff7ea224 */ /* 0x000fe200078e0a7e */
[----:B------:R-:W-:Y:S01]  /*6280*/  ISETP.GE.AND P4, PT, R45, RZ, PT ;  /* 0x000000ff2d00720c */ /* 0x000fe20003f86270 */
[--C-:B------:R-:W-:Y:S01]  /*6290*/  @!P0 IMAD.IADD R122, R122, 0x1, -R0.reuse ;  /* 0x000000017a7a8824 */ /* 0x100fe200078e0a00 */
[----:B------:R-:W-:Y:S01]  /*62a0*/  ISETP.NE.AND P2, PT, R2, RZ, PT ;  /* 0x000000ff0200720c */ /* 0x000fe20003f45270 */
[----:B------:R-:W-:Y:S01]  /*62b0*/  @!P3 IMAD.IADD R4, R4, 0x1, -R0 ;  /* 0x000000010404b824 */ /* 0x000fe200078e0a00 */
[----:B------:R-:W-:Y:S01]  /*62c0*/  ISETP.GE.AND P0, PT, R41, RZ, PT ;  /* 0x000000ff2900720c */ /* 0x000fe20003f06270 */
[----:B------:R-:W-:Y:S01]  /*62d0*/  @!P1 IMAD.MOV R6, RZ, RZ, -R6 ;  /* 0x000000ffff069224 */ /* 0x000fe200078e0a06 */
[----:B------:R-:W-:Y:S01]  /*62e0*/  ISETP.NE.AND P3, PT, R3, RZ, PT ;  /* 0x000000ff0300720c */ /* 0x000fe20003f65270 */
[----:B--2---:R-:W-:Y:S01]  /*62f0*/  VIADD R143, R31, 0x1f ;  /* 0x0000001f1f8f7836 */ /* 0x004fe20000000000 */
[----:B------:R-:W-:Y:S01]  /*6300*/  LOP3.LUT R3, RZ, R3, RZ, 0x33, !PT ;  /* 0x00000003ff037212 */ /* 0x000fe200078e33ff */
[----:B------:R-:W-:Y:S01]  /*6310*/  @!P5 IMAD.MOV R122, RZ, RZ, -R122 ;  /* 0x000000ffff7ad224 */ /* 0x000fe200078e0a7a */
[----:B------:R-:W-:Y:S01]  /*6320*/  SHF.R.U32.HI R0, RZ, 0x6, R225 ;  /* 0x00000006ff007819 */ /* 0x000fe200000116e1 */
[----:B------:R-:W-:Y:S01]  /*6330*/  @!P6 IMAD.MOV R4, RZ, RZ, -R4 ;  /* 0x000000ffff04e224 */ /* 0x000fe200078e0a04 */
[C---:B------:R-:W-:Y:S01]  /*6340*/  SEL R185, R3.reuse, R6, !P3 ;  /* 0x0000000603b97207 */ /* 0x040fe20005800000 */
[----:B------:R-:W-:Y:S01]  /*6350*/  @!P4 IMAD.MOV R7, RZ, RZ, -R7 ;  /* 0x000000ffff07c224 */ /* 0x000fe200078e0a07 */
[----:B------:R-:W-:Y:S01]  /*6360*/  SEL R17, R3, R208, !P3 ;  /* 0x000000d003117207 */ /* 0x000fe20005800000 */
[----:B------:R-:W-:Y:S01]  /*6370*/  IMAD R6, R47, UR19, RZ ;  /* 0x000000132f067c24 */ /* 0x000fe2000f8e02ff */
[----:B------:R-:W-:Y:S01]  /*6380*/  @!P2 LOP3.LUT R7, RZ, R2, RZ, 0x33, !PT ;  /* 0x00000002ff07a212 */ /* 0x000fe200078e33ff */
[----:B------:R-:W-:Y:S01]  /*6390*/  @!P0 IMAD.MOV R36, RZ, RZ, -R36 ;  /* 0x000000ffff248224 */ /* 0x000fe200078e0a24 */
[----:B------:R-:W-:-:S02]  /*63a0*/  SGXT.U32 R2, R0, 0x1 ;  /* 0x000000010002781a */ /* 0x000fc40000000000 */
[----:B------:R-:W-:Y:S02]  /*63b0*/  ISETP.GT.AND P2, PT, R143, 0x1f, PT ;  /* 0x0000001f8f00780c */ /* 0x000fe40003f44270 */
[----:B-1----:R-:W-:Y:S01]  /*63c0*/  R2UR UR27, R5 ;  /* 0x00000000051b72ca */ /* 0x002fe200000e0000 */
[----:B------:R-:W-:Y:S01]  /*63d0*/  IMAD R159, R2, UR18, RZ ;  /* 0x00000012029f7c24 */ /* 0x000fe2000f8e02ff */
[C---:B------:R-:W-:Y:S02]  /*63e0*/  SEL R73, R3.reuse, R236, !P3 ;  /* 0x000000ec03497207 */ /* 0x040fe40005800000 */
[----:B-----5:R-:W-:Y:S02]  /*63f0*/  LEA R208, P0, R6, UR10, 0x2 ;  /* 0x0000000a06d07c11 */ /* 0x020fe4000f8010ff */
[C---:B------:R-:W-:Y:S02]  /*6400*/  SEL R119, R3.reuse, R8, !P3 ;  /* 0x0000000803777207 */ /* 0x040fe40005800000 */
[----:B------:R-:W-:-:S02]  /*6410*/  SEL R115, R3, R10, !P3 ;  /* 0x0000000a03737207 */ /* 0x000fc40005800000 */
[C---:B------:R-:W-:Y:S02]  /*6420*/  SEL R111, R3.reuse, R12, !P3 ;  /* 0x0000000c036f7207 */ /* 0x040fe40005800000 */
[C---:B------:R-:W-:Y:S02]  /*6430*/  SEL R107, R3.reuse, R14, !P3 ;  /* 0x0000000e036b7207 */ /* 0x040fe40005800000 */
[C---:B------:R-:W-:Y:S02]  /*6440*/  SEL R103, R3.reuse, R16, !P3 ;  /* 0x0000001003677207 */ /* 0x040fe40005800000 */
[C---:B------:R-:W-:Y:S02]  /*6450*/  SEL R99, R3.reuse, R18, !P3 ;  /* 0x0000001203637207 */ /* 0x040fe40005800000 */
        /* <DEDUP_REMOVED lines=12> */
[----:B------:R-:W-:Y:S02]  /*6520*/  SEL R51, R3, R48, !P3 ;  /* 0x0000003003337207 */ /* 0x000fe40005800000 */
[----:B------:R-:W-:-:S02]  /*6530*/  LOP3.LUT R236, R2, 0x2, RZ, 0xfc, !PT ;  /* 0x0000000202ec7812 */ /* 0x000fc400078efcff */
        /* <DEDUP_REMOVED lines=99> */
[----:B------:R-:W-:Y:S01]  /*6b70*/  SEL R161, R3, R128, !P3 ;  /* 0x0000008003a17207 */ /* 0x000fe20005800000 */
[----:B------:R-:W-:Y:S01]  /*6b80*/  IMAD R128, R139, 0x2, R159 ;  /* 0x000000028b807824 */ /* 0x000fe200078e029f */
[C---:B------:R-:W-:Y:S02]  /*6b90*/  SEL R165, R3.reuse, R124, !P3 ;  /* 0x0000007c03a57207 */ /* 0x040fe40005800000 */
[----:B------:R-:W-:Y:S01]  /*6ba0*/  SEL R169, R3, R126, !P3 ;  /* 0x0000007e03a97207 */ /* 0x000fe20005800000 */
[----:B------:R-:W-:Y:S01]  /*6bb0*/  IMAD R130, R139, 0x2, R128 ;  /* 0x000000028b827824 */ /* 0x000fe200078e0280 */
[----:B------:R-:W-:-:S02]  /*6bc0*/  SEL R173, R3, R42, !P3 ;  /* 0x0000002a03ad7207 */ /* 0x000fc40005800000 */
[C---:B------:R-:W-:Y:S02]  /*6bd0*/  SEL R177, R3.reuse, R122, !P3 ;  /* 0x0000007a03b17207 */ /* 0x040fe40005800000 */
[C---:B------:R-:W-:Y:S02]  /*6be0*/  SEL R181, R3.reuse, R36, !P3 ;  /* 0x0000002403b57207 */ /* 0x040fe40005800000 */
[----:B------:R-:W-:Y:S02]  /*6bf0*/  SEL R189, R3, R4, !P3 ;  /* 0x0000000403bd7207 */ /* 0x000fe40005800000 */
[C---:B------:R-:W-:Y:S02]  /*6c00*/  ISETP.GE.AND P3, PT, R2.reuse, R31, PT ;  /* 0x0000001f0200720c */ /* 0x040fe40003f66270 */
[----:B------:R-:W-:Y:S02]  /*6c10*/  SEL R4, RZ, 0x4, !P2 ;  /* 0x00000004ff047807 */ /* 0x000fe40005000000 */
[----:B------:R-:W-:-:S02]  /*6c20*/  LOP3.LUT R233, R2, 0xc, RZ, 0xfc, !PT ;  /* 0x0000000c02e97812 */ /* 0x000fc400078efcff */
[----:B------:R-:W-:Y:S02]  /*6c30*/  LEA.HI.X.SX32 R0, R6, UR11, 0x2, P0 ;  /* 0x0000000b06007c11 */ /* 0x000fe400080f16ff */
[----:B------:R-:W-:Y:S02]  /*6c40*/  LOP3.LUT R237, R2, 0x4, RZ, 0xfc, !PT ;  /* 0x0000000402ed7812 */ /* 0x000fe400078efcff */
[----:B------:R-:W-:Y:S02]  /*6c50*/  ISETP.GE.AND P0, PT, R236, R31, PT ;  /* 0x0000001fec00720c */ /* 0x000fe40003f06270 */
[C---:B------:R-:W-:Y:S02]  /*6c60*/  LOP3.LUT R230, R2.reuse, 0xe, RZ, 0xfc, !PT ;  /* 0x0000000e02e67812 */ /* 0x040fe400078efcff */
[----:B------:R-:W-:Y:S02]  /*6c70*/  LOP3.LUT R234, R2, 0x6, RZ, 0xfc, !PT ;  /* 0x0000000602ea7812 */ /* 0x000fe400078efcff */
[----:B------:R-:W-:-:S02]  /*6c80*/  SEL R135, R4, RZ, !P3 ;  /* 0x000000ff04877207 */ /* 0x000fc40005800000 */
[-C--:B------:R-:W-:Y:S02]  /*6c90*/  ISETP.GE.AND P3, PT, R233, R31.reuse, PT ;  /* 0x0000001fe900720c */ /* 0x080fe40003f66270 */
[-C--:B------:R-:W-:Y:S01]  /*6ca0*/  ISETP.GE.AND P1, PT, R237, R31.reuse, PT ;  /* 0x0000001fed00720c */ /* 0x080fe20003f26270 */
[----:B------:R-:W-:Y:S01]  /*6cb0*/  STL [R1+0xb0], R135 ;  /* 0x0000b08701007387 */ /* 0x000fe20000100800 */
[----:B------:R-:W-:Y:S02]  /*6cc0*/  SEL R252, R4, RZ, !P0 ;  /* 0x000000ff04fc7207 */ /* 0x000fe40004000000 */
[----:B------:R-:W-:Y:S02]  /*6cd0*/  LOP3.LUT R231, R2, 0x10, RZ, 0xfc, !PT ;  /* 0x0000001002e77812 */ /* 0x000fe400078efcff */
[----:B------:R-:W-:Y:S02]  /*6ce0*/  ISETP.GE.AND P0, PT, R230, R31, PT ;  /* 0x0000001fe600720c */ /* 0x000fe40003f06270 */
[----:B------:R-:W-:-:S02]  /*6cf0*/  LOP3.LUT R235, R2, 0x8, RZ, 0xfc, !PT ;  /* 0x0000000802eb7812 */ /* 0x000fc400078efcff */
[-C--:B------:R-:W-:Y:S02]  /*6d00*/  ISETP.GE.AND P6, PT, R234, R31.reuse, PT ;  /* 0x0000001fea00720c */ /* 0x080fe40003fc6270 */
[----:B------:R-:W-:Y:S02]  /*6d10*/  LOP3.LUT R229, R2, 0x12, RZ, 0xfc, !PT ;  /* 0x0000001202e57812 */ /* 0x000fe400078efcff */
[----:B------:R-:W-:Y:S02]  /*6d20*/  SEL R36, R4, RZ, !P3 ;  /* 0x000000ff04247207 */ /* 0x000fe40005800000 */
[----:B------:R-:W-:Y:S02]  /*6d30*/  LOP3.LUT R232, R2, 0xa, RZ, 0xfc, !PT ;  /* 0x0000000a02e87812 */ /* 0x000fe400078efcff */
[----:B------:R-:W-:Y:S01]  /*6d40*/  SEL R132, R4, RZ, !P1 ;  /* 0x000000ff04847207 */ /* 0x000fe20004800000 */
[----:B------:R1:W-:Y:S01]  /*6d50*/  STL [R1+0xd4], R36 ;  /* 0x0000d42401007387 */ /* 0x0003e20000100800 */
[----:B------:R-:W-:-:S02]  /*6d60*/  ISETP.GE.AND P1, PT, R231, R31, PT ;  /* 0x0000001fe700720c */ /* 0x000fc40003f26270 */
[C---:B------:R-:W-:Y:S02]  /*6d70*/  SEL R3, R4.reuse, RZ, !P0 ;  /* 0x000000ff04037207 */ /* 0x040fe40004000000 */
[-C--:B------:R-:W-:Y:S02]  /*6d80*/  ISETP.GE.AND P4, PT, R235, R31.reuse, PT ;  /* 0x0000001feb00720c */ /* 0x080fe40003f86270 */
[----:B------:R-:W-:Y:S01]  /*6d90*/  SEL R134, R4, RZ, !P6 ;  /* 0x000000ff04867207 */ /* 0x000fe20007000000 */
[----:B------:R2:W-:Y:S01]  /*6da0*/  STL [R1+0xd0], R3 ;  /* 0x0000d00301007387 */ /* 0x0005e20000100800 */
[----:B------:R-:W-:Y:S02]  /*6db0*/  LOP3.LUT R228, R2, 0x14, RZ, 0xfc, !PT ;  /* 0x0000001402e47812 */ /* 0x000fe400078efcff */
[-C--:B------:R-:W-:Y:S02]  /*6dc0*/  ISETP.GE.AND P6, PT, R229, R31.reuse, PT ;  /* 0x0000001fe500720c */ /* 0x080fe40003fc6270 */
[----:B------:R-:W-:-:S02]  /*6dd0*/  ISETP.GE.AND P2, PT, R232, R31, PT ;  /* 0x0000001fe800720c */ /* 0x000fc40003f46270 */
[----:B------:R-:W-:Y:S02]  /*6de0*/  LOP3.LUT R227, R2, 0x16, RZ, 0xfc, !PT ;  /* 0x0000001602e37812 */ /* 0x000fe400078efcff */
[C---:B-1----:R-:W-:Y:S02]  /*6df0*/  SEL R36, R4.reuse, RZ, !P1 ;  /* 0x000000ff04247207 */ /* 0x042fe40004800000 */
[----:B------:R-:W-:Y:S02]  /*6e00*/  SEL R136, R4, RZ, !P4 ;  /* 0x000000ff04887207 */ /* 0x000fe40006000000 */
[----:B------:R-:W-:Y:S01]  /*6e10*/  ISETP.GE.AND P4, PT, R228, R31, PT ;  /* 0x0000001fe400720c */ /* 0x000fe20003f86270 */
[----:B------:R1:W-:Y:S01]  /*6e20*/  STL [R1+0xdc], R36 ;  /* 0x0000dc2401007387 */ /* 0x0003e20000100800 */
[C---:B--2---:R-:W-:Y:S02]  /*6e30*/  SEL R3, R4.reuse, RZ, !P6 ;  /* 0x000000ff04037207 */ /* 0x044fe40007000000 */
[----:B------:R-:W-:-:S02]  /*6e40*/  SEL R222, R4, RZ, !P2 ;  /* 0x000000ff04de7207 */ /* 0x000fc40005000000 */
[C---:B------:R-:W-:Y:S01]  /*6e50*/  LOP3.LUT R226, R2.reuse, 0x18, RZ, 0xfc, !PT ;  /* 0x0000001802e27812 */ /* 0x040fe200078efcff */
[----:B------:R2:W-:Y:S01]  /*6e60*/  STL [R1+0xd8], R3 ;  /* 0x0000d80301007387 */ /* 0x0005e20000100800 */
[-C--:B------:R-:W-:Y:S02]  /*6e70*/  ISETP.GE.AND P2, PT, R227, R31.reuse, PT ;  /* 0x0000001fe300720c */ /* 0x080fe40003f46270 */
[----:B------:R-:W-:Y:S02]  /*6e80*/  LOP3.LUT R224, R2, 0x1a, RZ, 0xfc, !PT ;  /* 0x0000001a02e07812 */ /* 0x000fe400078efcff */
[----:B-1----:R-:W-:Y:S02]  /*6e90*/  SEL R36, R4, RZ, !P4 ;  /* 0x000000ff04247207 */ /* 0x002fe40006000000 */
[-C--:B------:R-:W-:Y:S02]  /*6ea0*/  ISETP.GE.AND P3, PT, R226, R31.reuse, PT ;  /* 0x0000001fe200720c */ /* 0x080fe40003f66270 */
[----:B------:R-:W-:Y:S01]  /*6eb0*/  ISETP.GE.AND P0, PT, R224, R31, PT ;  /* 0x0000001fe000720c */ /* 0x000fe20003f06270 */
[----:B------:R1:W-:Y:S01]  /*6ec0*/  STL [R1+0xe4], R36 ;  /* 0x0000e42401007387 */ /* 0x0003e20000100800 */
[----:B--2---:R-:W-:-:S02]  /*6ed0*/  SEL R3, R4, RZ, !P2 ;  /* 0x000000ff04037207 */ /* 0x004fc40005000000 */
[C---:B------:R-:W-:Y:S01]  /*6ee0*/  LOP3.LUT R147, R2.reuse, 0x1c, RZ, 0xfc, !PT ;  /* 0x0000001c02937812 */ /* 0x040fe200078efcff */
[----:B------:R-:W-:Y:S01]  /*6ef0*/  STL [R1+0x6bc], R159 ;  /* 0x0006bc9f01007387 */ /* 0x000fe20000100800 */
[----:B------:R-:W-:Y:S02]  /*6f00*/  LOP3.LUT R131, R2, 0x1e, RZ, 0xfc, !PT ;  /* 0x0000001e02837812 */ /* 0x000fe400078efcff */
[-C--:B------:R-:W-:Y:S01]  /*6f10*/  ISETP.GE.AND P1, PT, R147, R31.reuse, PT ;  /* 0x0000001f9300720c */ /* 0x080fe20003f26270 */
[----:B------:R2:W-:Y:S01]  /*6f20*/  STL [R1+0xe0], R3 ;  /* 0x0000e00301007387 */ /* 0x0005e20000100800 */
[-C--:B------:R-:W-:Y:S02]  /*6f30*/  ISETP.GE.AND P5, PT, R47, R31.reuse, PT ;  /* 0x0000001f2f00720c */ /* 0x080fe40003fa6270 */
[----:B-1----:R-:W-:Y:S02]  /*6f40*/  SEL R36, R4, RZ, !P3 ;  /* 0x000000ff04247207 */ /* 0x002fe40005800000 */
[----:B------:R-:W-:Y:S01]  /*6f50*/  ISETP.GE.AND P6, PT, R131, R31, PT ;  /* 0x0000001f8300720c */ /* 0x000fe20003fc6270 */
[----:B------:R-:W-:-:S02]  /*6f60*/  VIADD R31, R31, 0xffffffe0 ;  /* 0xffffffe01f1f7836 */ /* 0x000fc40000000000 */
[----:B------:R1:W-:Y:S01]  /*6f70*/  STL [R1+0xec], R36 ;  /* 0x0000ec2401007387 */ /* 0x0003e20000100800 */
[----:B--2---:R-:W-:-:S03]  /*6f80*/  SEL R3, R4, RZ, !P0 ;  /* 0x000000ff04037207 */ /* 0x004fc60004000000 */
[----:B------:R-:W-:Y:S01]  /*6f90*/  STL [R1+0x4e4], R128 ;  /* 0x0004e48001007387 */ /* 0x000fe20000100800 */
[-C--:B------:R-:W-:Y:S02]  /*6fa0*/  ISETP.GE.AND P4, PT, R2, R31.reuse, PT ;  /* 0x0000001f0200720c */ /* 0x080fe40003f86270 */
[-C--:B------:R-:W-:Y:S01]  /*6fb0*/  ISETP.GE.AND P3, PT, R236, R31.reuse, PT ;  /* 0x0000001fec00720c */ /* 0x080fe20003f66270 */
[----:B------:R2:W-:Y:S01]  /*6fc0*/  STL [R1+0xe8], R3 ;  /* 0x0000e80301007387 */ /* 0x0005e20000100800 */
[-C--:B------:R-:W-:Y:S02]  /*6fd0*/  ISETP.GE.AND P0, PT, R237, R31.reuse, PT ;  /* 0x0000001fed00720c */ /* 0x080fe40003f06270 */
[----:B-1----:R-:W-:Y:S02]  /*6fe0*/  SEL R36, R4, RZ, !P1 ;  /* 0x000000ff04247207 */ /* 0x002fe40004800000 */
[-C--:B------:R-:W-:Y:S02]  /*6ff0*/  ISETP.GE.AND P1, PT, R234, R31.reuse, PT ;  /* 0x0000001fea00720c */ /* 0x080fe40003f26270 */
[----:B------:R-:W-:Y:S01]  /*7000*/  ISETP.GE.AND P2, PT, R47, R31, PT ;  /* 0x0000001f2f00720c */ /* 0x000fe20003f46270 */
[----:B------:R1:W-:Y:S01]  /*7010*/  STL [R1+0xf4], R36 ;  /* 0x0000f42401007387 */ /* 0x0003e20000100800 */
[----:B------:R-:W-:-:S02]  /*7020*/  SEL R42, RZ, 0x4, P0 ;  /* 0x00000004ff2a7807 */ /* 0x000fc40000000000 */
[C---:B--2---:R-:W-:Y:S02]  /*7030*/  SEL R3, R4.reuse, RZ, !P6 ;  /* 0x000000ff04037207 */ /* 0x044fe40007000000 */
[-C--:B------:R-:W-:Y:S02]  /*7040*/  ISETP.GE.AND P6, PT, R235, R31.reuse, PT ;  /* 0x0000001feb00720c */ /* 0x080fe40003fc6270 */
[----:B------:R-:W-:Y:S01]  /*7050*/  SEL R4, R4, RZ, !P5 ;  /* 0x000000ff04047207 */ /* 0x000fe20006800000 */
[----:B------:R2:W-:Y:S01]  /*7060*/  STL [R1+0xf0], R3 ;  /* 0x0000f00301007387 */ /* 0x0005e20000100800 */
[----:B------:R-:W-:Y:S02]  /*7070*/  SEL R47, RZ, 0x4, P1 ;  /* 0x00000004ff2f7807 */ /* 0x000fe40000800000 */
[----:B-1----:R-:W-:Y:S01]  /*7080*/  SEL R36, RZ, 0x4, P3 ;  /* 0x00000004ff247807 */ /* 0x002fe20001800000 */
[----:B------:R1:W-:Y:S01]  /*7090*/  STL [R1+0x480], R130 ;  /* 0x0004808201007387 */ /* 0x0003e20000100800 */
[----:B------:R-:W-:-:S02]  /*70a0*/  ISETP.GE.AND P5, PT, R232, R31, PT ;  /* 0x0000001fe800720c */ /* 0x000fc40003fa6270 */
[-C--:B------:R-:W-:Y:S02]  /*70b0*/  ISETP.GE.AND P3, PT, R230, R31.reuse, PT ;  /* 0x0000001fe600720c */ /* 0x080fe40003f66270 */
[-C--:B------:R-:W-:Y:S02]  /*70c0*/  ISETP.GE.AND P0, PT, R231, R31.reuse, PT ;  /* 0x0000001fe700720c */ /* 0x080fe40003f06270 */
[----:B--2---:R-:W-:Y:S02]  /*70d0*/  SEL R3, RZ, 0x4, P4 ;  /* 0x00000004ff037807 */ /* 0x004fe40002000000 */
[-C--:B------:R-:W-:Y:S02]  /*70e0*/  ISETP.GE.AND P4, PT, R233, R31.reuse, PT ;  /* 0x0000001fe900720c */ /* 0x080fe40003f86270 */
[----:B------:R-:W-:Y:S02]  /*70f0*/  ISETP.GE.AND P1, PT, R229, R31, PT ;  /* 0x0000001fe500720c */ /* 0x000fe40003f26270 */
[----:B------:R-:W-:-:S02]  /*7100*/  SEL R122, RZ, 0x4, P6 ;  /* 0x00000004ff7a7807 */ /* 0x000fc40003000000 */
[----:B------:R-:W-:Y:S02]  /*7110*/  ISETP.GE.AND P6, PT, R228, R31, PT ;  /* 0x0000001fe400720c */ /* 0x000fe40003fc6270 */
[----:B------:R-:W-:Y:S02]  /*7120*/  SEL R123, RZ, 0x4, P5 ;  /* 0x00000004ff7b7807 */ /* 0x000fe40002800000 */
[----:B------:R-:W-:Y:S02]  /*7130*/  SEL R124, RZ, 0x4, P4 ;  /* 0x00000004ff7c7807 */ /* 0x000fe40002000000 */
[----:B------:R-:W-:Y:S02]  /*7140*/  SEL R126, RZ, 0x4, P3 ;  /* 0x00000004ff7e7807 */ /* 0x000fe40001800000 */
[----:B------:R-:W-:Y:S02]  /*7150*/  SEL R127, RZ, 0x4, P0 ;  /* 0x00000004ff7f7807 */ /* 0x000fe40000000000 */
[----:B------:R-:W-:-:S02]  /*7160*/  SEL R128, RZ, 0x4, P1 ;  /* 0x00000004ff807807 */ /* 0x000fc40000800000 */
[-C--:B------:R-:W-:Y:S02]  /*7170*/  ISETP.GE.AND P5, PT, R227, R31.reuse, PT ;  /* 0x0000001fe300720c */ /* 0x080fe40003fa6270 */
[-C--:B------:R-:W-:Y:S02]  /*7180*/  ISETP.GE.AND P4, PT, R226, R31.reuse, PT ;  /* 0x0000001fe200720c */ /* 0x080fe40003f86270 */
[-C--:B------:R-:W-:Y:S02]  /*7190*/  ISETP.GE.AND P3, PT, R224, R31.reuse, PT ;  /* 0x0000001fe000720c */ /* 0x080fe40003f66270 */
[-C--:B------:R-:W-:Y:S02]  /*71a0*/  ISETP.GE.AND P0, PT, R147, R31.reuse, PT ;  /* 0x0000001f9300720c */ /* 0x080fe40003f06270 */
[----:B------:R-:W-:Y:S01]  /*71b0*/  ISETP.GE.AND P1, PT, R131, R31, PT ;  /* 0x0000001f8300720c */ /* 0x000fe20003f26270 */
[----:B------:R-:W-:Y:S01]  /*71c0*/  IMAD R131, R139, 0x2, R130 ;  /* 0x000000028b837824 */ /* 0x000fe200078e0282 */
[----:B------:R-:W-:-:S02]  /*71d0*/  SEL R31, RZ, 0x4, P6 ;  /* 0x00000004ff1f7807 */ /* 0x000fc40003000000 */
[----:B------:R-:W-:Y:S01]  /*71e0*/  ISETP.NE.U32.AND P6, PT, R135, RZ, PT ;  /* 0x000000ff8700720c */ /* 0x000fe20003fc5070 */
[----:B------:R-:W-:Y:S01]  /*71f0*/  IMAD R135, R139, 0x2, R131 ;  /* 0x000000028b877824 */ /* 0x000fe200078e0283 */
[----:B------:R2:W-:Y:S01]  /*7200*/  STL [R1+0x688], R131 ;  /* 0x0006888301007387 */ /* 0x0005e20000100800 */
[----:B-1----:R-:W-:Y:S02]  /*7210*/  SEL R130, RZ, 0x4, P5 ;  /* 0x00000004ff827807 */ /* 0x002fe40002800000 */
[----:B------:R-:W-:Y:S01]  /*7220*/  ISETP.NE.U32.AND P5, PT, R132, RZ, PT ;  /* 0x000000ff8400720c */ /* 0x000fe20003fa5070 */
[----:B------:R1:W-:Y:S01]  /*7230*/  STL [R1+0x47c], R135 ;  /* 0x00047c8701007387 */ /* 0x0003e20000100800 */
[----:B------:R-:W-:Y:S02]  /*7240*/  SEL R132, RZ, 0x4, P3 ;  /* 0x00000004ff847807 */ /* 0x000fe40001800000 */
[----:B------:R-:W-:Y:S02]  /*7250*/  ISETP.NE.U32.AND P3, PT, R136, RZ, PT ;  /* 0x000000ff8800720c */ /* 0x000fe40003f65070 */
[----:B--2---:R-:W-:-:S02]  /*7260*/  SEL R131, RZ, 0x4, P4 ;  /* 0x00000004ff837807 */ /* 0x004fc40002000000 */
[----:B------:R-:W-:Y:S02]  /*7270*/  @P6 LOP3.LUT R246, R246, 0x2, RZ, 0xfc, !PT ;  /* 0x00000002f6f66812 */ /* 0x000fe400078efcff */
[----:B------:R-:W-:Y:S01]  /*7280*/  ISETP.NE.U32.AND P6, PT, R252, RZ, PT ;  /* 0x000000fffc00720c */ /* 0x000fe20003fc5070 */
[----:B-1----:R-:W-:Y:S01]  /*7290*/  IMAD R135, R139, 0x2, R135 ;  /* 0x000000028b877824 */ /* 0x002fe200078e0287 */
[----:B------:R-:W-:-:S04]  /*72a0*/  LOP3.LUT R246, R246, 0xfffffffe, RZ, 0xc0, !PT ;  /* 0xfffffffef6f67812 */ /* 0x000fc800078ec0ff */
[----:B------:R1:W-:Y:S07]  /*72b0*/  STL [R1+0x478], R135 ;  /* 0x0004788701007387 */ /* 0x0003ee0000100800 */
[----:B------:R-:W-:Y:S02]  /*72c0*/  @P6 LOP3.LUT R246, R246, 0x1, RZ, 0xfc, !PT ;  /* 0x00000001f6f66812 */ /* 0x000fe400078efcff */
[----:B------:R-:W-:Y:S01]  /*72d0*/  ISETP.NE.U32.AND P6, PT, R134, RZ, PT ;  /* 0x000000ff8600720c */ /* 0x000fe20003fc5070 */
[----:B-1----:R-:W-:Y:S01]  /*72e0*/  IMAD R135, R139, 0x2, R135 ;  /* 0x000000028b877824 */ /* 0x002fe200078e0287 */
[----:B------:R-:W-:-:S02]  /*72f0*/  SEL R134, RZ, 0x4, P0 ;  /* 0x00000004ff867807 */ /* 0x000fc40000000000 */
[----:B------:R-:W-:Y:S01]  /*7300*/  ISETP.GT.AND P0, PT, R143, 0x3f, PT ;  /* 0x0000003f8f00780c */ /* 0x000fe20003f04270 */
[----:B------:R-:W-:Y:S01]  /*7310*/  IMAD R241, R139, 0x2, R135 ;  /* 0x000000028bf17824 */ /* 0x000fe200078e0287 */
[----:B------:R1:W-:Y:S02]  /*7320*/  STL [R1+0x474], R135 ;  /* 0x0004748701007387 */ /* 0x0003e40000100800 */
[----:B------:R-:W-:Y:S01]  /*7330*/  SEL R136, R3, RZ, P0 ;  /* 0x000000ff03887207 */ /* 0x000fe20000000000 */
[C---:B------:R-:W-:Y:S01]  /*7340*/  IMAD R239, R139.reuse, 0x2, R241 ;  /* 0x000000028bef7824 */ /* 0x040fe200078e02f1 */
[----:B------:R2:W-:Y:S03]  /*7350*/  STL [R1+0x470], R241 ;  /* 0x000470f101007387 */ /* 0x0005e60000100800 */
[----:B------:R-:W-:Y:S01]  /*7360*/  IMAD R240, R139, 0x2, R239 ;  /* 0x000000028bf07824 */ /* 0x000fe200078e02ef */
[----:B------:R2:W-:Y:S01]  /*7370*/  STL [R1+0xf8], R136 ;  /* 0x0000f88801007387 */ /* 0x0005e20000100800 */
[----:B-1----:R-:W-:-:S03]  /*7380*/  SEL R135, RZ, 0x4, P2 ;  /* 0x00000004ff877807 */ /* 0x002fc60001000000 */
[----:B------:R2:W-:Y:S01]  /*7390*/  STL [R1+0x46c], R239 ;  /* 0x00046cef01007387 */ /* 0x0005e20000100800 */
[----:B------:R-:W-:-:S03]  /*73a0*/  SEL R3, R135, RZ, P0 ;  /* 0x000000ff87037207 */ /* 0x000fc60000000000 */
[----:B------:R2:W-:Y:S01]  /*73b0*/  STL [R1+0x468], R240 ;  /* 0x000468f001007387 */ /* 0x0005e20000100800 */
[----:B------:R-:W-:Y:S01]  /*73c0*/  SEL R135, RZ, 0x4, P1 ;  /* 0x00000004ff877807 */ /* 0x000fe20000800000 */
[----:B------:R-:W-:Y:S06]  /*73d0*/  BRA.U UP0, `(.L_x_5) ;  /* 0x0000000100187547 */ /* 0x000fec000b800000 */
[----:B------:R-:W-:Y:S01]  /*73e0*/  ELECT P1, URZ, PT ;  /* 0x0000000000ff782f */ /* 0x000fe20003820000 */
[----:B--2---:R-:W-:Y:S01]  /*73f0*/  IMAD.MOV.U32 R136, RZ, RZ, 0x1 ;  /* 0x00000001ff887424 */ /* 0x004fe200078e00ff */
[----:B------:R-:W-:Y:S01]  /*7400*/  UMOV UR5, 0x40 ;  /* 0x0000004000057882 */ /* 0x000fe20000000000 */
[----:B------:R-:W-:Y:S01]  /*7410*/  UVIRTCOUNT.DEALLOC.SMPOOL 0x80 ;  /* 0x000000800000784c */ /* 0x000fe20000000000 */
[----:B------:R-:W-:-:S09]  /*7420*/  ULEA UR5, UR4, UR5, 0x18 ;  /* 0x0000000504057291 */ /* 0x000fd2000f8ec0ff */
[----:B------:R1:W-:Y:S03]  /*7430*/  @P1 STS.U8 [UR5], R136 ;  /* 0x00000088ff001988 */ /* 0x0003e60008000005 */
.L_x_5:
[----:B-12---:R-:W-:Y:S01]  /*7440*/  SEL R136, R36, RZ, P0 ;  /* 0x000000ff24887207 */ /* 0x006fe20000000000 */
[----:B------:R-:W-:Y:S01]  /*7450*/  IMAD R243, R139, 0x2, R240 ;  /* 0x000000028bf37824 */ /* 0x000fe200078e02f0 */
[----:B------:R-:W-:Y:S01]  /*7460*/  SEL R42, R42, RZ, P0 ;  /* 0x000000ff2a2a7207 */ /* 0x000fe20000000000 */
[----:B------:R1:W-:Y:S01]  /*7470*/  STL [R1+0x8d4], R252 ;  /* 0x0008d4fc01007387 */ /* 0x0003e20000100800 */
[----:B------:R-:W-:Y:S01]  /*7480*/  SEL R36, R47, RZ, P0 ;  /* 0x000000ff2f247207 */ /* 0x000fe20000000000 */
[----:B------:R-:W-:Y:S01]  /*7490*/  IMAD R120, R120, UR12, RZ ;  /* 0x0000000c78787c24 */ /* 0x000fe2000f8e02ff */
[----:B------:R-:W-:Y:S01]  /*74a0*/  SEL R47, R122, RZ, P0 ;  /* 0x000000ff7a2f7207 */ /* 0x000fe20000000000 */
[----:B------:R-:W-:Y:S01]  /*74b0*/  STL [R1+0x108], R136 ;  /* 0x0001088801007387 */ /* 0x000fe20000100800 */
[----:B------:R-:W-:Y:S01]  /*74c0*/  SEL R122, R128, RZ, P0 ;  /* 0x000000ff807a7207 */ /* 0x000fe20000000000 */
[----:B------:R-:W-:Y:S01]  /*74d0*/  IMAD R119, R119, UR12, RZ ;  /* 0x0000000c77777c24 */ /* 0x000fe2000f8e02ff */
[----:B------:R-:W-:Y:S01]  /*74e0*/  ISETP.NE.U32.AND P4, PT, R222, RZ, PT ;  /* 0x000000ffde00720c */ /* 0x000fe20003f85070 */
[----:B------:R-:W-:Y:S01]  /*74f0*/  STL [R1+0x464], R243 ;  /* 0x000464f301007387 */ /* 0x000fe20000100800 */
[----:B------:R-:W-:Y:S01]  /*7500*/  IMAD R118, R118, UR12, RZ ;  /* 0x0000000c76767c24 */ /* 0x000fe2000f8e02ff */
[----:B------:R-:W-:Y:S01]  /*7510*/  LOP3.LUT R247, R247, 0xfffffffd, RZ, 0xc0, !PT ;  /* 0xfffffffdf7f77812 */ /* 0x000fe200078ec0ff */
[----:B-1----:R-:W-:Y:S01]  /*7520*/  IMAD R252, R139, 0x2, R243 ;  /* 0x000000028bfc7824 */ /* 0x002fe200078e02f3 */
[----:B------:R1:W-:Y:S01]  /*7530*/  STL [R1+0x10c], R42 ;  /* 0x00010c2a01007387 */ /* 0x0003e20000100800 */
[----:B------:R-:W-:-:S02]  /*7540*/  IMAD R116, R116, UR12, RZ ;  /* 0x0000000c74747c24 */ /* 0x000fc4000f8e02ff */
[----:B------:R-:W-:Y:S01]  /*7550*/  IMAD R115, R115, UR12, RZ ;  /* 0x0000000c73737c24 */ /* 0x000fe2000f8e02ff */
[----:B------:R2:W-:Y:S01]  /*7560*/  STL [R1+0x110], R36 ;  /* 0x0001102401007387 */ /* 0x0005e20000100800 */
[----:B------:R-:W-:Y:S02]  /*7570*/  IMAD R114, R114, UR12, RZ ;  /* 0x0000000c72727c24 */ /* 0x000fe4000f8e02ff */
[----:B------:R-:W-:Y:S01]  /*7580*/  IMAD R112, R112, UR12, RZ ;  /* 0x0000000c70707c24 */ /* 0x000fe2000f8e02ff */
[----:B------:R-:W-:Y:S01]  /*7590*/  STL [R1+0x114], R47 ;  /* 0x0001142f01007387 */ /* 0x000fe20000100800 */
[----:B------:R-:W-:Y:S01]  /*75a0*/  IMAD R111, R111, UR12, RZ ;  /* 0x0000000c6f6f7c24 */ /* 0x000fe2000f8e02ff */
[----:B-1----:R-:W-:Y:S01]  /*75b0*/  SEL R42, R123, RZ, P0 ;  /* 0x000000ff7b2a7207 */ /* 0x002fe20000000000 */
[----:B------:R-:W-:Y:S01]  /*75c0*/  IMAD R110, R110, UR12, RZ ;  /* 0x0000000c6e6e7c24 */ /* 0x000fe2000f8e02ff */
[----:B------:R-:W-:Y:S01]  /*75d0*/  STL [R1+0x460], R252 ;  /* 0x000460fc01007387 */ /* 0x000fe20000100800 */
[----:B------:R-:W-:Y:S01]  /*75e0*/  SEL R123, R134, RZ, P0 ;  /* 0x000000ff867b7207 */ /* 0x000fe20000000000 */
[----:B------:R-:W-:Y:S01]  /*75f0*/  IMAD R108, R108, UR12, RZ ;  /* 0x0000000c6c6c7c24 */ /* 0x000fe2000f8e02ff */
[----:B--2---:R-:W-:Y:S01]  /*7600*/  SEL R36, R124, RZ, P0 ;  /* 0x000000ff7c247207 */ /* 0x004fe20000000000 */
[----:B------:R1:W-:Y:S01]  /*7610*/  STL [R1+0x118], R42 ;  /* 0x0001182a01007387 */ /* 0x0003e20000100800 */
[----:B------:R-:W-:-:S02]  /*7620*/  IMAD R107, R107, UR12, RZ ;  /* 0x0000000c6b6b7c24 */ /* 0x000fc4000f8e02ff */
[----:B------:R-:W-:Y:S01]  /*7630*/  IMAD R158, R106, UR12, RZ ;  /* 0x0000000c6a9e7c24 */ /* 0x000fe2000f8e02ff */
[----:B------:R2:W-:Y:S01]  /*7640*/  STL [R1+0x11c], R36 ;  /* 0x00011c2401007387 */ /* 0x0005e20000100800 */
[----:B------:R-:W-:Y:S02]  /*7650*/  IMAD R156, R104, UR12, RZ ;  /* 0x0000000c689c7c24 */ /* 0x000fe4000f8e02ff */
[----:B------:R-:W-:Y:S02]  /*7660*/  IMAD R103, R103, UR12, RZ ;  /* 0x0000000c67677c24 */ /* 0x000fe4000f8e02ff */
[----:B------:R-:W-:Y:S01]  /*7670*/  IMAD R155, R102, UR12, RZ ;  /* 0x0000000c669b7c24 */ /* 0x000fe2000f8e02ff */
[----:B-1----:R-:W-:Y:S01]  /*7680*/  SEL R42, R126, RZ, P0 ;  /* 0x000000ff7e2a7207 */ /* 0x002fe20000000000 */
[----:B------:R-:W-:Y:S02]  /*7690*/  IMAD R154, R100, UR12, RZ ;  /* 0x0000000c649a7c24 */ /* 0x000fe4000f8e02ff */
[----:B------:R-:W-:Y:S01]  /*76a0*/  IMAD R99, R99, UR12, RZ ;  /* 0x0000000c63637c24 */ /* 0x000fe2000f8e02ff */
[----:B--2---:R-:W-:Y:S01]  /*76b0*/  SEL R36, R127, RZ, P0 ;  /* 0x000000ff7f247207 */ /* 0x004fe20000000000 */
[----:B------:R-:W-:Y:S01]  /*76c0*/  STL [R1+0x120], R42 ;  /* 0x0001202a01007387 */ /* 0x000fe20000100800 */
[----:B------:R-:W-:-:S02]  /*76d0*/  IMAD R152, R98, UR12, RZ ;  /* 0x0000000c62987c24 */ /* 0x000fc4000f8e02ff */
[----:B------:R-:W-:Y:S01]  /*76e0*/  IMAD R151, R96, UR12, RZ ;  /* 0x0000000c60977c24 */ /* 0x000fe2000f8e02ff */
[----:B------:R1:W-:Y:S01]  /*76f0*/  STL [R1+0x124], R36 ;  /* 0x0001242401007387 */ /* 0x0003e20000100800 */
[----:B------:R-:W-:Y:S02]  /*7700*/  IMAD R95, R95, UR12, RZ ;  /* 0x0000000c5f5f7c24 */ /* 0x000fe4000f8e02ff */
[----:B------:R-:W-:Y:S01]  /*7710*/  IMAD R150, R94, UR12, RZ ;  /* 0x0000000c5e967c24 */ /* 0x000fe2000f8e02ff */
[----:B------:R2:W-:Y:S01]  /*7720*/  STL [R1+0x128], R122 ;  /* 0x0001287a01007387 */ /* 0x0005e20000100800 */
[----:B------:R-:W-:Y:S02]  /*7730*/  IMAD R148, R92, UR12, RZ ;  /* 0x0000000c5c947c24 */ /* 0x000fe4000f8e02ff */
[----:B------:R-:W-:Y:S02]  /*7740*/  IMAD R91, R91, UR12, RZ ;  /* 0x0000000c5b5b7c24 */ /* 0x000fe4000f8e02ff */
[----:B------:R-:W-:Y:S01]  /*7750*/  IMAD R147, R90, UR12, RZ ;  /* 0x0000000c5a937c24 */ /* 0x000fe2000f8e02ff */
[----:B-1----:R-:W-:Y:S01]  /*7760*/  SEL R36, R31, RZ, P0 ;  /* 0x000000ff1f247207 */ /* 0x002fe20000000000 */
[----:B------:R-:W-:Y:S01]  /*7770*/  IMAD R146, R88, UR12, RZ ;  /* 0x0000000c58927c24 */ /* 0x000fe2000f8e02ff */
[----:B------:R-:W-:Y:S01]  /*7780*/  SEL R31, R130, RZ, P0 ;  /* 0x000000ff821f7207 */ /* 0x000fe20000000000 */
        /* <DEDUP_REMOVED lines=13> */
[----:B------:R-:W-:-:S02]  /*7860*/  IMAD R128, R78, UR12, RZ ;  /* 0x0000000c4e807c24 */ /* 0x000fc4000f8e02ff */
[----:B------:R-:W-:Y:S01]  /*7870*/  IMAD R142, R74, UR12, RZ ;  /* 0x0000000c4a8e7c24 */ /* 0x000fe2000f8e02ff */
[----:B--2---:R-:W-:Y:S01]  /*7880*/  SEL R122, R135, RZ, P0 ;  /* 0x000000ff877a7207 */ /* 0x004fe20000000000 */
[----:B------:R-:W-:Y:S01]  /*7890*/  STL [R1+0x13c], R31 ;  /* 0x00013c1f01007387 */ /* 0x000fe20000100800 */
[----:B------:R-:W-:Y:S01]  /*78a0*/  IMAD R132, R72, UR12, RZ ;  /* 0x0000000c48847c24 */ /* 0x000fe2000f8e02ff */
[----:B------:R-:W-:Y:S01]  /*78b0*/  LEA R210, P0, R119, R208, 0x2 ;  /* 0x000000d077d27211 */ /* 0x000fe200078010ff */
[----:B------:R-:W-:Y:S01]  /*78c0*/  IMAD R71, R71, UR12, RZ ;  /* 0x0000000c47477c24 */ /* 0x000fe2000f8e02ff */
[----:B------:R-:W-:Y:S01]  /*78d0*/  STL [R1+0x138], R123 ;  /* 0x0001387b01007387 */ /* 0x000fe20000100800 */
[----:B------:R-:W-:Y:S01]  /*78e0*/  IMAD R140, R70, UR12, RZ ;  /* 0x0000000c468c7c24 */ /* 0x000fe2000f8e02ff */
[----:B------:R-:W-:Y:S01]  /*78f0*/  LEA.HI.X.SX32 R211, R119, R0, 0x2, P0 ;  /* 0x0000000077d37211 */ /* 0x000fe200000f16ff */
[----:B------:R-:W-:Y:S01]  /*7900*/  IMAD R136, R68, UR12, RZ ;  /* 0x0000000c44887c24 */ /* 0x000fe2000f8e02ff */
[----:B------:R1:W-:Y:S01]  /*7910*/  STL [R1+0x104], R122 ;  /* 0x0001047a01007387 */ /* 0x0003e20000100800 */
[----:B------:R-:W-:-:S02]  /*7920*/  IMAD R7, R7, UR6, RZ ;  /* 0x0000000607077c24 */ /* 0x000fc4000f8e02ff */
[----:B------:R-:W-:Y:S01]  /*7930*/  IMAD R67, R67, UR12, RZ ;  /* 0x0000000c43437c24 */ /* 0x000fe2000f8e02ff */
[----:B------:R-:W-:Y:S01]  /*7940*/  STL [R1+0x490], R120 ;  /* 0x0004907801007387 */ /* 0x000fe20000100800 */
[----:B------:R-:W-:Y:S01]  /*7950*/  IMAD R138, R66, UR12, RZ ;  /* 0x0000000c428a7c24 */ /* 0x000fe2000f8e02ff */
[----:B------:R-:W-:Y:S01]  /*7960*/  LEA R242, P0, R7, UR8, 0x2 ;  /* 0x0000000807f27c11 */ /* 0x000fe2000f8010ff */
[----:B------:R-:W-:Y:S01]  /*7970*/  IMAD R134, R64, UR12, RZ ;  /* 0x0000000c40867c24 */ /* 0x000fe2000f8e02ff */
[----:B------:R-:W-:Y:S01]  /*7980*/  STL [R1+0x498], R119 ;  /* 0x0004987701007387 */ /* 0x000fe20000100800 */
[----:B------:R-:W-:Y:S02]  /*7990*/  IMAD R63, R63, UR12, RZ ;  /* 0x0000000c3f3f7c24 */ /* 0x000fe4000f8e02ff */
[----:B------:R-:W-:Y:S01]  /*79a0*/  IMAD R59, R59, UR12, RZ ;  /* 0x0000000c3b3b7c24 */ /* 0x000fe2000f8e02ff */
[----:B------:R2:W-:Y:S01]  /*79b0*/  STL [R1+0x684], R118 ;  /* 0x0006847601007387 */ /* 0x0005e20000100800 */
[----:B-1----:R-:W-:-:S02]  /*79c0*/  IMAD R122, R86, UR12, RZ ;  /* 0x0000000c567a7c24 */ /* 0x002fc4000f8e02ff */
[----:B------:R-:W-:Y:S01]  /*79d0*/  IMAD R56, R56, UR12, RZ ;  /* 0x0000000c38387c24 */ /* 0x000fe2000f8e02ff */
[----:B------:R-:W-:Y:S01]  /*79e0*/  STL [R1+0x680], R116 ;  /* 0x0006807401007387 */ /* 0x000fe20000100800 */
[----:B------:R-:W-:Y:S02]  /*79f0*/  IMAD R47, R139, 0x2, R252 ;  /* 0x000000028b2f7824 */ /* 0x000fe400078e02fc */
[----:B------:R-:W-:Y:S01]  /*7a00*/  IMAD R160, R85, UR12, RZ ;  /* 0x0000000c55a07c24 */ /* 0x000fe2000f8e02ff */
[----:B------:R-:W-:Y:S01]  /*7a10*/  STL [R1+0x67c], R115 ;  /* 0x00067c7301007387 */ /* 0x000fe20000100800 */
[----:B------:R-:W-:Y:S02]  /*7a20*/  IMAD R131, R62, UR12, RZ ;  /* 0x0000000c3e837c24 */ /* 0x000fe4000f8e02ff */
[----:B------:R-:W-:Y:S01]  /*7a30*/  IMAD R164, R93, UR12, RZ ;  /* 0x0000000c5da47c24 */ /* 0x000fe2000f8e02ff */
[----:B------:R-:W-:Y:S01]  /*7a40*/  STL [R1+0x678], R114 ;  /* 0x0006787201007387 */ /* 0x000fe20000100800 */
[----:B------:R-:W-:Y:S01]  /*7a50*/  IMAD R130, R60, UR12, RZ ;  /* 0x0000000c3c827c24 */ /* 0x000fe2000f8e02ff */
[----:B------:R-:W-:Y:S01]  /*7a60*/  ISETP.NE.U32.AND P2, PT, R3, RZ, PT ;  /* 0x000000ff0300720c */ /* 0x000fe20003f45070 */
[----:B------:R-:W-:Y:S01]  /*7a70*/  IMAD R127, R58, UR12, RZ ;  /* 0x0000000c3a7f7c24 */ /* 0x000fe2000f8e02ff */
[----:B------:R-:W-:Y:S01]  /*7a80*/  STL [R1+0x674], R112 ;  /* 0x0006747001007387 */ /* 0x000fe20000100800 */
[----:B------:R-:W-:Y:S01]  /*7a90*/  IMAD R62, R5, UR12, RZ ;  /* 0x0000000c053e7c24 */ /* 0x000fe2000f8e02ff */
[----:B------:R-:W-:Y:S01]  /*7aa0*/  LEA.HI.X.SX32 R5, R7, UR9, 0x2, P0 ;  /* 0x0000000907057c11 */ /* 0x000fe200080f16ff */
[----:B------:R-:W-:Y:S01]  /*7ab0*/  IMAD R42, R139, 0x2, R47 ;  /* 0x000000028b2a7824 */ /* 0x000fe200078e022f */
[----:B------:R-:W-:Y:S01]  /*7ac0*/  STL [R1+0x670], R111 ;  /* 0x0006706f01007387 */ /* 0x000fe20000100800 */
[-C--:B------:R-:W-:Y:S01]  /*7ad0*/  LEA R218, P0, R47, R242.reuse, 0x2 ;  /* 0x000000f22fda7211 */ /* 0x080fe200078010ff */
[----:B------:R-:W-:Y:S01]  /*7ae0*/  IMAD R123, R55, UR12, RZ ;  /* 0x0000000c377b7c24 */ /* 0x000fe2000f8e02ff */
[----:B------:R-:W-:Y:S01]  /*7af0*/  UIADD3 UR36, UPT, UPT, UR26, 0x48000, URZ ;  /* 0x000480001a247890 */ /* 0x000fe2000fffe0ff */
[----:B------:R-:W-:Y:S01]  /*7b00*/  STL [R1+0x66c], R110 ;  /* 0x00066c6e01007387 */ /* 0x000fe20000100800 */
[----:B------:R-:W-:Y:S01]  /*7b10*/  IMAD R58, R54, UR12, RZ ;  /* 0x0000000c363a7c24 */ /* 0x000fe2000f8e02ff */
[-C--:B------:R-:W-:Y:S01]  /*7b20*/  LEA.HI.X.SX32 R219, R47, R5.reuse, 0x2, P0 ;  /* 0x000000052fdb7211 */ /* 0x080fe200000f16ff */
[----:B------:R-:W-:Y:S01]  /*7b30*/  IMAD R36, R139, 0x2, R42 ;  /* 0x000000028b247824 */ /* 0x000fe200078e022a */
[----:B------:R-:W-:Y:S01]  /*7b40*/  STL [R1+0x668], R108 ;  /* 0x0006686c01007387 */ /* 0x000fe20000100800 */
[----:B------:R-:W-:Y:S01]  /*7b50*/  IMAD R60, R52, UR12, RZ ;  /* 0x0000000c343c7c24 */ /* 0x000fe2000f8e02ff */
[-C--:B------:R-:W-:Y:S01]  /*7b60*/  LEA R216, P0, R42, R242.reuse, 0x2 ;  /* 0x000000f22ad87211 */ /* 0x080fe200078010ff */
[----:B------:R-:W-:Y:S01]  /*7b70*/  IMAD R64, R51, UR12, RZ ;  /* 0x0000000c33407c24 */ /* 0x000fe2000f8e02ff */
[----:B------:R-:W-:Y:S01]  /*7b80*/  STL [R1+0x664], R107 ;  /* 0x0006646b01007387 */ /* 0x000fe20000100800 */
[----:B------:R-:W-:Y:S01]  /*7b90*/  IMAD R66, R50, UR12, RZ ;  /* 0x0000000c32427c24 */ /* 0x000fe2000f8e02ff */
[-C--:B------:R-:W-:Y:S01]  /*7ba0*/  LEA.HI.X.SX32 R217, R42, R5.reuse, 0x2, P0 ;  /* 0x000000052ad97211 */ /* 0x080fe200000f16ff */
[----:B------:R-:W-:Y:S01]  /*7bb0*/  IMAD R68, R48, UR12, RZ ;  /* 0x0000000c30447c24 */ /* 0x000fe2000f8e02ff */
        /* <DEDUP_REMOVED lines=9> */
[----:B------:R-:W-:Y:S01]  /*7c50*/  IMAD R31, R139, 0x2, R36 ;  /* 0x000000028b1f7824 */ /* 0x000fe200078e0224 */
[----:B------:R-:W1:Y:S01]  /*7c60*/  LDCU.64 UR38, c[0x0][0x358] ;  /* 0x00006b00ff2677ac */ /* 0x000e620008000a00 */
        /* <DEDUP_REMOVED lines=17> */
[----:B------:R-:W-:Y:S01]  /*7d80*/  STL [R1+0x644], R151 ;  /* 0x0006449701007387 */ /* 0x000fe20000100800 */
[----:B------:R-:W-:Y:S01]  /*7d90*/  LEA R30, P0, R118, R208, 0x2 ;  /* 0x000000d0761e7211 */ /* 0x000fe200078010ff */
[----:B------:R-:W-:Y:S01]  /*7da0*/  IMAD R96, R24, UR12, RZ ;  /* 0x0000000c18607c24 */ /* 0x000fe2000f8e02ff */
[----:B------:R-:W-:Y:S01]  /*7db0*/  @P3 LOP3.LUT R247, R247, 0x2, RZ, 0xfc, !PT ;  /* 0x00000002f7f73812 */ /* 0x000fe200078efcff */
[----:B------:R-:W-:Y:S01]  /*7dc0*/  STL [R1+0x640], R95 ;  /* 0x0006405f01007387 */ /* 0x000fe20000100800 */
[----:B------:R-:W-:Y:S01]  /*7dd0*/  LEA.HI.X.SX32 R31, R118, R0, 0x2, P0 ;  /* 0x00000000761f7211 */ /* 0x000fe200000f16ff */
[----:B------:R-:W-:Y:S01]  /*7de0*/  IMAD R98, R23, UR12, RZ ;  /* 0x0000000c17627c24 */ /* 0x000fe2000f8e02ff */
[----:B------:R-:W-:Y:S01]  /*7df0*/  LEA R26, P0, R115, R208, 0x2 ;  /* 0x000000d0731a7211 */ /* 0x000fe200078010ff */
[----:B------:R-:W-:Y:S01]  /*7e00*/  STL [R1+0x63c], R150 ;  /* 0x00063c9601007387 */ /* 0x000fe20000100800 */
[----:B------:R-:W-:-:S02]  /*7e10*/  IMAD R100, R22, UR12, RZ ;  /* 0x0000000c16647c24 */ /* 0x000fc4000f8e02ff */
[----:B------:R-:W-:Y:S01]  /*7e20*/  LEA.HI.X.SX32 R27, R115, R0, 0x2, P0 ;  /* 0x00000000731b7211 */ /* 0x000fe200000f16ff */
[----:B------:R-:W-:Y:S01]  /*7e30*/  STL [R1+0x638], R148 ;  /* 0x0006389401007387 */ /* 0x000fe20000100800 */
[----:B------:R-:W-:Y:S02]  /*7e40*/  IMAD R102, R20, UR12, RZ ;  /* 0x0000000c14667c24 */ /* 0x000fe4000f8e02ff */
[----:B------:R-:W-:Y:S01]  /*7e50*/  IMAD R104, R19, UR12, RZ ;  /* 0x0000000c13687c24 */ /* 0x000fe2000f8e02ff */
[----:B------:R-:W-:Y:S01]  /*7e60*/  STL [R1+0x634], R91 ;  /* 0x0006345b01007387 */ /* 0x000fe20000100800 */
[----:B------:R-:W-:Y:S02]  /*7e70*/  IMAD R106, R18, UR12, RZ ;  /* 0x0000000c126a7c24 */ /* 0x000fe4000f8e02ff */
[----:B--2---:R-:W-:Y:S01]  /*7e80*/  IMAD R118, R10, UR12, RZ ;  /* 0x0000000c0a767c24 */ /* 0x004fe2000f8e02ff */
[----:B------:R-:W-:Y:S04]  /*7e90*/  STL [R1+0x630], R147 ;  /* 0x0006309301007387 */ /* 0x000fe80000100800 */
        /* <DEDUP_REMOVED lines=29> */
[----:B------:R2:W-:Y:S04]  /*8070*/  STL.64 [R1+0x720], R6 ;  /* 0x0007200601007387 */ /* 0x0005e80000100a00 */
[----:B------:R-:W-:Y:S04]  /*8080*/  STL [R1+0x5c0], R60 ;  /* 0x0005c03c01007387 */ /* 0x000fe80000100800 */
[----:B------:R-:W-:Y:S04]  /*8090*/  STL [R1+0x5bc], R62 ;  /* 0x0005bc3e01007387 */ /* 0x000fe80000100800 */
[----:B------:R-:W-:Y:S01]  /*80a0*/  STL [R1+0x5b8], R64 ;  /* 0x0005b84001007387 */ /* 0x000fe20000100800 */
[----:B--2---:R-:W-:-:S03]  /*80b0*/  LEA R6, P1, R120, R208, 0x2 ;  /* 0x000000d078067211 */ /* 0x004fc600078210ff */
[----:B------:R-:W-:Y:S01]  /*80c0*/  STL [R1+0x5b4], R66 ;  /* 0x0005b44201007387 */ /* 0x000fe20000100800 */
[----:B------:R-:W-:Y:S01]  /*80d0*/  LEA.HI.X.SX32 R7, R120, R0, 0x2, P1 ;  /* 0x0000000078077211 */ /* 0x000fe200008f16ff */
[----:B------:R-:W-:Y:S02]  /*80e0*/  IMAD R120, R8, UR12, RZ ;  /* 0x0000000c08787c24 */ /* 0x000fe4000f8e02ff */
        /* <DEDUP_REMOVED lines=17> */
[----:B------:R-:W-:Y:S01]  /*8200*/  STL.64 [R1+0xa8], R30 ;  /* 0x0000a81e01007387 */ /* 0x000fe20000100a00 */
[----:B--2---:R-:W-:-:S04]  /*8210*/  LEA R6, P1, R116, R208, 0x2 ;  /* 0x000000d074067211 */ /* 0x004fc800078210ff */
[----:B------:R-:W-:Y:S01]  /*8220*/  LEA.HI.X.SX32 R7, R116, R0, 0x2, P1 ;  /* 0x0000000074077211 */ /* 0x000fe200008f16ff */
[----:B------:R-:W-:-:S04]  /*8230*/  IMAD R116, R11, UR12, RZ ;  /* 0x0000000c0b747c24 */ /* 0x000fc8000f8e02ff */
[----:B------:R2:W-:Y:S04]  /*8240*/  STL.64 [R1+0xa0], R6 ;  /* 0x0000a00601007387 */ /* 0x0005e80000100a00 */
[----:B------:R-:W-:Y:S04]  /*8250*/  STL [R1+0x574], R98 ;  /* 0x0005746201007387 */ /* 0x000fe80000100800 */
[----:B------:R3:W-:Y:S01]  /*8260*/  STL.64 [R1+0x98], R26 ;  /* 0x0000981a01007387 */ /* 0x0007e20000100a00 */
[----:B--2---:R-:W-:-:S04]  /*8270*/  LEA R6, P1, R114, R208, 0x2 ;  /* 0x000000d072067211 */ /* 0x004fc800078210ff */
[----:B------:R-:W-:Y:S01]  /*8280*/  LEA.HI.X.SX32 R7, R114, R0, 0x2, P1 ;  /* 0x0000000072077211 */ /* 0x000fe200008f16ff */
[----:B------:R-:W-:Y:S01]  /*8290*/  IMAD R114, R12, UR12, RZ ;  /* 0x0000000c0c727c24 */ /* 0x000fe2000f8e02ff */
[----:B---3--:R-:W-:-:S03]  /*82a0*/  LEA R26, P0, R112, R208, 0x2 ;  /* 0x000000d0701a7211 */ /* 0x008fc600078010ff */
[----:B------:R2:W-:Y:S01]  /*82b0*/  STL.64 [R1+0x90], R6 ;  /* 0x0000900601007387 */ /* 0x0005e20000100a00 */
[----:B------:R-:W-:-:S03]  /*82c0*/  LEA.HI.X.SX32 R27, R112, R0, 0x2, P0 ;  /* 0x00000000701b7211 */ /* 0x000fc600000f16ff */
[----:B------:R-:W-:Y:S01]  /*82d0*/  STL [R1+0x570], R100 ;  /* 0x0005706401007387 */ /* 0x000fe20000100800 */
[----:B------:R-:W-:Y:S01]  /*82e0*/  LEA R22, P0, R110, R208, 0x2 ;  /* 0x000000d06e167211 */ /* 0x000fe200078010ff */
[----:B------:R-:W-:Y:S02]  /*82f0*/  IMAD R112, R14, UR12, RZ ;  /* 0x0000000c0e707c24 */ /* 0x000fe4000f8e02ff */
[----:B------:R-:W-:Y:S01]  /*8300*/  STL.64 [R1+0x88], R26 ;  /* 0x0000881a01007387 */ /* 0x000fe20000100a00 */
[----:B------:R-:W-:Y:S01]  /*8310*/  LEA.HI.X.SX32 R23, R110, R0, 0x2, P0 ;  /* 0x000000006e177211 */ /* 0x000fe200000f16ff */
[----:B------:R-:W-:Y:S01]  /*8320*/  IMAD R110, R15, UR12, RZ ;  /* 0x0000000c0f6e7c24 */ /* 0x000fe2000f8e02ff */
[----:B--2---:R-:W-:-:S04]  /*8330*/  LEA R6, P1, R111, R208, 0x2 ;  /* 0x000000d06f067211 */ /* 0x004fc800078210ff */
[----:B------:R-:W-:-:S05]  /*8340*/  LEA.HI.X.SX32 R7, R111, R0, 0x2, P1 ;  /* 0x000000006f077211 */ /* 0x000fca00008f16ff */
        /* <DEDUP_REMOVED lines=9> */
[----:B------:R-:W-:Y:S04]  /*83e0*/  STL [R1+0x568], R104 ;  /* 0x0005686801007387 */ /* 0x000fe80000100800 */
[----:B------:R3:W-:Y:S01]  /*83f0*/  STL.64 [R1+0x68], R22 ;  /* 0x0000681601007387 */ /* 0x0007e20000100a00 */
[----:B--2---:R-:W-:-:S04]  /*8400*/  LEA R6, P1, R158, R208, 0x2 ;  /* 0x000000d09e067211 */ /* 0x004fc800078210ff */
[----:B------:R-:W-:Y:S02]  /*8410*/  LEA.HI.X.SX32 R7, R158, R0, 0x2, P1 ;  /* 0x000000009e077211 */ /* 0x000fe400008f16ff */
[----:B---3--:R-:W-:-:S03]  /*8420*/  LEA R22, P0, R156, R208, 0x2 ;  /* 0x000000d09c167211 */ /* 0x008fc600078010ff */
[----:B------:R2:W-:Y:S01]  /*8430*/  STL.64 [R1+0x60], R6 ;  /* 0x0000600601007387 */ /* 0x0005e20000100a00 */
[----:B------:R-:W-:-:S03]  /*8440*/  LEA.HI.X.SX32 R23, R156, R0, 0x2, P0 ;  /* 0x000000009c177211 */ /* 0x000fc600000f16ff */
[----:B------:R-:W-:Y:S01]  /*8450*/  STL [R1+0x564], R106 ;  /* 0x0005646a01007387 */ /* 0x000fe20000100800 */
[----:B------:R-:W-:Y:S01]  /*8460*/  LEA R18, P0, R155, R208, 0x2 ;  /* 0x000000d09b127211 */ /* 0x000fe200078010ff */
[----:B------:R-:W-:Y:S02]  /*8470*/  IMAD R156, R77, UR12, RZ ;  /* 0x0000000c4d9c7c24 */ /* 0x000fe4000f8e02ff */
[----:B------:R-:W-:Y:S01]  /*8480*/  STL.64 [R1+0x58], R22 ;  /* 0x0000581601007387 */ /* 0x000fe20000100a00 */
[----:B------:R-:W-:Y:S02]  /*8490*/  LEA.HI.X.SX32 R19, R155, R0, 0x2, P0 ;  /* 0x000000009b137211 */ /* 0x000fe400000f16ff */
[----:B--2---:R-:W-:-:S04]  /*84a0*/  LEA R6, P1, R103, R208, 0x2 ;  /* 0x000000d067067211 */ /* 0x004fc800078210ff */
[----:B------:R-:W-:-:S05]  /*84b0*/  LEA.HI.X.SX32 R7, R103, R0, 0x2, P1 ;  /* 0x0000000067077211 */ /* 0x000fca00008f16ff */
[----:B------:R2:W-:Y:S04]  /*84c0*/  STL.64 [R1+0x50], R6 ;  /* 0x0000500601007387 */ /* 0x0005e80000100a00 */
[----:B------:R-:W-:Y:S04]  /*84d0*/  STL [R1+0x560], R108 ;  /* 0x0005606c01007387 */ /* 0x000fe80000100800 */
[----:B------:R3:W-:Y:S01]  /*84e0*/  STL.64 [R1+0x48], R18 ;  /* 0x0000481201007387 */ /* 0x0007e20000100a00 */
[----:B--2---:R-:W-:-:S04]  /*84f0*/  LEA R6, P1, R154, R208, 0x2 ;  /* 0x000000d09a067211 */ /* 0x004fc800078210ff */
[----:B------:R-:W-:Y:S02]  /*8500*/  LEA.HI.X.SX32 R7, R154, R0, 0x2, P1 ;  /* 0x000000009a077211 */ /* 0x000fe400008f16ff */
[----:B---3--:R-:W-:-:S03]  /*8510*/  LEA R18, P0, R99, R208, 0x2 ;  /* 0x000000d063127211 */ /* 0x008fc600078010ff */
[----:B------:R2:W-:Y:S01]  /*8520*/  STL.64 [R1+0x40], R6 ;  /* 0x0000400601007387 */ /* 0x0005e20000100a00 */
[----:B------:R-:W-:-:S03]  /*8530*/  LEA.HI.X.SX32 R19, R99, R0, 0x2, P0 ;  /* 0x0000000063137211 */ /* 0x000fc600000f16ff */
        /* <DEDUP_REMOVED lines=9> */
[----:B------:R-:W-:-:S03]  /*85d0*/  LEA R14, P0, R150, R208, 0x2 ;  /* 0x000000d0960e7211 */ /* 0x000fc600078010ff */
        /* <DEDUP_REMOVED lines=15> */
[----:B------:R3:W-:Y:S01]  /*86d0*/  STL.64 [R1+0x8], R14 ;  /* 0x0000080e01007387 */ /* 0x0007e20000100a00 */
[----:B------:R-:W-:Y:S02]  /*86e0*/  LEA.HI.X.SX32 R251, R146, R0, 0x2, P0 ;  /* 0x0000000092fb7211 */ /* 0x000fe400000f16ff */
[CC--:B------:R-:W-:Y:S01]  /*86f0*/  LEA R244, P0, R122.reuse, R208.reuse, 0x2 ;  /* 0x000000d07af47211 */ /* 0x0c0fe200078010ff */
[----:B------:R-:W-:Y:S01]  /*8700*/  STL [R1+0x54c], R118 ;  /* 0x00054c7601007387 */ /* 0x000fe20000100800 */
[----:B--2---:R-:W-:Y:S02]  /*8710*/  LEA R6, P1, R147, R208, 0x2 ;  /* 0x000000d093067211 */ /* 0x004fe400078210ff */
[----:B------:R-:W-:Y:S01]  /*8720*/  LEA.HI.X.SX32 R245, R122, R0, 0x2, P0 ;  /* 0x000000007af57211 */ /* 0x000fe200000f16ff */
[----:B------:R-:W-:Y:S01]  /*8730*/  IMAD R122, R9, UR12, RZ ;  /* 0x0000000c097a7c24 */ /* 0x000fe2000f8e02ff */
[----:B------:R-:W-:Y:S02]  /*8740*/  LEA R10, P0, R83, R208, 0x2 ;  /* 0x000000d0530a7211 */ /* 0x000fe400078010ff */
[----:B------:R-:W-:-:S02]  /*8750*/  LEA.HI.X.SX32 R7, R147, R0, 0x2, P1 ;  /* 0x0000000093077211 */ /* 0x000fc400008f16ff */
[----:B------:R-:W-:Y:S02]  /*8760*/  LEA.HI.X.SX32 R11, R83, R0, 0x2, P0 ;  /* 0x00000000530b7211 */ /* 0x000fe400000f16ff */
[CC--:B---3--:R-:W-:Y:S01]  /*8770*/  LEA R14, P0, R126.reuse, R208.reuse, 0x2 ;  /* 0x000000d07e0e7211 */ /* 0x0c8fe200078010ff */
[----:B------:R2:W-:Y:S01]  /*8780*/  STL.64 [R1], R6 ;  /* 0x0000000601007387 */ /* 0x0005e20000100a00 */
[----:B------:R-:W-:Y:S02]  /*8790*/  LEA R248, P1, R87, R208, 0x2 ;  /* 0x000000d057f87211 */ /* 0x000fe400078210ff */
[----:B------:R-:W-:Y:S01]  /*87a0*/  LEA.HI.X.SX32 R15, R126, R0, 0x2, P0 ;  /* 0x000000007e0f7211 */ /* 0x000fe200000f16ff */
[----:B------:R-:W-:Y:S01]  /*87b0*/  IMAD R126, R17, UR12, RZ ;  /* 0x0000000c117e7c24 */ /* 0x000fe2000f8e02ff */
[----:B------:R-:W-:Y:S01]  /*87c0*/  LEA R18, P0, R128, R208, 0x2 ;  /* 0x000000d080127211 */ /* 0x000fe200078010ff */
[----:B------:R-:W-:Y:S01]  /*87d0*/  STL.64 [R1+0x878], R250 ;  /* 0x000878fa01007387 */ /* 0x000fe20000100a00 */
[----:B------:R-:W-:-:S02]  /*87e0*/  LEA.HI.X.SX32 R249, R87, R0, 0x2, P1 ;  /* 0x0000000057f97211 */ /* 0x000fc400008f16ff */
[----:B------:R-:W-:Y:S01]  /*87f0*/  LEA.HI.X.SX32 R19, R128, R0, 0x2, P0 ;  /* 0x0000000080137211 */ /* 0x000fe200000f16ff */
[----:B------:R-:W-:Y:S01]  /*8800*/  IMAD R128, R21, UR12, RZ ;  /* 0x0000000c15807c24 */ /* 0x000fe2000f8e02ff */
[-C--:B------:R-:W-:Y:S01]  /*8810*/  LEA R22, P0, R75, R208.reuse, 0x2 ;  /* 0x000000d04b167211 */ /* 0x080fe200078010ff */
[----:B------:R-:W-:Y:S01]  /*8820*/  STL.64 [R1+0x880], R248 ;  /* 0x000880f801007387 */ /* 0x000fe20000100a00 */
[----:B------:R-:W-:Y:S01]  /*8830*/  LEA R8, P1, R124, R208, 0x2 ;  /* 0x000000d07c087211 */ /* 0x000fe200078210ff */
[----:B--2---:R-:W-:Y:S01]  /*8840*/  IMAD R7, R41, UR12, RZ ;  /* 0x0000000c29077c24 */ /* 0x004fe2000f8e02ff */
[----:B------:R-:W-:Y:S01]  /*8850*/  LEA.HI.X.SX32 R23, R75, R0, 0x2, P0 ;  /* 0x000000004b177211 */ /* 0x000fe200000f16ff */
[----:B------:R-:W-:Y:S01]  /*8860*/  STL [R1+0x548], R120 ;  /* 0x0005487801007387 */ /* 0x000fe20000100800 */
[----:B------:R-:W-:Y:S01]  /*8870*/  LEA R26, P0, R132, R208, 0x2 ;  /* 0x000000d0841a7211 */ /* 0x000fe200078010ff */
[----:B------:R-:W-:Y:S01]  /*8880*/  IMAD R6, R57, UR12, RZ ;  /* 0x0000000c39067c24 */ /* 0x000fe2000f8e02ff */
[-C--:B------:R-:W-:Y:S01]  /*8890*/  LEA.HI.X.SX32 R9, R124, R0.reuse, 0x2, P1 ;  /* 0x000000007c097211 */ /* 0x080fe200008f16ff */
[----:B------:R-:W-:Y:S01]  /*88a0*/  IMAD R124, R13, UR12, RZ ;  /* 0x0000000c0d7c7c24 */ /* 0x000fe2000f8e02ff */
[----:B------:R-:W-:Y:S01]  /*88b0*/  LEA.HI.X.SX32 R27, R132, R0, 0x2, P0 ;  /* 0x00000000841b7211 */ /* 0x000fe200000f16ff */
[----:B------:R-:W-:Y:S01]  /*88c0*/  STL.64 [R1+0x888], R244 ;  /* 0x000888f401007387 */ /* 0x000fe20000100a00 */
[-C--:B------:R-:W-:Y:S01]  /*88d0*/  LEA R30, P0, R140, R208.reuse, 0x2 ;  /* 0x000000d08c1e7211 */ /* 0x080fe200078010ff */
[----:B------:R-:W-:Y:S01]  /*88e0*/  IMAD R132, R29, UR12, RZ ;  /* 0x0000000c1d847c24 */ /* 0x000fe2000f8e02ff */
[----:B------:R-:W-:Y:S01]  /*88f0*/  LEA R12, P1, R144, R208, 0x2 ;  /* 0x000000d0900c7211 */ /* 0x000fe200078210ff */
[----:B------:R2:W-:Y:S01]  /*8900*/  STL.64 [R1+0x890], R8 ;  /* 0x0008900801007387 */ /* 0x0005e20000100a00 */
[----:B------:R-:W-:Y:S01]  /*8910*/  LEA.HI.X.SX32 R31, R140, R0, 0x2, P0 ;  /* 0x000000008c1f7211 */ /* 0x000fe200000f16ff */
[----:B------:R-:W-:Y:S01]  /*8920*/  IMAD R140, R45, UR12, RZ ;  /* 0x0000000c2d8c7c24 */ /* 0x000fe2000f8e02ff */
[----:B------:R-:W-:Y:S01]  /*8930*/  LEA R34, P0, R67, R208, 0x2 ;  /* 0x000000d043227211 */ /* 0x000fe200078010ff */
[----:B------:R-:W-:Y:S01]  /*8940*/  STL [R1+0x544], R122 ;  /* 0x0005447a01007387 */ /* 0x000fe20000100800 */
[----:B------:R-:W-:Y:S01]  /*8950*/  LEA.HI.X.SX32 R13, R144, R0, 0x2, P1 ;  /* 0x00000000900d7211 */ /* 0x000fe200008f16ff */
[----:B------:R-:W-:Y:S01]  /*8960*/  IMAD R144, R53, UR12, RZ ;  /* 0x0000000c35907c24 */ /* 0x000fe2000f8e02ff */
[----:B------:R-:W-:Y:S01]  /*8970*/  LEA R16, P1, R79, R208, 0x2 ;  /* 0x000000d04f107211 */ /* 0x000fe200078210ff */
[----:B------:R3:W-:Y:S01]  /*8980*/  STL.64 [R1+0x898], R10 ;  /* 0x0008980a01007387 */ /* 0x0007e20000100a00 */
[----:B------:R-:W-:-:S02]  /*8990*/  LEA.HI.X.SX32 R35, R67, R0, 0x2, P0 ;  /* 0x0000000043237211 */ /* 0x000fc400000f16ff */
[C---:B------:R-:W-:Y:S01]  /*89a0*/  LEA R38, P0, R134.reuse, R208, 0x2 ;  /* 0x000000d086267211 */ /* 0x040fe200078010ff */
[----:B--2---:R-:W-:Y:S01]  /*89b0*/  IMAD R8, R25, UR12, RZ ;  /* 0x0000000c19087c24 */ /* 0x004fe2000f8e02ff */
[----:B------:R-:W-:Y:S01]  /*89c0*/  LEA.HI.X.SX32 R17, R79, R0, 0x2, P1 ;  /* 0x000000004f117211 */ /* 0x000fe200008f16ff */
[----:B------:R2:W-:Y:S01]  /*89d0*/  STL.64 [R1+0x8a0], R12 ;  /* 0x0008a00c01007387 */ /* 0x0005e20000100a00 */
[----:B------:R-:W-:Y:S01]  /*89e0*/  LEA R20, P1, R143, R208, 0x2 ;  /* 0x000000d08f147211 */ /* 0x000fe200078210ff */
[----:B------:R-:W-:Y:S01]  /*89f0*/  IMAD R9, R121, UR12, RZ ;  /* 0x0000000c79097c24 */ /* 0x000fe2000f8e02ff */
[----:B------:R-:W-:Y:S01]  /*8a00*/  LEA.HI.X.SX32 R39, R134, R0, 0x2, P0 ;  /* 0x0000000086277211 */ /* 0x000fe200000f16ff */
[----:B------:R-:W-:Y:S01]  /*8a10*/  STL [R1+0x540], R124 ;  /* 0x0005407c01007387 */ /* 0x000fe20000100800 */
[----:B------:R-:W-:Y:S01]  /*8a20*/  LEA R42, P0, R131, R208, 0x2 ;  /* 0x000000d0832a7211 */ /* 0x000fe200078010ff */
[----:B---3--:R-:W-:Y:S01]  /*8a30*/  IMAD R11, R105, UR12, RZ ;  /* 0x0000000c690b7c24 */ /* 0x008fe2000f8e02ff */
[----:B------:R-:W-:Y:S01]  /*8a40*/  LEA.HI.X.SX32 R21, R143, R0, 0x2, P1 ;  /* 0x000000008f157211 */ /* 0x000fe200008f16ff */
[----:B------:R3:W-:Y:S01]  /*8a50*/  STL.64 [R1+0x8a8], R14 ;  /* 0x0008a80e01007387 */ /* 0x0007e20000100a00 */
[C---:B------:R-:W-:Y:S01]  /*8a60*/  LEA R24, P1, R142.reuse, R208, 0x2 ;  /* 0x000000d08e187211 */ /* 0x040fe200078210ff */
[----:B------:R-:W-:Y:S01]  /*8a70*/  IMAD R10, R113, UR12, RZ ;  /* 0x0000000c710a7c24 */ /* 0x000fe2000f8e02ff */
[----:B------:R-:W-:Y:S01]  /*8a80*/  LEA.HI.X.SX32 R43, R131, R0, 0x2, P0 ;  /* 0x00000000832b7211 */ /* 0x000fe200000f16ff */
[----:B------:R4:W-:Y:S01]  /*8a90*/  STL.64 [R1+0x8b0], R16 ;  /* 0x0008b01001007387 */ /* 0x0009e20000100a00 */
[----:B------:R-:W-:Y:S01]  /*8aa0*/  LEA R46, P0, R59, R208, 0x2 ;  /* 0x000000d03b2e7211 */ /* 0x000fe200078010ff */
[----:B--2---:R-:W-:Y:S01]  /*8ab0*/  IMAD R13, R89, UR12, RZ ;  /* 0x0000000c590d7c24 */ /* 0x004fe2000f8e02ff */
[----:B------:R-:W-:Y:S01]  /*8ac0*/  LEA.HI.X.SX32 R25, R142, R0, 0x2, P1 ;  /* 0x000000008e197211 */ /* 0x000fe200008f16ff */
[----:B------:R-:W-:Y:S01]  /*8ad0*/  STL [R1+0x53c], R126 ;  /* 0x00053c7e01007387 */ /* 0x000fe20000100800 */
[----:B------:R-:W-:Y:S01]  /*8ae0*/  LEA R28, P1, R71, R208, 0x2 ;  /* 0x000000d0471c7211 */ /* 0x000fe200078210ff */
[----:B------:R-:W-:Y:S01]  /*8af0*/  IMAD R12, R97, UR12, RZ ;  /* 0x0000000c610c7c24 */ /* 0x000fe2000f8e02ff */
[----:B------:R-:W-:Y:S01]  /*8b00*/  LEA.HI.X.SX32 R47, R59, R0, 0x2, P0 ;  /* 0x000000003b2f7211 */ /* 0x000fe200000f16ff */
[----:B------:R2:W-:Y:S01]  /*8b10*/  STL.64 [R1+0x8b8], R18 ;  /* 0x0008b81201007387 */ /* 0x0005e20000100a00 */
[----:B------:R-:W-:Y:S01]  /*8b20*/  LEA R50, P0, R56, R208, 0x2 ;  /* 0x000000d038327211 */ /* 0x000fe200078010ff */
[----:B---3--:R-:W-:Y:S01]  /*8b30*/  IMAD R15, R73, UR12, RZ ;  /* 0x0000000c490f7c24 */ /* 0x008fe2000f8e02ff */
[----:B------:R-:W-:Y:S01]  /*8b40*/  LEA.HI.X.SX32 R29, R71, R0, 0x2, P1 ;  /* 0x00000000471d7211 */ /* 0x000fe200008f16ff */
[----:B----4-:R-:W-:Y:S01]  /*8b50*/  IMAD R17, R49, UR12, RZ ;  /* 0x0000000c31117c24 */ /* 0x010fe2000f8e02ff */
[----:B------:R-:W-:Y:S01]  /*8b60*/  LEA R32, P1, R136, R208, 0x2 ;  /* 0x000000d088207211 */ /* 0x000fe200078210ff */
[----:B------:R-:W-:Y:S01]  /*8b70*/  IMAD R16, R65, UR12, RZ ;  /* 0x0000000c41107c24 */ /* 0x000fe2000f8e02ff */
[----:B------:R-:W-:Y:S01]  /*8b80*/  LEA.HI.X.SX32 R51, R56, R0, 0x2, P0 ;  /* 0x0000000038337211 */ /* 0x000fe200000f16ff */
[----:B------:R-:W-:Y:S01]  /*8b90*/  IMAD R14, R81, UR12, RZ ;  /* 0x0000000c510e7c24 */ /* 0x000fe2000f8e02ff */
[----:B------:R-:W-:Y:S01]  /*8ba0*/  LEA R54, P0, R58, R208, 0x2 ;  /* 0x000000d03a367211 */ /* 0x000fe200078010ff */
[----:B------:R3:W-:Y:S01]  /*8bb0*/  STL.64 [R1+0x8c0], R20 ;  /* 0x0008c01401007387 */ /* 0x0007e20000100a00 */
[----:B--2---:R-:W-:Y:S01]  /*8bc0*/  IMAD R18, R33, UR12, RZ ;  /* 0x0000000c21127c24 */ /* 0x004fe2000f8e02ff */
[----:B------:R-:W-:Y:S01]  /*8bd0*/  LEA.HI.X.SX32 R33, R136, R0, 0x2, P1 ;  /* 0x0000000088217211 */ /* 0x000fe200008f16ff */
[----:B------:R-:W-:Y:S01]  /*8be0*/  IMAD R136, R37, UR12, RZ ;  /* 0x0000000c25887c24 */ /* 0x000fe2000f8e02ff */
[----:B------:R-:W-:Y:S01]  /*8bf0*/  LEA R36, P1, R138, R208, 0x2 ;  /* 0x000000d08a247211 */ /* 0x000fe200078210ff */
[----:B------:R-:W-:Y:S01]  /*8c00*/  STL [R1+0x538], R128 ;  /* 0x0005388001007387 */ /* 0x000fe20000100800 */
[----:B------:R-:W-:Y:S01]  /*8c10*/  LEA.HI.X.SX32 R55, R58, R0, 0x2, P0 ;  /* 0x000000003a377211 */ /* 0x000fe200000f16ff */
[----:B------:R-:W-:Y:S01]  /*8c20*/  IMAD R19, R125, UR12, RZ ;  /* 0x0000000c7d137c24 */ /* 0x000fe2000f8e02ff */
[----:B------:R-:W-:Y:S01]  /*8c30*/  LEA R58, P0, R62, R208, 0x2 ;  /* 0x000000d03e3a7211 */ /* 0x000fe200078010ff */
[----:B------:R2:W-:Y:S01]  /*8c40*/  STL [R1+0x8cc], R23 ;  /* 0x0008cc1701007387 */ /* 0x0005e20000100800 */
[----:B------:R-:W-:Y:S01]  /*8c50*/  LEA.HI.X.SX32 R37, R138, R0, 0x2, P1 ;  /* 0x000000008a257211 */ /* 0x000fe200008f16ff */
[----:B---3--:R-:W-:Y:S01]  /*8c60*/  IMAD R21, R109, UR12, RZ ;  /* 0x0000000c6d157c24 */ /* 0x008fe2000f8e02ff */
[----:B------:R-:W-:Y:S01]  /*8c70*/  LEA R40, P1, R63, R208, 0x2 ;  /* 0x000000d03f287211 */ /* 0x000fe200078210ff */
[----:B------:R3:W-:Y:S01]  /*8c80*/  STL [R1+0x534], R8 ;  /* 0x0005340801007387 */ /* 0x0007e20000100800 */
[----:B------:R-:W-:Y:S01]  /*8c90*/  LEA.HI.X.SX32 R59, R62, R0, 0x2, P0 ;  /* 0x000000003e3b7211 */ /* 0x000fe200000f16ff */
[----:B------:R-:W-:Y:S01]  /*8ca0*/  IMAD R20, R117, UR12, RZ ;  /* 0x0000000c75147c24 */ /* 0x000fe2000f8e02ff */
[C---:B------:R-:W-:Y:S01]  /*8cb0*/  LEA R62, P0, R66.reuse, R208, 0x2 ;  /* 0x000000d0423e7211 */ /* 0x040fe200078010ff */
[----:B------:R-:W-:Y:S01]  /*8cc0*/  STL [R1+0x530], R132 ;  /* 0x0005308401007387 */ /* 0x000fe20000100800 */
[-C--:B------:R-:W-:Y:S01]  /*8cd0*/  LEA.HI.X.SX32 R41, R63, R0.reuse, 0x2, P1 ;  /* 0x000000003f297211 */ /* 0x080fe200008f16ff */
[----:B--2---:R-:W-:Y:S01]  /*8ce0*/  IMAD R23, R101, UR12, RZ ;  /* 0x0000000c65177c24 */ /* 0x004fe2000f8e02ff */
[----:B------:R-:W-:Y:S01]  /*8cf0*/  LEA.HI.X.SX32 R63, R66, R0, 0x2, P0 ;  /* 0x00000000423f7211 */ /* 0x000fe200000f16ff */
[----:B------:R2:W-:Y:S01]  /*8d00*/  STL [R1+0x52c], R18 ;  /* 0x00052c1201007387 */ /* 0x0005e20000100800 */
[----:B------:R-:W-:-:S02]  /*8d10*/  LEA R66, P0, R70, R208, 0x2 ;  /* 0x000000d046427211 */ /* 0x000fc400078010ff */
[----:B------:R-:W-:Y:S01]  /*8d20*/  LEA R44, P1, R130, R208, 0x2 ;  /* 0x000000d0822c7211 */ /* 0x000fe200078210ff */
[----:B------:R-:W-:Y:S01]  /*8d30*/  STL [R1+0x528], R136 ;  /* 0x0005288801007387 */ /* 0x000fe20000100800 */
[----:B------:R-:W-:Y:S02]  /*8d40*/  LEA.HI.X.SX32 R67, R70, R0, 0x2, P0 ;  /* 0x0000000046437211 */ /* 0x000fe400000f16ff */
[----:B------:R-:W-:Y:S01]  /*8d50*/  LEA R70, P0, R74, R208, 0x2 ;  /* 0x000000d04a467211 */ /* 0x000fe200078010ff */
[----:B------:R4:W-:Y:S01]  /*8d60*/  STL [R1+0x524], R7 ;  /* 0x0005240701007387 */ /* 0x0009e20000100800 */
[-C--:B------:R-:W-:Y:S02]  /*8d70*/  LEA.HI.X.SX32 R45, R130, R0.reuse, 0x2, P1 ;  /* 0x00000000822d7211 */ /* 0x080fe400008f16ff */
[----:B------:R-:W-:Y:S01]  /*8d80*/  LEA.HI.X.SX32 R71, R74, R0, 0x2, P0 ;  /* 0x000000004a477211 */ /* 0x000fe200000f16ff */
[----:B------:R-:W-:Y:S01]  /*8d90*/  STL [R1+0x520], R140 ;  /* 0x0005208c01007387 */ /* 0x000fe20000100800 */
[----:B------:R-:W-:-:S02]  /*8da0*/  LEA R74, P0, R78, R208, 0x2 ;  /* 0x000000d04e4a7211 */ /* 0x000fc400078010ff */
[C---:B------:R-:W-:Y:S01]  /*8db0*/  LEA R48, P1, R127.reuse, R208, 0x2 ;  /* 0x000000d07f307211 */ /* 0x040fe200078210ff */
[----:B------:R1:W-:Y:S01]  /*8dc0*/  STL [R1+0x51c], R17 ;  /* 0x00051c1101007387 */ /* 0x0003e20000100800 */
[----:B------:R-:W-:Y:S02]  /*8dd0*/  LEA.HI.X.SX32 R75, R78, R0, 0x2, P0 ;  /* 0x000000004e4b7211 */ /* 0x000fe400000f16ff */
[C---:B------:R-:W-:Y:S01]  /*8de0*/  LEA R78, P0, R82.reuse, R208, 0x2 ;  /* 0x000000d0524e7211 */ /* 0x040fe200078010ff */
[----:B------:R-:W-:Y:S01]  /*8df0*/  STL [R1+0x518], R144 ;  /* 0x0005189001007387 */ /* 0x000fe20000100800 */
[-C--:B------:R-:W-:Y:S02]  /*8e00*/  LEA.HI.X.SX32 R49, R127, R0.reuse, 0x2, P1 ;  /* 0x000000007f317211 */ /* 0x080fe400008f16ff */
[----:B------:R-:W-:Y:S01]  /*8e10*/  LEA.HI.X.SX32 R79, R82, R0, 0x2, P0 ;  /* 0x00000000524f7211 */ /* 0x000fe200000f16ff */
[----:B------:R1:W-:Y:S01]  /*8e20*/  STL [R1+0x514], R6 ;  /* 0x0005140601007387 */ /* 0x0003e20000100800 */
[----:B------:R-:W-:-:S02]  /*8e30*/  LEA R82, P0, R86, R208, 0x2 ;  /* 0x000000d056527211 */ /* 0x000fc400078010ff */
[C---:B------:R-:W-:Y:S01]  /*8e40*/  LEA R52, P1, R123.reuse, R208, 0x2 ;  /* 0x000000d07b347211 */ /* 0x040fe200078210ff */
[----:B------:R-:W-:Y:S01]  /*8e50*/  STL [R1+0x510], R148 ;  /* 0x0005109401007387 */ /* 0x000fe20000100800 */
[----:B------:R-:W-:Y:S02]  /*8e60*/  LEA.HI.X.SX32 R83, R86, R0, 0x2, P0 ;  /* 0x0000000056537211 */ /* 0x000fe400000f16ff */
[C---:B------:R-:W-:Y:S01]  /*8e70*/  LEA R86, P0, R90.reuse, R208, 0x2 ;  /* 0x000000d05a567211 */ /* 0x040fe200078010ff */
[----:B------:R1:W-:Y:S01]  /*8e80*/  STL [R1+0x50c], R16 ;  /* 0x00050c1001007387 */ /* 0x0003e20000100800 */
[-C--:B------:R-:W-:Y:S02]  /*8e90*/  LEA.HI.X.SX32 R53, R123, R0.reuse, 0x2, P1 ;  /* 0x000000007b357211 */ /* 0x080fe400008f16ff */
[----:B------:R-:W-:Y:S01]  /*8ea0*/  LEA.HI.X.SX32 R87, R90, R0, 0x2, P0 ;  /* 0x000000005a577211 */ /* 0x000fe200000f16ff */
[----:B------:R-:W-:Y:S01]  /*8eb0*/  STL [R1+0x508], R152 ;  /* 0x0005089801007387 */ /* 0x000fe20000100800 */
[----:B------:R-:W-:-:S02]  /*8ec0*/  LEA R90, P0, R94, R208, 0x2 ;  /* 0x000000d05e5a7211 */ /* 0x000fc400078010ff */
[----:B------:R-:W-:Y:S01]  /*8ed0*/  LEA R56, P1, R60, R208, 0x2 ;  /* 0x000000d03c387211 */ /* 0x000fe200078210ff */
[----:B------:R1:W-:Y:S01]  /*8ee0*/  STL [R1+0x504], R15 ;  /* 0x0005040f01007387 */ /* 0x0003e20000100800 */
[----:B------:R-:W-:Y:S02]  /*8ef0*/  LEA.HI.X.SX32 R91, R94, R0, 0x2, P0 ;  /* 0x000000005e5b7211 */ /* 0x000fe400000f16ff */
[----:B------:R-:W-:Y:S01]  /*8f00*/  LEA R94, P0, R98, R208, 0x2 ;  /* 0x000000d0625e7211 */ /* 0x000fe200078010ff */
[----:B------:R-:W-:Y:S01]  /*8f10*/  STL [R1+0x500], R156 ;  /* 0x0005009c01007387 */ /* 0x000fe20000100800 */
[-C--:B------:R-:W-:Y:S02]  /*8f20*/  LEA.HI.X.SX32 R57, R60, R0.reuse, 0x2, P1 ;  /* 0x000000003c397211 */ /* 0x080fe400008f16ff */
        /* <DEDUP_REMOVED lines=37> */
[----:B---3--:R-:W-:Y:S01]  /*9180*/  IMAD R8, R129, UR12, RZ ;  /* 0x0000000c81087c24 */ /* 0x008fe2000f8e02ff */
[----:B------:R-:W-:-:S02]  /*9190*/  LEA R130, P0, R18, R208, 0x2 ;  /* 0x000000d012827211 */ /* 0x000fc400078010ff */
[----:B------:R-:W-:Y:S02]  /*91a0*/  LEA R76, P1, R80, R208, 0x2 ;  /* 0x000000d0504c7211 */ /* 0x000fe400078210ff */
[----:B------:R-:W-:Y:S01]  /*91b0*/  LEA.HI.X.SX32 R131, R18, R0, 0x2, P0 ;  /* 0x0000000012837211 */ /* 0x000fe200000f16ff */
[----:B--2---:R-:W-:Y:S01]  /*91c0*/  IMAD R18, R133, UR12, RZ ;  /* 0x0000000c85127c24 */ /* 0x004fe2000f8e02ff */
[C---:B------:R-:W-:Y:S01]  /*91d0*/  LEA R134, P0, R7.reuse, R208, 0x2 ;  /* 0x000000d007867211 */ /* 0x040fe200078010ff */
[----:B------:R2:W-:Y:S01]  /*91e0*/  STL [R1+0x4c8], R8 ;  /* 0x0004c80801007387 */ /* 0x0005e20000100800 */
[-C--:B------:R-:W-:Y:S02]  /*91f0*/  LEA.HI.X.SX32 R77, R80, R0.reuse, 0x2, P1 ;  /* 0x00000000504d7211 */ /* 0x080fe400008f16ff */
[----:B------:R-:W-:Y:S01]  /*9200*/  LEA.HI.X.SX32 R135, R7, R0, 0x2, P0 ;  /* 0x0000000007877211 */ /* 0x000fe200000f16ff */
[----:B----4-:R-:W-:Y:S01]  /*9210*/  IMAD R7, R137, UR12, RZ ;  /* 0x0000000c89077c24 */ /* 0x010fe2000f8e02ff */
[-C--:B------:R-:W-:Y:S01]  /*9220*/  LEA R138, P0, R17, R208.reuse, 0x2 ;  /* 0x000000d0118a7211 */ /* 0x080fe200078010ff */
[----:B------:R-:W-:Y:S01]  /*9230*/  STL [R1+0x4c4], R18 ;  /* 0x0004c41201007387 */ /* 0x000fe20000100800 */
[----:B------:R-:W-:-:S02]  /*9240*/  LEA R80, P1, R84, R208, 0x2 ;  /* 0x000000d054507211 */ /* 0x000fc400078210ff */
[----:B------:R-:W-:Y:S01]  /*9250*/  LEA.HI.X.SX32 R139, R17, R0, 0x2, P0 ;  /* 0x00000000118b7211 */ /* 0x000fe200000f16ff */
[----:B-1----:R-:W-:Y:S01]  /*9260*/  IMAD R17, R141, UR12, RZ ;  /* 0x0000000c8d117c24 */ /* 0x002fe2000f8e02ff */
[----:B------:R-:W-:Y:S01]  /*9270*/  LEA R142, P0, R6, R208, 0x2 ;  /* 0x000000d0068e7211 */ /* 0x000fe200078010ff */
[----:B------:R1:W-:Y:S01]  /*9280*/  STL [R1+0x4c0], R7 ;  /* 0x0004c00701007387 */ /* 0x0003e20000100800 */
[-C--:B------:R-:W-:Y:S02]  /*9290*/  LEA.HI.X.SX32 R81, R84, R0.reuse, 0x2, P1 ;  /* 0x0000000054517211 */ /* 0x080fe400008f16ff */
[----:B------:R-:W-:Y:S01]  /*92a0*/  LEA.HI.X.SX32 R143, R6, R0, 0x2, P0 ;  /* 0x00000000068f7211 */ /* 0x000fe200000f16ff */
[----:B------:R-:W-:Y:S01]  /*92b0*/  IMAD R6, R145, UR12, RZ ;  /* 0x0000000c91067c24 */ /* 0x000fe2000f8e02ff */
[-C--:B------:R-:W-:Y:S01]  /*92c0*/  LEA R146, P0, R16, R208.reuse, 0x2 ;  /* 0x000000d010927211 */ /* 0x080fe200078010ff */
[----:B------:R-:W-:Y:S01]  /*92d0*/  STL [R1+0x4bc], R17 ;  /* 0x0004bc1101007387 */ /* 0x000fe20000100800 */
[----:B------:R-:W-:-:S02]  /*92e0*/  LEA R84, P1, R88, R208, 0x2 ;  /* 0x000000d058547211 */ /* 0x000fc400078210ff */
[----:B------:R-:W-:Y:S01]  /*92f0*/  LEA.HI.X.SX32 R147, R16, R0, 0x2, P0 ;  /* 0x0000000010937211 */ /* 0x000fe200000f16ff */
[----:B------:R-:W-:Y:S01]  /*9300*/  IMAD R16, R149, UR12, RZ ;  /* 0x0000000c95107c24 */ /* 0x000fe2000f8e02ff */
[C---:B------:R-:W-:Y:S01]  /*9310*/  LEA R150, P0, R15.reuse, R208, 0x2 ;  /* 0x000000d00f967211 */ /* 0x040fe200078010ff */
        /* <DEDUP_REMOVED lines=10> */
[----:B------:R-:W-:Y:S01]  /*93c0*/  STL [R1+0x4b0], R15 ;  /* 0x0004b00f01007387 */ /* 0x000fe20000100800 */
        /* <DEDUP_REMOVED lines=27> */
[----:B--2---:R-:W-:Y:S01]  /*9580*/  IMAD R8, R181, UR12, RZ ;  /* 0x0000000cb5087c24 */ /* 0x004fe2000f8e02ff */
[C---:B------:R-:W-:Y:S01]  /*9590*/  LEA R182, P0, R7.reuse, R208, 0x2 ;  /* 0x000000d007b67211 */ /* 0x040fe200078010ff */
[----:B------:R-:W-:Y:S01]  /*95a0*/  STL [R1+0x494], R9 ;  /* 0x0004940901007387 */ /* 0x000fe20000100800 */
[-C--:B------:R-:W-:Y:S02]  /*95b0*/  LEA.HI.X.SX32 R101, R104, R0.reuse, 0x2, P1 ;  /* 0x0000000068657211 */ /* 0x080fe400008f16ff */
[----:B------:R-:W-:Y:S01]  /*95c0*/  LEA.HI.X.SX32 R183, R7, R0, 0x2, P0 ;  /* 0x0000000007b77211 */ /* 0x000fe200000f16ff */
[----:B-1----:R-:W-:Y:S01]  /*95d0*/  IMAD R7, R185, UR12, RZ ;  /* 0x0000000cb9077c24 */ /* 0x002fe2000f8e02ff */
[-C--:B------:R-:W-:Y:S01]  /*95e0*/  LEA R186, P0, R6, R208.reuse, 0x2 ;  /* 0x000000d006ba7211 */ /* 0x080fe200078010ff */
[----:B------:R-:W-:Y:S01]  /*95f0*/  STL [R1+0x48c], R8 ;  /* 0x00048c0801007387 */ /* 0x000fe20000100800 */
[----:B------:R-:W-:-:S02]  /*9600*/  LEA R104, P1, R108, R208, 0x2 ;  /* 0x000000d06c687211 */ /* 0x000fc400078210ff */
[-C--:B------:R-:W-:Y:S01]  /*9610*/  LEA.HI.X.SX32 R187, R6, R0.reuse, 0x2, P0 ;  /* 0x0000000006bb7211 */ /* 0x080fe200000f16ff */
[----:B---3--:R-:W-:Y:S01]  /*9620*/  IMAD R6, R189, UR12, RZ ;  /* 0x0000000cbd067c24 */ /* 0x008fe2000f8e02ff */
[----:B------:R1:W-:Y:S01]  /*9630*/  STL [R1+0x488], R7 ;  /* 0x0004880701007387 */ /* 0x0003e20000100800 */
[----:B------:R-:W-:Y:S02]  /*9640*/  LEA.HI.X.SX32 R105, R108, R0, 0x2, P1 ;  /* 0x000000006c697211 */ /* 0x000fe400008f16ff */
[CC--:B------:R-:W-:Y:S01]  /*9650*/  LEA R108, P1, R112.reuse, R208.reuse, 0x2 ;  /* 0x000000d0706c7211 */ /* 0x0c0fe200078210ff */
[----:B------:R2:W-:Y:S01]  /*9660*/  STL [R1+0x484], R6 ;  /* 0x0004840601007387 */ /* 0x0005e20000100800 */
[----:B------:R-:W-:Y:S02]  /*9670*/  LEA R190, P0, R15, R208, 0x2 ;  /* 0x000000d00fbe7211 */ /* 0x000fe400078010ff */
[----:B------:R-:W-:Y:S01]  /*9680*/  LEA.HI.X.SX32 R109, R112, R0, 0x2, P1 ;  /* 0x00000000706d7211 */ /* 0x000fe200008f16ff */
[----:B------:R-:W3:Y:S01]  /*9690*/  LDL R245, [R1+0x4e4] ;  /* 0x0004e40001f57983 */ /* 0x000ee20000100800 */
[----:B------:R-:W-:-:S02]  /*96a0*/  LEA R112, P1, R116, R208, 0x2 ;  /* 0x000000d074707211 */ /* 0x000fc400078210ff */
[-C--:B------:R-:W-:Y:S01]  /*96b0*/  LEA.HI.X.SX32 R191, R15, R0.reuse, 0x2, P0 ;  /* 0x000000000fbf7211 */ /* 0x080fe200000f16ff */
[----:B------:R-:W4:Y:S01]  /*96c0*/  LDL R248, [R1+0x480] ;  /* 0x0004800001f87983 */ /* 0x000f220000100800 */
[----:B------:R-:W-:Y:S02]  /*96d0*/  LEA.HI.X.SX32 R113, R116, R0, 0x2, P1 ;  /* 0x0000000074717211 */ /* 0x000fe400008f16ff */
[CC--:B------:R-:W-:Y:S01]  /*96e0*/  LEA R116, P1, R120.reuse, R208.reuse, 0x2 ;  /* 0x000000d078747211 */ /* 0x0c0fe200078210ff */
[----:B------:R-:W2:Y:S01]  /*96f0*/  LDL R249, [R1+0x688] ;  /* 0x0006880001f97983 */ /* 0x000ea20000100800 */
[----:B------:R-:W-:Y:S02]  /*9700*/  LEA R194, P0, R13, R208, 0x2 ;  /* 0x000000d00dc27211 */ /* 0x000fe400078010ff */
[----:B------:R-:W-:Y:S01]  /*9710*/  LEA.HI.X.SX32 R117, R120, R0, 0x2, P1 ;  /* 0x0000000078757211 */ /* 0x000fe200008f16ff */
[----:B------:R-:W3:Y:S01]  /*9720*/  LDL R250, [R1+0x47c] ;  /* 0x00047c0001fa7983 */ /* 0x000ee20000100800 */
[----:B------:R-:W-:-:S02]  /*9730*/  LEA R120, P1, R124, R208, 0x2 ;  /* 0x000000d07c787211 */ /* 0x000fc400078210ff */
[-C--:B------:R-:W-:Y:S01]  /*9740*/  LEA.HI.X.SX32 R195, R13, R0.reuse, 0x2, P0 ;  /* 0x000000000dc37211 */ /* 0x080fe200000f16ff */
[----:B------:R-:W3:Y:S01]  /*9750*/  LDL R251, [R1+0x478] ;  /* 0x0004780001fb7983 */ /* 0x000ee20000100800 */
[----:B------:R-:W-:Y:S02]  /*9760*/  LEA.HI.X.SX32 R121, R124, R0, 0x2, P1 ;  /* 0x000000007c797211 */ /* 0x000fe400008f16ff */
[CC--:B------:R-:W-:Y:S01]  /*9770*/  LEA R124, P1, R128.reuse, R208.reuse, 0x2 ;  /* 0x000000d0807c7211 */ /* 0x0c0fe200078210ff */
[----:B------:R-:W3:Y:S01]  /*9780*/  LDL R221, [R1+0x474] ;  /* 0x0004740001dd7983 */ /* 0x000ee20000100800 */
[----:B------:R-:W-:Y:S02]  /*9790*/  LEA R198, P0, R11, R208, 0x2 ;  /* 0x000000d00bc67211 */ /* 0x000fe400078010ff */
[----:B------:R-:W-:Y:S02]  /*97a0*/  LEA.HI.X.SX32 R125, R128, R0, 0x2, P1 ;  /* 0x00000000807d7211 */ /* 0x000fe400008f16ff */
[----:B------:R-:W-:-:S02]  /*97b0*/  LEA R128, P1, R132, R208, 0x2 ;  /* 0x000000d084807211 */ /* 0x000fc400078210ff */
[-C--:B------:R-:W-:Y:S02]  /*97c0*/  LEA.HI.X.SX32 R199, R11, R0.reuse, 0x2, P0 ;  /* 0x000000000bc77211 */ /* 0x080fe400000f16ff */
[----:B------:R-:W-:Y:S02]  /*97d0*/  LEA.HI.X.SX32 R129, R132, R0, 0x2, P1 ;  /* 0x0000000084817211 */ /* 0x000fe400008f16ff */
[CC--:B------:R-:W-:Y:S02]  /*97e0*/  LEA R132, P1, R136.reuse, R208.reuse, 0x2 ;  /* 0x000000d088847211 */ /* 0x0c0fe400078210ff */
        /* <DEDUP_REMOVED lines=10> */
[----:B------:R-:W-:Y:S01]  /*9890*/  LEA.HI.X.SX32 R145, R148, R0, 0x2, P1 ;  /* 0x0000000094917211 */ /* 0x000fe200008f16ff */
[----:B-1----:R-:W1:Y:S01]  /*98a0*/  S2R R7, SR_TID.X ;  /* 0x0000000000077919 */ /* 0x002e620000002100 */
[----:B------:R-:W-:Y:S02]  /*98b0*/  LEA R148, P1, R152, R208, 0x2 ;  /* 0x000000d098947211 */ /* 0x000fe400078210ff */
[----:B------:R-:W-:Y:S02]  /*98c0*/  ISETP.GE.AND P0, PT, R2, UR7, PT ;  /* 0x0000000702007c0c */ /* 0x000fe4000bf06270 */
[----:B------:R-:W-:Y:S02]  /*98d0*/  LEA.HI.X.SX32 R149, R152, R0, 0x2, P1 ;  /* 0x0000000098957211 */ /* 0x000fe400008f16ff */
[----:B------:R-:W-:-:S02]  /*98e0*/  LEA R152, P1, R156, R208, 0x2 ;  /* 0x000000d09c987211 */ /* 0x000fc400078210ff */
[----:B------:R-:W-:Y:S02]  /*98f0*/  SEL R238, RZ, 0x4, P0 ;  /* 0x00000004ffee7807 */ /* 0x000fe40000000000 */
[----:B------:R-:W-:Y:S02]  /*9900*/  LEA.HI.X.SX32 R153, R156, R0, 0x2, P1 ;  /* 0x000000009c997211 */ /* 0x000fe400008f16ff */
[C---:B------:R-:W-:Y:S02]  /*9910*/  LEA R156, P1, R160.reuse, R208, 0x2 ;  /* 0x000000d0a09c7211 */ /* 0x040fe400078210ff */
[----:B------:R-:W-:Y:S02]  /*9920*/  ISETP.GE.AND P0, PT, R237, UR7, PT ;  /* 0x00000007ed007c0c */ /* 0x000fe4000bf06270 */
[----:B------:R-:W-:Y:S02]  /*9930*/  LEA.HI.X.SX32 R157, R160, R0, 0x2, P1 ;  /* 0x00000000a09d7211 */ /* 0x000fe400008f16ff */
[----:B------:R-:W-:-:S04]  /*9940*/  LEA R160, P1, R164, R208, 0x2 ;  /* 0x000000d0a4a07211 */ /* 0x000fc800078210ff */
        /* <DEDUP_REMOVED lines=25> */
[----:B------:R-:W-:Y:S02]  /*9ae0*/  ISETP.GE.AND P1, PT, R236, UR7, PT ;  /* 0x00000007ec007c0c */ /* 0x000fe4000bf26270 */
[----:B------:R-:W-:Y:S02]  /*9af0*/  SEL R236, RZ, 0x4, P0 ;  /* 0x00000004ffec7807 */ /* 0x000fe40000000000 */
[----:B------:R-:W-:Y:S02]  /*9b00*/  ISETP.GE.AND P0, PT, R235, UR7, PT ;  /* 0x00000007eb007c0c */ /* 0x000fe4000bf06270 */
[----:B------:R-:W-:Y:S02]  /*9b10*/  SEL R237, RZ, 0x4, P1 ;  /* 0x00000004ffed7807 */ /* 0x000fe40000800000 */
[----:B------:R-:W-:-:S02]  /*9b20*/  ISETP.GE.AND P1, PT, R234, UR7, PT ;  /* 0x00000007ea007c0c */ /* 0x000fc4000bf26270 */
[----:B------:R-:W-:Y:S02]  /*9b30*/  SEL R234, RZ, 0x4, P0 ;  /* 0x00000004ffea7807 */ /* 0x000fe40000000000 */
        /* <DEDUP_REMOVED lines=9> */
[----:B------:R-:W-:Y:S02]  /*9bd0*/  SHF.R.U32.HI R210, RZ, 0x6, R225 ;  /* 0x00000006ffd27819 */ /* 0x000fe400000116e1 */
[----:B------:R-:W-:-:S02]  /*9be0*/  SEL R229, RZ, 0x4, P0 ;  /* 0x00000004ffe57807 */ /* 0x000fc40000000000 */
[----:B------:R-:W-:Y:S02]  /*9bf0*/  ISETP.GE.AND P0, PT, R228, UR7, PT ;  /* 0x00000007e4007c0c */ /* 0x000fe4000bf06270 */
[----:B-1----:R-:W-:Y:S02]  /*9c00*/  LOP3.LUT R0, R7, 0x60, RZ, 0xc0, !PT ;  /* 0x0000006007007812 */ /* 0x002fe400078ec0ff */
[----:B------:R-:W-:Y:S02]  /*9c10*/  SEL R228, RZ, 0x4, P0 ;  /* 0x00000004ffe47807 */ /* 0x000fe40000000000 */
[----:B------:R-:W-:Y:S02]  /*9c20*/  ISETP.GE.AND P0, PT, R227, UR7, PT ;  /* 0x00000007e3007c0c */ /* 0x000fe4000bf06270 */
[----:B------:R-:W-:Y:S02]  /*9c30*/  SGXT.U32 R210, R210, 0x1 ;  /* 0x00000001d2d2781a */ /* 0x000fe40000000000 */
[----:B------:R-:W-:-:S02]  /*9c40*/  SEL R227, RZ, 0x4, P0 ;  /* 0x00000004ffe37807 */ /* 0x000fc40000000000 */
[----:B------:R-:W-:Y:S02]  /*9c50*/  ISETP.GE.AND P0, PT, R226, UR7, PT ;  /* 0x00000007e2007c0c */ /* 0x000fe4000bf06270 */
[----:B------:R-:W-:Y:S02]  /*9c60*/  R2UR UR37, R0 ;  /* 0x00000000002572ca */ /* 0x000fe400000e0000 */
[----:B------:R-:W-:Y:S02]  /*9c70*/  SEL R226, RZ, 0x4, P0 ;  /* 0x00000004ffe27807 */ /* 0x000fe40000000000 */
[----:B------:R-:W-:Y:S02]  /*9c80*/  ISETP.GE.AND P0, PT, R224, UR7, PT ;  /* 0x00000007e0007c0c */ /* 0x000fe4000bf06270 */
[----:B------:R-:W1:Y:S01]  /*9c90*/  S2R R224, SR_TID.X ;  /* 0x0000000000e07919 */ /* 0x000e620000002100 */
[----:B------:R-:W-:Y:S02]  /*9ca0*/  LOP3.LUT R210, R210, 0x1c, RZ, 0xfc, !PT ;  /* 0x0000001cd2d27812 */ /* 0x000fe400078efcff */
[----:B------:R-:W-:-:S02]  /*9cb0*/  SEL R225, RZ, 0x4, P0 ;  /* 0x00000004ffe17807 */ /* 0x000fc40000000000 */
[----:B------:R-:W-:Y:S02]  /*9cc0*/  ISETP.GE.AND P0, PT, R210, UR7, PT ;  /* 0x00000007d2007c0c */ /* 0x000fe4000bf06270 */
[----:B------:R-:W1:Y:S01]  /*9cd0*/  S2R R210, SR_TID.X ;  /* 0x0000000000d27919 */ /* 0x000e620000002100 */
[----:B------:R-:W-:Y:S02]  /*9ce0*/  SHF.R.U32.HI R0, RZ, 0x5, R7 ;  /* 0x00000005ff007819 */ /* 0x000fe40000011607 */
[C---:B------:R-:W-:Y:S02]  /*9cf0*/  LOP3.LUT R222, R7.reuse, 0x40, RZ, 0xc0, !PT ;  /* 0x0000004007de7812 */ /* 0x040fe400078ec0ff */
[----:B------:R-:W-:Y:S01]  /*9d00*/  R2UR UR6, R0 ;  /* 0x00000000000672ca */ /* 0x000fe200000e0000 */
[----:B------:R-:W-:Y:S01]  /*9d10*/  IMAD.SHL.U32 R0, R7, 0x10, RZ ;  /* 0x0000001007007824 */ /* 0x000fe200078e00ff */
[----:B------:R-:W-:-:S04]  /*9d20*/  SEL R231, RZ, 0x4, P1 ;  /* 0x00000004ffe77807 */ /* 0x000fc80000800000 */
[----:B------:R-:W-:-:S05]  /*9d30*/  LOP3.LUT R0, R0, 0x70, RZ, 0xc0, !PT ;  /* 0x0000007000007812 */ /* 0x000fca00078ec0ff */
[----:B------:R-:W-:Y:S01]  /*9d40*/  IMAD R0, R223, 0x80, R0 ;  /* 0x00000080df007824 */ /* 0x000fe200078e0200 */
[----:B-1----:R-:W-:-:S04]  /*9d50*/  SHF.R.U32.HI R211, RZ, 0x6, R224 ;  /* 0x00000006ffd37819 */ /* 0x002fc800000116e0 */
[----:B------:R-:W-:-:S04]  /*9d60*/  SGXT.U32 R211, R211, 0x1 ;  /* 0x00000001d3d3781a */ /* 0x000fc80000000000 */
[----:B------:R-:W-:Y:S02]  /*9d70*/  LOP3.LUT R211, R211, 0x1e, RZ, 0xfc, !PT ;  /* 0x0000001ed3d37812 */ /* 0x000fe400078efcff */
[----:B------:R-:W-:Y:S02]  /*9d80*/  SEL R224, RZ, 0x4, P0 ;  /* 0x00000004ffe07807 */ /* 0x000fe40000000000 */
[----:B------:R-:W-:Y:S02]  /*9d90*/  ISETP.GE.AND P0, PT, R211, UR7, PT ;  /* 0x00000007d3007c0c */ /* 0x000fe4000bf06270 */
[----:B------:R-:W-:Y:S02]  /*9da0*/  LOP3.LUT R211, R210, 0x1f, RZ, 0xc0, !PT ;  /* 0x0000001fd2d37812 */ /* 0x000fe400078ec0ff */
[----:B------:R-:W1:Y:S01]  /*9db0*/  LDC R210, c[0x0][0x3a0] ;  /* 0x0000e800ffd27b82 */ /* 0x000e620000000800 */
[----:B------:R-:W-:Y:S02]  /*9dc0*/  SEL R223, RZ, 0x4, P0 ;  /* 0x00000004ffdf7807 */ /* 0x000fe40000000000 */
[----:B------:R-:W-:-:S02]  /*9dd0*/  ISETP.GE.AND P0, PT, R211, UR7, PT ;  /* 0x00000007d3007c0c */ /* 0x000fc4000bf06270 */
[----:B------:R-:W-:Y:S02]  /*9de0*/  LEA.HI R0, R222, R0, RZ, 0x1c ;  /* 0x00000000de007211 */ /* 0x000fe400078fe0ff */
[----:B------:R-:W-:Y:S01]  /*9df0*/  SEL R222, RZ, 0x4, P0 ;  /* 0x00000004ffde7807 */ /* 0x000fe20000000000 */
[----:B-1----:R-:W-:-:S05]  /*9e00*/  VIADD R210, R210, 0x1f ;  /* 0x0000001fd2d27836 */ /* 0x002fca0000000000 */
[----:B------:R-:W-:-:S04]  /*9e10*/  ISETP.GT.AND P0, PT, R210, 0x5f, PT ;  /* 0x0000005fd200780c */ /* 0x000fc80003f04270 */
[----:B--2---:R-:W-:Y:S02]  /*9e20*/  SEL R6, R238, RZ, P0 ;  /* 0x000000ffee067207 */ /* 0x004fe40000000000 */
[----:B------:R-:W-:Y:S02]  /*9e30*/  SEL R8, R237, RZ, P0 ;  /* 0x000000ffed087207 */ /* 0x000fe40000000000 */
[----:B------:R-:W-:Y:S01]  /*9e40*/  SEL R2, R236, RZ, P0 ;  /* 0x000000ffec027207 */ /* 0x000fe20000000000 */
[----:B------:R1:W-:Y:S04]  /*9e50*/  STL [R1+0x694], R6 ;  /* 0x0006940601007387 */ /* 0x0003e80000100800 */
[----:B------:R2:W-:Y:S04]  /*9e60*/  STL [R1+0x68c], R8 ;  /* 0x00068c0801007387 */ /* 0x0005e80000100800 */
[----:B------:R3:W-:Y:S01]  /*9e70*/  STL [R1+0x690], R2 ;  /* 0x0006900201007387 */ /* 0x0007e20000100800 */
[----:B-1----:R-:W-:-:S02]  /*9e80*/  SEL R6, R235, RZ, P0 ;  /* 0x000000ffeb067207 */ /* 0x002fc40000000000 */
[----:B--2---:R-:W-:-:S03]  /*9e90*/  SEL R8, R234, RZ, P0 ;  /* 0x000000ffea087207 */ /* 0x004fc60000000000 */
[----:B------:R1:W-:Y:S01]  /*9ea0*/  STL [R1+0x698], R6 ;  /* 0x0006980601007387 */ /* 0x0003e20000100800 */
[----:B---3--:R-:W-:-:S03]  /*9eb0*/  SEL R2, R233, RZ, P0 ;  /* 0x000000ffe9027207 */ /* 0x008fc60000000000 */
[----:B------:R2:W-:Y:S04]  /*9ec0*/  STL [R1+0x69c], R8 ;  /* 0x00069c0801007387 */ /* 0x0005e80000100800 */
[----:B------:R3:W-:Y:S01]  /*9ed0*/  STL [R1+0x6a0], R2 ;  /* 0x0006a00201007387 */ /* 0x0007e20000100800 */
[----:B-1----:R-:W-:Y:S02]  /*9ee0*/  SEL R6, R232, RZ, P0 ;  /* 0x000000ffe8067207 */ /* 0x002fe40000000000 */
[----:B--2---:R-:W-:-:S03]  /*9ef0*/  SEL R8, R231, RZ, P0 ;  /* 0x000000ffe7087207 */ /* 0x004fc60000000000 */
[----:B------:R1:W-:Y:S01]  /*9f00*/  STL [R1+0x6a4], R6 ;  /* 0x0006a40601007387 */ /* 0x0003e20000100800 */
[----:B---3--:R-:W-:-:S03]  /*9f10*/  SEL R2, R230, RZ, P0 ;  /* 0x000000ffe6027207 */ /* 0x008fc60000000000 */
[----:B------:R-:W-:Y:S04]  /*9f20*/  STL [R1+0x6ac], R8 ;  /* 0x0006ac0801007387 */ /* 0x000fe80000100800 */
[----:B------:R2:W-:Y:S01]  /*9f30*/  STL [R1+0x6b0], R2 ;  /* 0x0006b00201007387 */ /* 0x0005e20000100800 */
[----:B-1----:R-:W-:Y:S02]  /*9f40*/  SEL R6, R229, RZ, P0 ;  /* 0x000000ffe5067207 */ /* 0x002fe40000000000 */
[----:B------:R-:W-:Y:S02]  /*9f50*/  SEL R23, R228, RZ, P0 ;  /* 0x000000ffe4177207 */ /* 0x000fe40000000000 */
[----:B--2---:R-:W-:Y:S01]  /*9f60*/  SEL R2, R227, RZ, P0 ;  /* 0x000000ffe3027207 */ /* 0x004fe20000000000 */
[----:B------:R1:W-:Y:S01]  /*9f70*/  STL [R1+0x6a8], R6 ;  /* 0x0006a80601007387 */ /* 0x0003e20000100800 */
[----:B------:R-:W-:-:S02]  /*9f80*/  SEL R210, R226, RZ, P0 ;  /* 0x000000ffe2d27207 */ /* 0x000fc40000000000 */
[----:B------:R-:W-:Y:S01]  /*9f90*/  SEL R211, R225, RZ, P0 ;  /* 0x000000ffe1d37207 */ /* 0x000fe20000000000 */
[----:B------:R2:W-:Y:S01]  /*9fa0*/  STL [R1+0x7d8], R2 ;  /* 0x0007d80201007387 */ /* 0x0005e20000100800 */
[----:B------:R-:W-:Y:S02]  /*9fb0*/  SEL R8, R223, RZ, P0 ;  /* 0x000000ffdf087207 */ /* 0x000fe40000000000 */
[----:B-1----:R-:W-:Y:S02]  /*9fc0*/  SEL R6, R224, RZ, P0 ;  /* 0x000000ffe0067207 */ /* 0x002fe40000000000 */
[----:B--2---:R-:W-:Y:S02]  /*9fd0*/  SEL R2, R222, RZ, P0 ;  /* 0x000000ffde027207 */ /* 0x004fe40000000000 */
[----:B------:R-:W-:-:S04]  /*9fe0*/  LEA R222, P0, R245, R242, 0x2 ;  /* 0x000000f2f5de7211 */ /* 0x000fc800078010ff */
[----:B------:R-:W-:Y:S02]  /*9ff0*/  LEA.HI.X.SX32 R223, R245, R5, 0x2, P0 ;  /* 0x00000005f5df7211 */ /* 0x000fe400000f16ff */
[----:B----4-:R-:W-:-:S04]  /*a000*/  LEA R224, P0, R248, R242, 0x2 ;  /* 0x000000f2f8e07211 */ /* 0x010fc800078010ff */
        /* <DEDUP_REMOVED lines=10> */
[-C--:B------:R-:W-:Y:S02]  /*a0b0*/  LEA.HI.X.SX32 R235, R241, R5.reuse, 0x2, P0 ;  /* 0x00000005f1eb7211 */ /* 0x080fe400000f16ff */
[CC--:B------:R-:W-:Y:S01]  /*a0c0*/  LEA R236, P0, R239.reuse, R242.reuse, 0x2 ;  /* 0x000000f2efec7211 */ /* 0x0c0fe200078010ff */
[----:B------:R1:W-:Y:S03]  /*a0d0*/  STL [R1+0x100], R8 ;  /* 0x0001000801007387 */ /* 0x0003e60000100800 */
[-C--:B------:R-:W-:Y:S02]  /*a0e0*/  LEA.HI.X.SX32 R237, R239, R5.reuse, 0x2, P0 ;  /* 0x00000005efed7211 */ /* 0x080fe400000f16ff */
[CC--:B------:R-:W-:Y:S01]  /*a0f0*/  LEA R238, P0, R240.reuse, R242.reuse, 0x2 ;  /* 0x000000f2f0ee7211 */ /* 0x0c0fe200078010ff */
[----:B------:R2:W-:Y:S03]  /*a100*/  STL [R1+0xfc], R2 ;  /* 0x0000fc0201007387 */ /* 0x0005e60000100800 */
[----:B------:R-:W-:Y:S01]  /*a110*/  LEA.HI.X.SX32 R239, R240, R5, 0x2, P0 ;  /* 0x00000005f0ef7211 */ /* 0x000fe200000f16ff */
[----:B------:R-:W3:Y:S01]  /*a120*/  LDL R251, [R1+0xb0] ;  /* 0x0000b00001fb7983 */ /* 0x000ee20000100800 */
[----:B------:R-:W-:-:S04]  /*a130*/  LEA R240, P0, R243, R242, 0x2 ;  /* 0x000000f2f3f07211 */ /* 0x000fc800078010ff */
[----:B------:R-:W-:Y:S02]  /*a140*/  LEA.HI.X.SX32 R241, R243, R5, 0x2, P0 ;  /* 0x00000005f3f17211 */ /* 0x000fe400000f16ff */
[----:B------:R-:W-:-:S04]  /*a150*/  LEA R242, P0, R252, R242, 0x2 ;  /* 0x000000f2fcf27211 */ /* 0x000fc800078010ff */
[----:B------:R-:W-:Y:S02]  /*a160*/  LEA.HI.X.SX32 R243, R252, R5, 0x2, P0 ;  /* 0x00000005fcf37211 */ /* 0x000fe400000f16ff */
[----:B------:R-:W4:Y:S04]  /*a170*/  LDL.LU R252, [R1+0x8d4] ;  /* 0x0008d40001fc7983 */ /* 0x000f280000300800 */
[----:B-1----:R-:W4:Y:S04]  /*a180*/  LDL.LU R8, [R1+0xd4] ;  /* 0x0000d40001087983 */ /* 0x002f280000300800 */
[----:B------:R-:W4:Y:S04]  /*a190*/  LDL.LU R9, [R1+0xd0] ;  /* 0x0000d00001097983 */ /* 0x000f280000300800 */
[----:B------:R-:W4:Y:S04]  /*a1a0*/  LDL.LU R244, [R1+0x104] ;  /* 0x0001040001f47983 */ /* 0x000f280000300800 */
[----:B------:R-:W4:Y:S01]  /*a1b0*/  LDL.LU R221, [R1+0xdc] ;  /* 0x0000dc0001dd7983 */ /* 0x000f220000300800 */
[----:B------:R-:W-:Y:S01]  /*a1c0*/  USHF.L.U32 UR4, UR6, 0x15, URZ ;  /* 0x0000001506047899 */ /* 0x000fe200080006ff */
[----:B------:R-:W-:Y:S01]  /*a1d0*/  LOP3.LUT R3, R7, 0x7f, RZ, 0xc0, !PT ;  /* 0x0000007f07037812 */ /* 0x000fe200078ec0ff */
[----:B------:R-:W-:Y:S01]  /*a1e0*/  UMOV UR29, UR36 ;  /* 0x00000024001d7c82 */ /* 0x000fe20008000000 */
[----:B------:R-:W4:Y:S01]  /*a1f0*/  LDL.LU R245, [R1+0xd8] ;  /* 0x0000d80001f57983 */ /* 0x000f220000300800 */
[----:B------:R-:W-:Y:S01]  /*a200*/  ULOP3.LUT UR4, UR4, 0x600000, URZ, 0xc0, !UPT ;  /* 0x0060000004047892 */ /* 0x000fe2000f8ec0ff */
[----:B------:R-:W-:-:S02]  /*a210*/  ISETP.NE.U32.AND P0, PT, R3, RZ, PT ;  /* 0x000000ff0300720c */ /* 0x000fc40003f05070 */
[----:B------:R-:W-:Y:S01]  /*a220*/  LOP3.LUT R246, R246, 0x7fffffff, RZ, 0xc0, !PT ;  /* 0x7ffffffff6f67812 */ /* 0x000fe200078ec0ff */
[----:B------:R-:W-:Y:S01]  /*a230*/  UIADD3 UR28, UPT, UPT, UR27, UR4, URZ ;  /* 0x000000041b1c7290 */ /* 0x000fe2000fffe0ff */
[C---:B------:R-:W-:Y:S01]  /*a240*/  VIADD R7, R0.reuse, UR26 ;  /* 0x0000001a00077c36 */ /* 0x040fe20008000000 */
[----:B--2---:R-:W-:Y:S01]  /*a250*/  LOP3.LUT R2, R0, 0x10, RZ, 0x3c, !PT ;  /* 0x0000001000027812 */ /* 0x004fe200078e3cff */
[----:B------:R-:W2:Y:S01]  /*a260*/  LDL.LU R248, [R1+0xe4] ;  /* 0x0000e40001f87983 */ /* 0x000ea20000300800 */
[----:B------:R-:W-:-:S03]  /*a270*/  UMOV UR4, 0x1 ;  /* 0x0000000100047882 */ /* 0x000fc60000000000 */
[----:B------:R-:W2:Y:S02]  /*a280*/  LDL.LU R249, [R1+0xe0] ;  /* 0x0000e00001f97983 */ /* 0x000ea40000300800 */
[----:B------:R-:W-:Y:S01]  /*a290*/  STTM.x64 tmem[UR28], RZ ;  /* 0x000000ff000079ed */ /* 0x000fe2000834001c */
[----:B------:R-:W-:Y:S01]  /*a2a0*/  STTM.x64 tmem[UR28+0x40], RZ ;  /* 0x000040ff000079ed */ /* 0x000fe2000834001c */
[----:B------:R-:W-:Y:S01]  /*a2b0*/  STTM.x64 tmem[UR28+0x80], RZ ;  /* 0x000080ff000079ed */ /* 0x000fe2000834001c */
[----:B------:R-:W-:Y:S01]  /*a2c0*/  STTM.x64 tmem[UR28+0xc0], RZ ;  /* 0x0000c0ff000079ed */ /* 0x000fe2000834001c */
[----:B------:R-:W1:Y:S02]  /*a2d0*/  FENCE.VIEW.ASYNC.T ;  /* 0x00000000000073c6 */ /* 0x000e640000000200 */
[----:B-1----:R-:W-:-:S05]  /*a2e0*/  VOTEU.ALL UP1, P0 ;  /* 0x0000000000ff7886 */ /* 0x002fca0000020000 */
[----:B------:R-:W-:-:S04]  /*a2f0*/  @!UP1 UIADD3 UR12, UPT, UPT, -UR4, 0x100000, URZ ;  /* 0x00100000040c9890 */ /* 0x000fc8000fffe1ff */
[----:B------:R-:W-:Y:S02]  /*a300*/  @!UP1 USHF.L.U32 UR13, UR12, 0xb, URZ ;  /* 0x0000000b0c0d9899 */ /* 0x000fe400080006ff */
[----:B------:R-:W-:Y:S01]  /*a310*/  @!UP1 USHF.L.U32 UR12, UR12, 0x1, URZ ;  /* 0x000000010c0c9899 */ /* 0x000fe200080006ff */
[----:B------:R-:W-:Y:S01]  /*a320*/  VOTEU.ALL UP2, P0 ;  /* 0x0000000000ff7886 */ /* 0x000fe20000040000 */
[----:B------:R-:W-:Y:S01]  /*a330*/  BAR.SYNC.DEFER_BLOCKING 0x0 ;  /* 0x0000000000007b1d */ /* 0x000fe20000010000 */
[----:B------:R-:W-:-:S04]  /*a340*/  @!UP1 UIADD3 UR4, UPT, UPT, -UR4, 0x100000, URZ ;  /* 0x0010000004049890 */ /* 0x000fc8000fffe1ff */
[----:B------:R-:W-:Y:S02]  /*a350*/  @!UP1 USHF.L.U32 UR5, UR4, 0xb, URZ ;  /* 0x0000000b04059899 */ /* 0x000fe400080006ff */
[----:B------:R-:W-:Y:S01]  /*a360*/  @!UP1 USHF.L.U32 UR4, UR4, 0x1, URZ ;  /* 0x0000000104049899 */ /* 0x000fe200080006ff */
[----:B------:R-:W1:Y:S02]  /*a370*/  FENCE.VIEW.ASYNC.S ;  /* 0x00000000000073c6 */ /* 0x000e640000000000 */
[----:B-1----:R-:W1:Y:S01]  /*a380*/  @!UP2 SYNCS.EXCH.64 URZ, [UR29], UR12 ;  /* 0x0000000c1dffa5b2 */ /* 0x002e620008000100 */
[----:B------:R-:W-:Y:S01]  /*a390*/  VOTEU.ALL UP1, P0 ;  /* 0x0000000000ff7886 */ /* 0x000fe20000020000 */
[----:B-1----:R-:W-:Y:S01]  /*a3a0*/  BAR.SYNC.DEFER_BLOCKING 0x0 ;  /* 0x0000000000007b1d */ /* 0x002fe20000010000 */
[----:B------:R-:W-:-:S05]  /*a3b0*/  @P0 LOP3.LUT R246, R246, 0x80000000, RZ, 0xfc, !PT ;  /* 0x80000000f6f60812 */ /* 0x000fca00078efcff */
[----:B------:R-:W-:Y:S01]  /*a3c0*/  STL [R1+0x45c], R7 ;  /* 0x00045c0701007387 */ /* 0x000fe20000100800 */
[----:B------:R1:W1:Y:S03]  /*a3d0*/  @!UP1 SYNCS.EXCH.64 URZ, [UR26+0x48008], UR4 ;  /* 0x048008041aff95b2 */ /* 0x0002660008000100 */
[----:B------:R1:W-:Y:S04]  /*a3e0*/  STL.64 [R1+0x868], R222 ;  /* 0x000868de01007387 */ /* 0x0003e80000100a00 */
[----:B------:R-:W2:Y:S01]  /*a3f0*/  LDL.LU R250, [R1+0xec] ;  /* 0x0000ec0001fa7983 */ /* 0x000ea20000300800 */
[----:B---3--:R-:W-:-:S03]  /*a400*/  ISETP.NE.U32.AND P3, PT, R251, RZ, PT ;  /* 0x000000fffb00720c */ /* 0x008fc60003f65070 */
[----:B------:R-:W3:Y:S01]  /*a410*/  LDL.LU R251, [R1+0xe8] ;  /* 0x0000e80001fb7983 */ /* 0x000ee20000300800 */
[----:B----4-:R-:W-:-:S09]  /*a420*/  ISETP.NE.U32.AND P0, PT, R252, RZ, PT ;  /* 0x000000fffc00720c */ /* 0x010fd20003f05070 */
[----:B------:R-:W-:Y:S01]  /*a430*/  @!PT LDS RZ, [RZ] ;  /* 0x00000000fffff984 */ /* 0x000fe20000000800 */
[----:B------:R-:W-:Y:S01]  /*a440*/  @!PT LDS RZ, [RZ] ;  /* 0x00000000fffff984 */ /* 0x000fe20000000800 */
[----:B------:R-:W-:Y:S01]  /*a450*/  @!PT LDS RZ, [RZ] ;  /* 0x00000000fffff984 */ /* 0x000fe20000000800 */
[----:B-1----:R-:W-:Y:S01]  /*a460*/  LDGSTS.E [R7+0x40000], desc[UR38][R212.64], P3 ;  /* 0x40000000d4077fae */ /* 0x002fe200099a1026 */
[----:B------:R-:W-:Y:S01]  /*a470*/  LOP3.LUT P3, RZ, R247, 0x2, RZ, 0xc0, !PT ;  /* 0x00000002f7ff7812 */ /* 0x000fe2000786c0ff */
[----:B------:R-:W-:Y:S01]  /*a480*/  VIADD R252, R2, UR26 ;  /* 0x0000001a02fc7c36 */ /* 0x000fe20008000000 */
[----:B------:R-:W-:-:S05]  /*a490*/  LOP3.LUT R2, R0, 0x20, RZ, 0x3c, !PT ;  /* 0x0000002000027812 */ /* 0x000fca00078e3cff */
[----:B------:R-:W-:Y:S01]  /*a4a0*/  VIADD R2, R2, UR26 ;  /* 0x0000001a02027c36 */ /* 0x000fe20008000000 */
[----:B------:R-:W-:Y:S04]  /*a4b0*/  LDGSTS.E [R7+0x40008], desc[UR38][R222.64], P0 ;  /* 0x40008000de077fae */ /* 0x000fe800081a1026 */
[----:B------:R-:W-:Y:S01]  /*a4c0*/  LDGSTS.E [R252+0x40000], desc[UR38][R224.64], P5 ;  /* 0x40000000e0fc7fae */ /* 0x000fe2000a9a1026 */
[----:B------:R-:W-:-:S03]  /*a4d0*/  ISETP.NE.U32.AND P5, PT, R8, RZ, PT ;  /* 0x000000ff0800720c */ /* 0x000fc60003fa5070 */
[----:B------:R-:W-:Y:S04]  /*a4e0*/  LDGSTS.E [R252+0x40008], desc[UR38][R226.64], P6 ;  /* 0x40008000e2fc7fae */ /* 0x000fe8000b1a1026 */
[----:B------:R-:W-:Y:S04]  /*a4f0*/  LDGSTS.E [R2+0x40000], desc[UR38][R228.64], P3 ;  /* 0x40000000e4027fae */ /* 0x000fe800099a1026 */
[----:B------:R1:W-:Y:S02]  /*a500*/  LDGSTS.E [R2+0x40008], desc[UR38][R230.64], P4 ;  /* 0x40008000e6027fae */ /* 0x0003e4000a1a1026 */
[----:B-1----:R-:W-:-:S05]  /*a510*/  LOP3.LUT R2, R0, 0x30, RZ, 0x3c, !PT ;  /* 0x0000003000027812 */ /* 0x002fca00078e3cff */
[----:B------:R-:W-:-:S05]  /*a520*/  VIADD R2, R2, UR26 ;  /* 0x0000001a02027c36 */ /* 0x000fca0008000000 */
[----:B------:R-:W-:Y:S01]  /*a530*/  LDGSTS.E [R2+0x40000], desc[UR38][R232.64], P5 ;  /* 0x40000000e8027fae */ /* 0x000fe2000a9a1026 */
[----:B------:R-:W-:-:S03]  /*a540*/  ISETP.NE.U32.AND P5, PT, R221, RZ, PT ;  /* 0x000000ffdd00720c */ /* 0x000fc60003fa5070 */
[----:B------:R-:W4:Y:S01]  /*a550*/  LDL.LU R221, [R1+0xf4] ;  /* 0x0000f40001dd7983 */ /* 0x000f220000300800 */
[----:B------:R-:W-:Y:S02]  /*a560*/  ISETP.NE.U32.AND P0, PT, R9, RZ, PT ;  /* 0x000000ff0900720c */ /* 0x000fe40003f05070 */
[----:B------:R-:W-:Y:S01]  /*a570*/  ISETP.NE.U32.AND P1, PT, R4, RZ, PT ;  /* 0x000000ff0400720c */ /* 0x000fe20003f25070 */
[----:B------:R-:W4:Y:S10]  /*a580*/  LDL.LU R5, [R1+0xf0] ;  /* 0x0000f00001057983 */ /* 0x000f340000300800 */
[----:B------:R1:W-:Y:S01]  /*a590*/  LDGSTS.E [R2+0x40008], desc[UR38][R234.64], P0 ;  /* 0x40008000ea027fae */ /* 0x0003e200081a1026 */
[----:B------:R-:W-:-:S02]  /*a5a0*/  ISETP.NE.U32.AND P0, PT, R245, RZ, PT ;  /* 0x000000fff500720c */ /* 0x000fc40003f05070 */
[----:B------:R-:W-:Y:S01]  /*a5b0*/  LOP3.LUT R4, R0, 0x50, RZ, 0x3c, !PT ;  /* 0x0000005000047812 */ /* 0x000fe200078e3cff */
[----:B------:R-:W4:Y:S01]  /*a5c0*/  LDL.64 R20, [R1+0xb8] ;  /* 0x0000b80001147983 */ /* 0x000f220000100a00 */
[----:B------:R-:W-:-:S03]  /*a5d0*/  ISETP.NE.U32.AND P3, PT, R244, RZ, PT ;  /* 0x000000fff400720c */ /* 0x000fc60003f65070 */
[----:B------:R-:W4:Y:S01]  /*a5e0*/  LDL.64 R18, [R1+0xa0] ;  /* 0x0000a00001127983 */ /* 0x000f220000100a00 */
[----:B-1----:R-:W-:Y:S01]  /*a5f0*/  LOP3.LUT R2, R0, 0x40, RZ, 0x3c, !PT ;  /* 0x0000004000027812 */ /* 0x002fe200078e3cff */
[----:B------:R-:W-:Y:S02]  /*a600*/  VIADD R4, R4, UR26 ;  /* 0x0000001a04047c36 */ /* 0x000fe40008000000 */
[----:B------:R-:W4:Y:S02]  /*a610*/  LDL.64 R16, [R1+0x90] ;  /* 0x0000900001107983 */ /* 0x000f240000100a00 */
[----:B------:R-:W-:Y:S02]  /*a620*/  VIADD R2, R2, UR26 ;  /* 0x0000001a02027c36 */ /* 0x000fe40008000000 */
[----:B------:R-:W4:Y:S04]  /*a630*/  LDL.64 R14, [R1+0x80] ;  /* 0x00008000010e7983 */ /* 0x000f280000100a00 */
[----:B------:R-:W-:Y:S01]  /*a640*/  LDGSTS.E [R2+0x40000], desc[UR38][R236.64], P5 ;  /* 0x40000000ec027fae */ /* 0x000fe2000a9a1026 */
[----:B--2---:R-:W-:-:S03]  /*a650*/  ISETP.NE.U32.AND P5, PT, R248, RZ, PT ;  /* 0x000000fff800720c */ /* 0x004fc60003fa5070 */
[----:B------:R-:W-:Y:S01]  /*a660*/  LDGSTS.E [R2+0x40008], desc[UR38][R238.64], P0 ;  /* 0x40008000ee027fae */ /* 0x000fe200081a1026 */
[----:B------:R-:W-:-:S03]  /*a670*/  ISETP.NE.U32.AND P0, PT, R249, RZ, PT ;  /* 0x000000fff900720c */ /* 0x000fc60003f05070 */
[----:B------:R-:W2:Y:S04]  /*a680*/  LDL.64 R12, [R1+0x70] ;  /* 0x00007000010c7983 */ /* 0x000ea80000100a00 */
[----:B------:R-:W2:Y:S04]  /*a690*/  LDL.64 R10, [R1+0x60] ;  /* 0x00006000010a7983 */ /* 0x000ea80000100a00 */
[----:B------:R-:W-:Y:S01]  /*a6a0*/  LDGSTS.E [R4+0x40000], desc[UR38][R240.64], P5 ;  /* 0x40000000f0047fae */ /* 0x000fe2000a9a1026 */
[----:B------:R-:W-:-:S03]  /*a6b0*/  ISETP.NE.U32.AND P5, PT, R250, RZ, PT ;  /* 0x000000fffa00720c */ /* 0x000fc60003fa5070 */
[----:B------:R1:W-:Y:S04]  /*a6c0*/  LDGSTS.E [R4+0x40008], desc[UR38][R242.64], P0 ;  /* 0x40008000f2047fae */ /* 0x0003e800081a1026 */
[----:B------:R-:W2:Y:S04]  /*a6d0*/  LDL.64 R8, [R1+0x50] ;  /* 0x0000500001087983 */ /* 0x000ea80000100a00 */
[----:B------:R-:W2:Y:S01]  /*a6e0*/  LDL.64 R244, [R1+0x40] ;  /* 0x0000400001f47983 */ /* 0x000ea20000100a00 */
[----:B-1----:R-:W-:-:S03]  /*a6f0*/  LOP3.LUT R4, R0, 0x60, RZ, 0x3c, !PT ;  /* 0x0000006000047812 */ /* 0x002fc600078e3cff */
[----:B------:R-:W2:Y:S02]  /*a700*/  LDL.64 R248, [R1+0x30] ;  /* 0x0000300001f87983 */ /* 0x000ea40000100a00 */
[----:B------:R-:W-:Y:S02]  /*a710*/  VIADD R4, R4, UR26 ;  /* 0x0000001a04047c36 */ /* 0x000fe40008000000 */
[----:B------:R-:W2:Y:S04]  /*a720*/  LDL.64 R222, [R1] ;  /* 0x0000000001de7983 */ /* 0x000ea80000100a00 */
[----:B------:R-:W-:Y:S01]  /*a730*/  LDGSTS.E [R4+0x40000], desc[UR38][R218.64], P5 ;  /* 0x40000000da047fae */ /* 0x000fe2000a9a1026 */
[----:B---3--:R-:W-:-:S03]  /*a740*/  ISETP.NE.U32.AND P0, PT, R251, RZ, PT ;  /* 0x000000fffb00720c */ /* 0x008fc60003f05070 */
[----:B------:R-:W3:Y:S04]  /*a750*/  LDL.64 R250, [R1+0x20] ;  /* 0x0000200001fa7983 */ /* 0x000ee80000100a00 */
[----:B------:R1:W-:Y:S06]  /*a760*/  STL [R1+0x458], R4 ;  /* 0x0004580401007387 */ /* 0x0003ec0000100800 */
[----:B------:R1:W-:Y:S01]  /*a770*/  LDGSTS.E [R4+0x40008], desc[UR38][R216.64], P0 ;  /* 0x40008000d8047fae */ /* 0x0003e200081a1026 */
[----:B----4-:R-:W-:-:S03]  /*a780*/  ISETP.NE.U32.AND P5, PT, R221, RZ, PT ;  /* 0x000000ffdd00720c */ /* 0x010fc60003fa5070 */
[----:B------:R-:W4:Y:S01]  /*a790*/  LDL.LU R221, [R1+0x8d0] ;  /* 0x0008d00001dd7983 */ /* 0x000f220000300800 */
[----:B------:R-:W-:Y:S02]  /*a7a0*/  ISETP.NE.U32.AND P0, PT, R5, RZ, PT ;  /* 0x000000ff0500720c */ /* 0x000fe40003f05070 */
[----:B-1----:R-:W-:-:S05]  /*a7b0*/  LOP3.LUT R4, R0, 0x70, RZ, 0x3c, !PT ;  /* 0x0000007000047812 */ /* 0x002fca00078e3cff */
[----:B------:R-:W-:Y:S01]  /*a7c0*/  VIADD R4, R4, UR26 ;  /* 0x0000001a04047c36 */ /* 0x000fe20008000000 */
[----:B------:R-:W-:Y:S01]  /*a7d0*/  USHF.R.U32.HI UR4, URZ, 0x1, UR37 ;  /* 0x00000001ff047899 */ /* 0x000fe20008011625 */
[----:B------:R-:W-:Y:S01]  /*a7e0*/  IMAD.SHL.U32 R3, R3, 0x4, RZ ;  /* 0x0000000403037824 */ /* 0x000fe200078e00ff */
[----:B------:R-:W-:-:S04]  /*a7f0*/  LOP3.LUT R247, R247, 0xfffffffe, RZ, 0xc0, !PT ;  /* 0xfffffffef7f77812 */ /* 0x000fc800078ec0ff */
[----:B------:R-:W-:Y:S01]  /*a800*/  LOP3.LUT R3, R3, UR4, RZ, 0x3c, !PT ;  /* 0x0000000403037c12 */ /* 0x000fe2000f8e3cff */
[----:B------:R-:W-:Y:S04]  /*a810*/  STL [R1+0x454], R4 ;  /* 0x0004540401007387 */ /* 0x000fe80000100800 */
[----:B------:R-:W-:Y:S01]  /*a820*/  VIADD R5, R3, UR26 ;  /* 0x0000001a03057c36 */ /* 0x000fe20008000000 */
[----:B------:R-:W-:Y:S01]  /*a830*/  ISETP.NE.U32.AND P4, PT, R210, RZ, PT ;  /* 0x000000ffd200720c */ /* 0x000fe20003f85070 */
[----:B----4-:R-:W-:Y:S04]  /*a840*/  LDGSTS.E [R4+0x40000], desc[UR38][R220.64], P5 ;  /* 0x40000000dc047fae */ /* 0x010fe8000a9a1026 */
[----:B------:R1:W-:Y:S01]  /*a850*/  LDGSTS.E [R4+0x40008], desc[UR38][R214.64], P0 ;  /* 0x40008000d6047fae */ /* 0x0003e200081a1026 */
[----:B------:R-:W-:-:S03]  /*a860*/  ISETP.NE.U32.AND P0, PT, R23, RZ, PT ;  /* 0x000000ff1700720c */ /* 0x000fc60003f05070 */
[----:B------:R-:W4:Y:S04]  /*a870*/  LDL.LU R23, [R1+0x8cc] ;  /* 0x0008cc0001177983 */ /* 0x000f280000300800 */
[----:B------:R-:W0:Y:S04]  /*a880*/  LDGDEPBAR ;  /* 0x00000000000079af */ /* 0x000e280000000000 */
[----:B------:R-:W-:Y:S02]  /*a890*/  LDGSTS.E [R5], desc[UR38][R20.64], P1 ;  /* 0x0000000014057fae */ /* 0x000fe400089a1026 */
[----:B------:R-:W-:-:S02]  /*a8a0*/  @P0 LOP3.LUT R247, R247, 0x1, RZ, 0xfc, !PT ;  /* 0x00000001f7f70812 */ /* 0x000fc400078efcff */
[----:B------:R-:W-:Y:S04]  /*a8b0*/  LDGSTS.E [R5+0x400], desc[UR38][R18.64], P1 ;  /* 0x0040000012057fae */ /* 0x000fe800089a1026 */
[----:B------:R1:W-:Y:S04]  /*a8c0*/  STL.64 [R1+0x7d0], R246 ;  /* 0x0007d0f601007387 */ /* 0x0003e80000100a00 */
[----:B------:R-:W-:Y:S04]  /*a8d0*/  LDGSTS.E [R5+0x800], desc[UR38][R16.64], P1 ;  /* 0x0080000010057fae */ /* 0x000fe800089a1026 */
[----:B------:R-:W-:Y:S04]  /*a8e0*/  LDGSTS.E [R5+0xc00], desc[UR38][R14.64], P1 ;  /* 0x00c000000e057fae */ /* 0x000fe800089a1026 */
[----:B-1----:R-:W4:Y:S04]  /*a8f0*/  LDL.64 R246, [R1+0x10] ;  /* 0x0000100001f67983 */ /* 0x002f280000100a00 */
[----:B------:R-:W4:Y:S04]  /*a900*/  LDL.LU R210, [R1+0x8c8] ;  /* 0x0008c80001d27983 */ /* 0x000f280000300800 */
[----:B------:R-:W4:Y:S04]  /*a910*/  LDL.LU.64 R20, [R1+0x8c0] ;  /* 0x0008c00001147983 */ /* 0x000f280000300a00 */
[----:B------:R-:W4:Y:S04]  /*a920*/  LDL.LU.64 R18, [R1+0x8b8] ;  /* 0x0008b80001127983 */ /* 0x000f280000300a00 */
[----:B------:R-:W4:Y:S04]  /*a930*/  LDL.LU.64 R16, [R1+0x8b0] ;  /* 0x0008b00001107983 */ /* 0x000f280000300a00 */
[----:B------:R-:W4:Y:S04]  /*a940*/  LDL.LU.64 R14, [R1+0x8a8] ;  /* 0x0008a800010e7983 */ /* 0x000f280000300a00 */
[----:B--2---:R-:W-:Y:S04]  /*a950*/  LDGSTS.E [R5+0x1000], desc[UR38][R12.64], P1 ;  /* 0x010000000c057fae */ /* 0x004fe800089a1026 */
[----:B------:R-:W-:Y:S04]  /*a960*/  LDGSTS.E [R5+0x1400], desc[UR38][R10.64], P1 ;  /* 0x014000000a057fae */ /* 0x000fe800089a1026 */
[----:B------:R-:W-:Y:S04]  /*a970*/  LDGSTS.E [R5+0x1800], desc[UR38][R8.64], P1 ;  /* 0x0180000008057fae */ /* 0x000fe800089a1026 */
[----:B------:R-:W2:Y:S04]  /*a980*/  LDL.LU.64 R12, [R1+0x8a0] ;  /* 0x0008a000010c7983 */ /* 0x000ea80000300a00 */
[----:B------:R-:W2:Y:S04]  /*a990*/  LDL.LU.64 R10, [R1+0x898] ;  /* 0x00089800010a7983 */ /* 0x000ea80000300a00 */
[----:B------:R-:W2:Y:S04]  /*a9a0*/  LDL.LU.64 R8, [R1+0x890] ;  /* 0x0008900001087983 */ /* 0x000ea80000300a00 */
[----:B------:R-:W-:Y:S04]  /*a9b0*/  LDGSTS.E [R5+0x1c00], desc[UR38][R244.64], P1 ;  /* 0x01c00000f4057fae */ /* 0x000fe800089a1026 */
[----:B------:R-:W-:Y:S04]  /*a9c0*/  LDGSTS.E [R5+0x2000], desc[UR38][R248.64], P1 ;  /* 0x02000000f8057fae */ /* 0x000fe800089a1026 */
[----:B---3--:R-:W-:Y:S04]  /*a9d0*/  LDGSTS.E [R5+0x2400], desc[UR38][R250.64], P1 ;  /* 0x02400000fa057fae */ /* 0x008fe800089a1026 */
[----:B------:R-:W3:Y:S04]  /*a9e0*/  LDL.LU.64 R244, [R1+0x888] ;  /* 0x0008880001f47983 */ /* 0x000ee80000300a00 */
[----:B------:R-:W2:Y:S04]  /*a9f0*/  LDL.LU.64 R248, [R1+0x880] ;  /* 0x0008800001f87983 */ /* 0x000ea80000300a00 */
[----:B------:R-:W3:Y:S01]  /*aa00*/  LDL.LU.64 R250, [R1+0x878] ;  /* 0x0008780001fa7983 */ /* 0x000ee20000300a00 */
[----:B------:R-:W-:Y:S01]  /*aa10*/  ISETP.NE.U32.AND P5, PT, R211, RZ, PT ;  /* 0x000000ffd300720c */ /* 0x000fe20003fa5070 */
[----:B------:R-:W-:Y:S01]  /*aa20*/  USHF.L.U32 UR33, UR18, 0x5, URZ ;  /* 0x0000000512217899 */ /* 0x000fe200080006ff */
[----:B------:R-:W-:-:S02]  /*aa30*/  ISETP.NE.U32.AND P6, PT, R6, RZ, PT ;  /* 0x000000ff0600720c */ /* 0x000fc40003fc5070 */
[----:B------:R-:W-:-:S03]  /*aa40*/  LOP3.LUT R4, R3, 0x40, RZ, 0x3c, !PT ;  /* 0x0000004003047812 */ /* 0x000fc600078e3cff */
[----:B------:R-:W-:Y:S01]  /*aa50*/  IMAD.U32 R6, RZ, RZ, UR33 ;  /* 0x00000021ff067e24 */ /* 0x000fe2000f8e00ff */
[----:B----4-:R-:W-:Y:S04]  /*aa60*/  LDGSTS.E [R5+0x2800], desc[UR38][R246.64], P1 ;  /* 0x02800000f6057fae */ /* 0x010fe800089a1026 */
[----:B------:R1:W-:Y:S04]  /*aa70*/  LDGSTS.E [R5+0x2c00], desc[UR38][R222.64], P1 ;  /* 0x02c00000de057fae */ /* 0x0003e800089a1026 */
[----:B--2---:R-:W-:Y:S04]  /*aa80*/  LDGSTS.E [R5+0x3000], desc[UR38][R248.64], P1 ;  /* 0x03000000f8057fae */ /* 0x004fe800089a1026 */
[----:B------:R2:W-:Y:S04]  /*aa90*/  STL.64 [R1+0x820], R248 ;  /* 0x000820f801007387 */ /* 0x0005e80000100a00 */
[----:B------:R-:W-:Y:S04]  /*aaa0*/  LDGSTS.E [R5+0x3400], desc[UR38][R8.64], P1 ;  /* 0x0340000008057fae */ /* 0x000fe800089a1026 */
[----:B------:R-:W-:Y:S04]  /*aab0*/  LDGSTS.E [R5+0x3800], desc[UR38][R12.64], P1 ;  /* 0x038000000c057fae */ /* 0x000fe800089a1026 */
[----:B--2---:R-:W2:Y:S04]  /*aac0*/  LDL.LU.64 R248, [R1+0x28] ;  /* 0x0000280001f87983 */ /* 0x004ea80000300a00 */
[----:B------:R4:W-:Y:S04]  /*aad0*/  STL.64 [R1+0x818], R8 ;  /* 0x0008180801007387 */ /* 0x0009e80000100a00 */
[----:B------:R-:W-:Y:S04]  /*aae0*/  LDGSTS.E [R5+0x3c00], desc[UR38][R16.64], P1 ;  /* 0x03c0000010057fae */ /* 0x000fe800089a1026 */
[----:B------:R-:W-:Y:S04]  /*aaf0*/  LDGSTS.E [R5+0x4000], desc[UR38][R20.64], P1 ;  /* 0x0400000014057fae */ /* 0x000fe800089a1026 */
[----:B----4-:R-:W4:Y:S04]  /*ab00*/  LDL.LU.64 R8, [R1+0x18] ;  /* 0x0000180001087983 */ /* 0x010f280000300a00 */
[----:B------:R1:W-:Y:S04]  /*ab10*/  STL.64 [R1+0x810], R12 ;  /* 0x0008100c01007387 */ /* 0x0003e80000100a00 */
[----:B------:R-:W-:Y:S04]  /*ab20*/  LDGSTS.E [R5+0x4400], desc[UR38][R24.64], P1 ;  /* 0x0440000018057fae */ /* 0x000fe800089a1026 */
[----:B------:R-:W-:Y:S04]  /*ab30*/  LDGSTS.E [R5+0x4800], desc[UR38][R28.64], P1 ;  /* 0x048000001c057fae */ /* 0x000fe800089a1026 */
[----:B-1----:R-:W2:Y:S04]  /*ab40*/  LDL.LU.64 R12, [R1+0x8] ;  /* 0x00000800010c7983 */ /* 0x002ea80000300a00 */
        /* <DEDUP_REMOVED lines=8> */
[----:B------:R1:W-:Y:S01]  /*abd0*/  STL.64 [R1+0x838], R24 ;  /* 0x0008381801007387 */ /* 0x0003e20000100a00 */
[----:B------:R-:W-:-:S03]  /*abe0*/  IMAD.WIDE R222, R6, 0x4, R212 ;  /* 0x0000000406de7825 */ /* 0x000fc600078e02d4 */
        /* <DEDUP_REMOVED lines=23> */
[----:B------:R1:W-:Y:S04]  /*ad60*/  STL [R1+0x7dc], R3 ;  /* 0x0007dc0301007387 */ /* 0x0003e80000100800 */
[----:B------:R-:W3:Y:S04]  /*ad70*/  LDL.LU R211, [R1+0x870] ;  /* 0x0008700001d37983 */ /* 0x000ee80000300800 */
[----:B------:R-:W3:Y:S04]  /*ad80*/  LDL.LU R247, [R1+0x108] ;  /* 0x0001080001f77983 */ /* 0x000ee80000300800 */
[----:B-1----:R-:W3:Y:S04]  /*ad90*/  LDL.LU R3, [R1+0x114] ;  /* 0x0001140001037983 */ /* 0x002ee80000300800 */
[----:B------:R-:W3:Y:S04]  /*ada0*/  LDL.LU R246, [R1+0x11c] ;  /* 0x00011c0001f67983 */ /* 0x000ee80000300800 */
[----:B------:R-:W3:Y:S04]  /*adb0*/  LDL.LU R212, [R1+0xf8] ;  /* 0x0000f80001d47983 */ /* 0x000ee80000300800 */
[----:B------:R-:W-:Y:S04]  /*adc0*/  LDGSTS.E [R5+0x8c00], desc[UR38][R96.64], P1 ;  /* 0x08c0000060057fae */ /* 0x000fe800089a1026 */
        /* <DEDUP_REMOVED lines=19> */
[----:B------:R-:W-:Y:S01]  /*af00*/  LDGSTS.E [R5+0xdc00], desc[UR38][R176.64], P1 ;  /* 0x0dc00000b0057fae */ /* 0x000fe200089a1026 */
[----:B------:R-:W-:-:S03]  /*af10*/  VIADD R4, R4, UR26 ;  /* 0x0000001a04047c36 */ /* 0x000fc60008000000 */
        /* <DEDUP_REMOVED lines=8> */
[----:B------:R-:W3:Y:S04]  /*afa0*/  LDL.LU R213, [R1+0x118] ;  /* 0x0001180001d57983 */ /* 0x000ee80000300800 */
[----:B------:R1:W-:Y:S04]  /*afb0*/  STL.64 [R1+0x418], R222 ;  /* 0x000418de01007387 */ /* 0x0003e80000100a00 */
[----:B--2---:R-:W-:Y:S04]  /*afc0*/  LDGSTS.E [R4+0x200], desc[UR38][R44.64], P1 ;  /* 0x002000002c047fae */ /* 0x004fe800089a1026 */
        /* <DEDUP_REMOVED lines=8> */
[----:B----4-:R-:W-:Y:S04]  /*b050*/  LDGSTS.E [R4+0x2600], desc[UR38][R8.64], P1 ;  /* 0x0260000008047fae */ /* 0x010fe800089a1026 */
[----:B------:R-:W-:Y:S04]  /*b060*/  LDGSTS.E [R4+0x2a00], desc[UR38][R12.64], P1 ;  /* 0x02a000000c047fae */ /* 0x000fe800089a1026 */
[----:B---3--:R-:W-:Y:S04]  /*b070*/  LDGSTS.E [R4+0x2e00], desc[UR38][R250.64], P1 ;  /* 0x02e00000fa047fae */ /* 0x008fe800089a1026 */
        /* <DEDUP_REMOVED lines=52> */
[----:B------:R-:W0:Y:S01]  /*b3c0*/  LDGDEPBAR ;  /* 0x00000000000079af */ /* 0x000e220000000000 */
[----:B------:R-:W-:Y:S01]  /*b3d0*/  BAR.SYNC.DEFER_BLOCKING 0x0 ;  /* 0x0000000000007b1d */ /* 0x000fe20000010000 */
[----:B------:R-:W-:-:S02]  /*b3e0*/  ISETP.NE.U32.AND P0, PT, R212, RZ, PT ;  /* 0x000000ffd400720c */ /* 0x000fc40003f05070 */
[----:B------:R-:W-:-:S03]  /*b3f0*/  ISETP.NE.U32.AND P1, PT, R247, RZ, PT ;  /* 0x000000fff700720c */ /* 0x000fc60003f25070 */
[----:B------:R-:W2:Y:S08]  /*b400*/  LDL.LU R247, [R1+0x120] ;  /* 0x0001200001f77983 */ /* 0x000eb00000300800 */
[----:B------:R-:W-:Y:S01]  /*b410*/  @!PT LDS RZ, [RZ] ;  /* 0x00000000fffff984 */ /* 0x000fe20000000800 */
[----:B------:R-:W-:Y:S01]  /*b420*/  @!PT LDS RZ, [RZ] ;  /* 0x00000000fffff984 */ /* 0x000fe20000000800 */
[----:B------:R-:W-:Y:S01]  /*b430*/  @!PT LDS RZ, [RZ] ;  /* 0x00000000fffff984 */ /* 0x000fe20000000800 */
[----:B------:R3:W-:Y:S04]  /*b440*/  LDGSTS.E [R7+0x42000], desc[UR38][R222.64], P0 ;  /* 0x42000000de077fae */ /* 0x0007e800081a1026 */
[----:B-1----:R-:W3:Y:S04]  /*b450*/  LDL.LU.64 R222, [R1+0x868] ;  /* 0x0008680001de7983 */ /* 0x002ee80000300a00 */
[----:B------:R-:W4:Y:S01]  /*b460*/  LDL.LU R212, [R1+0x124] ;  /* 0x0001240001d47983 */ /* 0x000f220000300800 */
[----:B---3--:R-:W-:-:S03]  /*b470*/  IMAD.WIDE R6, R6, 0x4, R222 ;  /* 0x0000000406067825 */ /* 0x008fc600078e02de */
[----:B------:R-:W3:Y:S01]  /*b480*/  LDL.LU R223, [R1+0x10c] ;  /* 0x00010c0001df7983 */ /* 0x000ee20000300800 */
[----:B------:R-:W-:-:S03]  /*b490*/  VIADD R222, R0, UR26 ;  /* 0x0000001a00de7c36 */ /* 0x000fc60008000000 */
[----:B------:R1:W-:Y:S04]  /*b4a0*/  STL [R1+0x808], R7 ;  /* 0x0008080701007387 */ /* 0x0003e80000100800 */
[----:B------:R1:W-:Y:S04]  /*b4b0*/  LDGSTS.E [R222+0x42008], desc[UR38][R6.64], P1 ;  /* 0x4200800006de7fae */ /* 0x0003e800089a1026 */
[----:B-1----:R-:W2:Y:S01]  /*b4c0*/  LDL.LU R7, [R1+0x110] ;  /* 0x0001100001077983 */ /* 0x002ea20000300800 */
[----:B---3--:R-:W-:Y:S01]  /*b4d0*/  ISETP.NE.U32.AND P0, PT, R223, RZ, PT ;  /* 0x000000ffdf00720c */ /* 0x008fe20003f05070 */
[----:B------:R-:W-:-:S04]  /*b4e0*/  IMAD.U32 R223, RZ, RZ, UR33 ;  /* 0x00000021ffdf7e24 */ /* 0x000fc8000f8e00ff */
[----:B------:R-:W-:-:S04]  /*b4f0*/  IMAD.WIDE R222, R223, 0x4, R224 ;  /* 0x00000004dfde7825 */ /* 0x000fc800078e02e0 */
[----:B------:R-:W-:-:S04]  /*b500*/  IMAD.U32 R224, RZ, RZ, UR33 ;  /* 0x00000021ffe07e24 */ /* 0x000fc8000f8e00ff */
[----:B------:R1:W-:Y:S01]  /*b510*/  LDGSTS.E [R252+0x42000], desc[UR38][R222.64], P0 ;  /* 0x42000000defc7fae */ /* 0x0003e200081a1026 */
[----:B--2---:R-:W-:-:S03]  /*b520*/  ISETP.NE.U32.AND P1, PT, R7, RZ, PT ;  /* 0x000000ff0700720c */ /* 0x004fc60003f25070 */
[----:B------:R-:W2:Y:S04]  /*b530*/  LDL.LU R7, [R1+0x12c] ;  /* 0x00012c0001077983 */ /* 0x000ea80000300800 */
[----:B------:R1:W-:Y:S02]  /*b540*/  STL.64 [R1+0x408], R222 ;  /* 0x000408de01007387 */ /* 0x0003e40000100a00 */
[----:B-1----:R-:W-:-:S05]  /*b550*/  IMAD.WIDE R222, R224, 0x4, R226 ;  /* 0x00000004e0de7825 */ /* 0x002fca00078e02e2 */
[----:B------:R-:W-:Y:S04]  /*b560*/  STL.64 [R1+0x400], R222 ;  /* 0x000400de01007387 */ /* 0x000fe80000100a00 */
[----:B------:R1:W-:Y:S04]  /*b570*/  LDGSTS.E [R252+0x42008], desc[UR38][R222.64], P1 ;  /* 0x42008000defc7fae */ /* 0x0003e800089a1026 */
[----:B------:R3:W-:Y:S04]  /*b580*/  STL [R1+0x804], R252 ;  /* 0x000804fc01007387 */ /* 0x0007e80000100800 */
[----:B---3--:R-:W3:Y:S01]  /*b590*/  LDL.LU R252, [R1+0x128] ;  /* 0x0001280001fc7983 */ /* 0x008ee20000300800 */
[----:B-1----:R-:W-:-:S05]  /*b5a0*/  IMAD.WIDE R222, R224, 0x4, R228 ;  /* 0x00000004e0de7825 */ /* 0x002fca00078e02e4 */
[----:B------:R1:W-:Y:S04]  /*b5b0*/  STL.64 [R1+0x3f8], R222 ;  /* 0x0003f8de01007387 */ /* 0x0003e80000100a00 */
[----:B------:R-:W3:Y:S01]  /*b5c0*/  LDL.LU R225, [R1+0x130] ;  /* 0x0001300001e17983 */ /* 0x000ee20000300800 */
[----:B------:R-:W-:Y:S02]  /*b5d0*/  ISETP.NE.U32.AND P0, PT, R3, RZ, PT ;  /* 0x000000ff0300720c */ /* 0x000fe40003f05070 */
[----:B------:R-:W-:Y:S02]  /*b5e0*/  LOP3.LUT R3, R0, 0x20, RZ, 0x3c, !PT ;  /* 0x0000002000037812 */ /* 0x000fe400078e3cff */
[----:B------:R-:W-:-:S03]  /*b5f0*/  ISETP.NE.U32.AND P1, PT, R213, RZ, PT ;  /* 0x000000ffd500720c */ /* 0x000fc60003f25070 */
[----:B------:R-:W-:Y:S01]  /*b600*/  VIADD R3, R3, UR26 ;  /* 0x0000001a03037c36 */ /* 0x000fe20008000000 */
[----:B------:R-:W-:-:S05]  /*b610*/  LOP3.LUT R213, R0, 0x30, RZ, 0x3c, !PT ;  /* 0x0000003000d57812 */ /* 0x000fca00078e3cff */
[----:B------:R1:W-:Y:S01]  /*b620*/  LDGSTS.E [R3+0x42000], desc[UR38][R222.64], P0 ;  /* 0x42000000de037fae */ /* 0x0003e200081a1026 */
[----:B------:R-:W-:Y:S01]  /*b630*/  ISETP.NE.U32.AND P0, PT, R246, RZ, PT ;  /* 0x000000fff600720c */ /* 0x000fe20003f05070 */
[----:B------:R-:W-:Y:S02]  /*b640*/  VIADD R213, R213, UR26 ;  /* 0x0000001ad5d57c36 */ /* 0x000fe40008000000 */
[----:B------:R-:W-:-:S04]  /*b650*/  IMAD.WIDE R226, R224, 0x4, R232 ;  /* 0x00000004e0e27825 */ /* 0x000fc800078e02e8 */
[----:B-1----:R-:W-:-:S05]  /*b660*/  IMAD.WIDE R222, R224, 0x4, R230 ;  /* 0x00000004e0de7825 */ /* 0x002fca00078e02e6 */
[----:B------:R-:W-:Y:S01]  /*b670*/  LDGSTS.E [R3+0x42008], desc[UR38][R222.64], P1 ;  /* 0x42008000de037fae */ /* 0x000fe200089a1026 */
[----:B------:R-:W-:-:S03]  /*b680*/  ISETP.NE.U32.AND P1, PT, R247, RZ, PT ;  /* 0x000000fff700720c */ /* 0x000fc60003f25070 */
[----:B------:R1:W-:Y:S01]  /*b690*/  STL.64 [R1+0x3f0], R222 ;  /* 0x0003f0de01007387 */ /* 0x0003e20000100a00 */
[----:B------:R-:W-:-:S03]  /*b6a0*/  IMAD.WIDE R246, R224, 0x4, R234 ;  /* 0x00000004e0f67825 */ /* 0x000fc600078e02ea */
[----:B------:R1:W-:Y:S01]  /*b6b0*/  LDGSTS.E [R213+0x42000], desc[UR38][R226.64], P0 ;  /* 0x42000000e2d57fae */ /* 0x0003e200081a1026 */
[----:B----4-:R-:W-:-:S05]  /*b6c0*/  ISETP.NE.U32.AND P0, PT, R212, RZ, PT ;  /* 0x000000ffd400720c */ /* 0x010fca0003f05070 */
[----:B------:R-:W-:Y:S04]  /*b6d0*/  LDGSTS.E [R213+0x42008], desc[UR38][R246.64], P1 ;  /* 0x42008000f6d57fae */ /* 0x000fe800089a1026 */
[----:B-1----:R-:W4:Y:S04]  /*b6e0*/  LDL.LU R222, [R1+0x134] ;  /* 0x0001340001de7983 */ /* 0x002f280000300800 */
[----:B------:R-:W-:Y:S04]  /*b6f0*/  STL [R1+0x7f0], R3 ;  /* 0x0007f00301007387 */ /* 0x000fe80000100800 */
[----:B------:R1:W-:Y:S04]  /*b700*/  STL.64 [R1+0x3e8], R226 ;  /* 0x0003e8e201007387 */ /* 0x0003e80000100a00 */
[----:B------:R-:W4:Y:S04]  /*b710*/  LDL.LU R223, [R1+0x13c] ;  /* 0x00013c0001df7983 */ /* 0x000f280000300800 */
[----:B------:R-:W4:Y:S04]  /*b720*/  LDL.LU R212, [R1+0x138] ;  /* 0x0001380001d47983 */ /* 0x000f280000300800 */
[----:B------:R-:W4:Y:S01]  /*b730*/  LDL R213, [R1+0x458] ;  /* 0x0004580001d57983 */ /* 0x000f220000100800 */
[----:B-1----:R-:W-:-:S03]  /*b740*/  IMAD.WIDE R226, R224, 0x4, R236 ;  /* 0x00000004e0e27825 */ /* 0x002fc600078e02ec */
[----:B------:R-:W-:Y:S04]  /*b750*/  STL.64 [R1+0x7e0], R246 ;  /* 0x0007e0f601007387 */ /* 0x000fe80000100a00 */
[----:B------:R1:W-:Y:S04]  /*b760*/  STL.64 [R1+0x3d8], R226 ;  /* 0x0003d8e201007387 */ /* 0x0003e80000100a00 */
[----:B------:R1:W-:Y:S01]  /*b770*/  LDGSTS.E [R2+0x42000], desc[UR38][R226.64], P0 ;  /* 0x42000000e2027fae */ /* 0x0003e200081a1026 */
[----:B------:R-:W-:-:S03]  /*b780*/  LOP3.LUT R237, R0, 0x50, RZ, 0x3c, !PT ;  /* 0x0000005000ed7812 */ /* 0x000fc600078e3cff */
[----:B------:R-:W4:Y:S01]  /*b790*/  LDL R236, [R1+0x454] ;  /* 0x0004540001ec7983 */ /* 0x000f220000100800 */
[----:B-1----:R-:W-:-:S05]  /*b7a0*/  IMAD.WIDE R226, R224, 0x4, R238 ;  /* 0x00000004e0e27825 */ /* 0x002fca00078e02ee */
[----:B------:R-:W-:Y:S04]  /*b7b0*/  STL.64 [R1+0x3d0], R226 ;  /* 0x0003d0e201007387 */ /* 0x000fe80000100a00 */
[----:B------:R1:W-:Y:S02]  /*b7c0*/  STL [R1+0x800], R0 ;  /* 0x0008000001007387 */ /* 0x0003e40000100800 */
[----:B-1----:R-:W-:Y:S02]  /*b7d0*/  IMAD.U32 R0, RZ, RZ, UR33 ;  /* 0x00000021ff007e24 */ /* 0x002fe4000f8e00ff */
[----:B------:R-:W-:Y:S02]  /*b7e0*/  VIADD R237, R237, UR26 ;  /* 0x0000001aeded7c36 */ /* 0x000fe40008000000 */
[----:B------:R-:W-:Y:S01]  /*b7f0*/  IMAD.WIDE R218, R0, 0x4, R218 ;  /* 0x0000000400da7825 */ /* 0x000fe200078e02da */
[----:B--2---:R-:W-:-:S02]  /*b800*/  ISETP.NE.U32.AND P0, PT, R7, RZ, PT ;  /* 0x000000ff0700720c */ /* 0x004fc40003f05070 */
[----:B---3--:R-:W-:Y:S02]  /*b810*/  ISETP.NE.U32.AND P1, PT, R252, RZ, PT ;  /* 0x000000fffc00720c */ /* 0x008fe40003f25070 */
[----:B------:R-:W2:Y:S04]  /*b820*/  LDL.LU R252, [R1+0xfc] ;  /* 0x0000fc0001fc7983 */ /* 0x000ea80000300800 */
[----:B------:R-:W3:Y:S07]  /*b830*/  LDL.LU R7, [R1+0x100] ;  /* 0x0001000001077983 */ /* 0x000eee0000300800 */
[----:B------:R1:W-:Y:S02]  /*b840*/  LDGSTS.E [R2+0x42008], desc[UR38][R226.64], P1 ;  /* 0x42008000e2027fae */ /* 0x0003e400089a1026 */
[----:B-1----:R-:W-:-:S02]  /*b850*/  IMAD.WIDE R2, R0, 0x4, R240 ;  /* 0x0000000400027825 */ /* 0x002fc400078e02f0 */
[----:B------:R-:W2:Y:S04]  /*b860*/  LDL.LU.64 R240, [R1+0xb8] ;  /* 0x0000b80001f07983 */ /* 0x000ea80000300a00 */
[----:B------:R-:W3:Y:S01]  /*b870*/  LDL.LU.64 R238, [R1+0xa0] ;  /* 0x0000a00001ee7983 */ /* 0x000ee20000300a00 */
[----:B------:R-:W-:-:S03]  /*b880*/  ISETP.NE.U32.AND P1, PT, R225, RZ, PT ;  /* 0x000000ffe100720c */ /* 0x000fc60003f25070 */
[----:B------:R1:W-:Y:S04]  /*b890*/  STL.64 [R1+0x3c8], R2 ;  /* 0x0003c80201007387 */ /* 0x0003e80000100a00 */
[----:B------:R-:W3:Y:S04]  /*b8a0*/  LDL.LU.64 R246, [R1+0x90] ;  /* 0x0000900001f67983 */ /* 0x000ee80000300a00 */
[----:B------:R-:W3:Y:S04]  /*b8b0*/  LDL.LU.64 R234, [R1+0x80] ;  /* 0x0000800001ea7983 */ /* 0x000ee80000300a00 */
[----:B------:R1:W-:Y:S04]  /*b8c0*/  LDGSTS.E [R237+0x42000], desc[UR38][R2.64], P0 ;  /* 0x4200000002ed7fae */ /* 0x0003e800081a1026 */
[----:B------:R-:W3:Y:S01]  /*b8d0*/  LDL.LU.64 R232, [R1+0x70] ;  /* 0x0000700001e87983 */ /* 0x000ee20000300a00 */
[----:B-1----:R-:W-:-:S05]  /*b8e0*/  IMAD.WIDE R2, R0, 0x4, R242 ;  /* 0x0000000400027825 */ /* 0x002fca00078e02f2 */
[----:B------:R1:W-:Y:S04]  /*b8f0*/  STL.64 [R1+0x3c0], R2 ;  /* 0x0003c00201007387 */ /* 0x0003e80000100a00 */
[----:B------:R-:W-:Y:S04]  /*b900*/  LDGSTS.E [R237+0x42008], desc[UR38][R2.64], P1 ;  /* 0x4200800002ed7fae */ /* 0x000fe800089a1026 */
[----:B-1----:R-:W3:Y:S04]  /*b910*/  LDL.LU.64 R2, [R1+0x60] ;  /* 0x0000600001027983 */ /* 0x002ee80000300a00 */
[----:B------:R-:W3:Y:S04]  /*b920*/  LDL.LU.64 R230, [R1+0x50] ;  /* 0x0000500001e67983 */ /* 0x000ee80000300a00 */
[----:B------:R-:W3:Y:S04]  /*b930*/  LDL.LU.64 R228, [R1+0x40] ;  /* 0x0000400001e47983 */ /* 0x000ee80000300a00 */
[----:B------:R-:W-:Y:S04]  /*b940*/  STL.64 [R1+0x448], R218 ;  /* 0x000448da01007387 */ /* 0x000fe80000100a00 */
[----:B------:R-:W3:Y:S04]  /*b950*/  LDL.LU.64 R226, [R1+0x30] ;  /* 0x0000300001e27983 */ /* 0x000ee80000300a00 */
[----:B------:R-:W3:Y:S01]  /*b960*/  LDL.LU.64 R224, [R1+0x20] ;  /* 0x0000200001e07983 */ /* 0x000ee20000300a00 */
[----:B----4-:R-:W-:-:S02]  /*b970*/  ISETP.NE.U32.AND P0, PT, R222, RZ, PT ;  /* 0x000000ffde00720c */ /* 0x010fc40003f05070 */
[----:B------:R-:W-:Y:S01]  /*b980*/  ISETP.NE.U32.AND P1, PT, R223, RZ, PT ;  /* 0x000000ffdf00720c */ /* 0x000fe20003f25070 */
[----:B------:R-:W-:Y:S01]  /*b990*/  IMAD.WIDE R216, R0, 0x4, R216 ;  /* 0x0000000400d87825 */ /* 0x000fe200078e02d8 */
[----:B------:R-:W4:Y:S09]  /*b9a0*/  LDL.LU.64 R222, [R1+0x10] ;  /* 0x0000100001de7983 */ /* 0x000f320000300a00 */
[----:B------:R-:W-:Y:S01]  /*b9b0*/  LDGSTS.E [R213+0x42000], desc[UR38][R218.64], P0 ;  /* 0x42000000dad57fae */ /* 0x000fe200081a1026 */
[----:B------:R-:W-:Y:S01]  /*b9c0*/  ISETP.NE.U32.AND P0, PT, R212, RZ, PT ;  /* 0x000000ffd400720c */ /* 0x000fe20003f05070 */
[----:B------:R-:W-:-:S02]  /*b9d0*/  IMAD.WIDE R214, R0, 0x4, R214 ;  /* 0x0000000400d67825 */ /* 0x000fc400078e02d6 */
[----:B------:R1:W-:Y:S01]  /*b9e0*/  STL.64 [R1+0x440], R216 ;  /* 0x000440d801007387 */ /* 0x0003e20000100a00 */
[----:B------:R-:W-:-:S03]  /*b9f0*/  USHF.L.U32 UR32, UR19, 0x5, URZ ;  /* 0x0000000513207899 */ /* 0x000fc600080006ff */
[----:B------:R1:W-:Y:S02]  /*ba00*/  LDGSTS.E [R213+0x42008], desc[UR38][R216.64], P1 ;  /* 0x42008000d8d57fae */ /* 0x0003e400089a1026 */
[----:B-1----:R-:W-:Y:S02]  /*ba10*/  IMAD.WIDE R216, R0, 0x4, R220 ;  /* 0x0000000400d87825 */ /* 0x002fe400078e02dc */
[----:B------:R-:W4:Y:S04]  /*ba20*/  LDL.LU.64 R212, [R1] ;  /* 0x0000000001d47983 */ /* 0x000f280000300a00 */
[----:B------:R-:W-:Y:S04]  /*ba30*/  LDGSTS.E [R236+0x42000], desc[UR38][R216.64], P0 ;  /* 0x42000000d8ec7fae */ /* 0x000fe800081a1026 */
[----:B------:R1:W-:Y:S04]  /*ba40*/  LDGSTS.E [R236+0x42008], desc[UR38][R214.64], P3 ;  /* 0x42008000d6ec7fae */ /* 0x0003e800099a1026 */
[----:B------:R1:W-:Y:S04]  /*ba50*/  STL.64 [R1+0x438], R216 ;  /* 0x000438d801007387 */ /* 0x0003e80000100a00 */
[----:B------:R2:W-:Y:S01]  /*ba60*/  STL.64 [R1+0x430], R214 ;  /* 0x000430d601007387 */ /* 0x0005e20000100a00 */
[----:B-1----:R-:W-:-:S03]  /*ba70*/  IMAD.U32 R236, RZ, RZ, UR32 ;  /* 0x00000020ffec7e24 */ /* 0x002fc6000f8e00ff */
[----:B------:R-:W0:Y:S01]  /*ba80*/  LDGDEPBAR ;  /* 0x00000000000079af */ /* 0x000e220000000000 */
[----:B------:R-:W-:-:S03]  /*ba90*/  IMAD.WIDE R216, R236, 0x4, R44 ;  /* 0x00000004ecd87825 */ /* 0x000fc600078e022c */
[----:B------:R-:W4:Y:S01]  /*baa0*/  LDL.LU.64 R44, [R1+0x860] ;  /* 0x00086000012c7983 */ /* 0x000f220000300a00 */
[----:B------:R-:W-:-:S04]  /*bab0*/  IMAD.WIDE R218, R236, 0x4, R40 ;  /* 0x00000004ecda7825 */ /* 0x000fc800078e0228 */
[----:B--2---:R-:W-:-:S05]  /*bac0*/  IMAD.WIDE R214, R236, 0x4, R240 ;  /* 0x00000004ecd67825 */ /* 0x004fca00078e02f0 */
[----:B------:R3:W-:Y:S04]  /*bad0*/  STL.64 [R1+0x3b8], R214 ;  /* 0x0003b8d601007387 */ /* 0x0007e80000100a00 */
[----:B------:R1:W-:Y:S04]  /*bae0*/  STL.64 [R1+0x3b0], R216 ;  /* 0x0003b0d801007387 */ /* 0x0003e80000100a00 */
[----:B------:R-:W2:Y:S01]  /*baf0*/  LDL.LU.64 R40, [R1+0x858] ;  /* 0x0008580001287983 */ /* 0x000ea20000300a00 */
[----:B---3--:R-:W-:-:S05]  /*bb00*/  IMAD.WIDE R214, R236, 0x4, R238 ;  /* 0x00000004ecd67825 */ /* 0x008fca00078e02ee */
[----:B------:R3:W-:Y:S01]  /*bb10*/  STL.64 [R1+0x3a8], R214 ;  /* 0x0003a8d601007387 */ /* 0x0007e20000100a00 */
[----:B-1----:R-:W-:-:S03]  /*bb20*/  IMAD.WIDE R216, R236, 0x4, R36 ;  /* 0x00000004ecd87825 */ /* 0x002fc600078e0224 */
[----:B------:R1:W-:Y:S04]  /*bb30*/  STL.64 [R1+0x3a0], R218 ;  /* 0x0003a0da01007387 */ /* 0x0003e80000100a00 */
[----:B------:R-:W2:Y:S01]  /*bb40*/  LDL.LU.64 R36, [R1+0x850] ;  /* 0x0008500001247983 */ /* 0x000ea20000300a00 */
[----:B---3--:R-:W-:-:S05]  /*bb50*/  IMAD.WIDE R214, R236, 0x4, R246 ;  /* 0x00000004ecd67825 */ /* 0x008fca00078e02f6 */
[----:B------:R3:W-:Y:S01]  /*bb60*/  STL.64 [R1+0x398], R214 ;  /* 0x000398d601007387 */ /* 0x0007e20000100a00 */
[----:B-1----:R-:W-:-:S03]  /*bb70*/  IMAD.WIDE R218, R236, 0x4, R32 ;  /* 0x00000004ecda7825 */ /* 0x002fc600078e0220 */
[----:B------:R1:W-:Y:S04]  /*bb80*/  STL.64 [R1+0x390], R216 ;  /* 0x000390d801007387 */ /* 0x0003e80000100a00 */
[----:B------:R-:W2:Y:S01]  /*bb90*/  LDL.LU.64 R32, [R1+0x848] ;  /* 0x0008480001207983 */ /* 0x000ea20000300a00 */
[----:B---3--:R-:W-:-:S04]  /*bba0*/  IMAD.WIDE R214, R236, 0x4, R234 ;  /* 0x00000004ecd67825 */ /* 0x008fc800078e02ea */
[C---:B-1----:R-:W-:Y:S01]  /*bbb0*/  IMAD.WIDE R216, R236.reuse, 0x4, R232 ;  /* 0x00000004ecd87825 */ /* 0x042fe200078e02e8 */
[----:B------:R1:W-:Y:S03]  /*bbc0*/  STL.64 [R1+0x388], R214 ;  /* 0x000388d601007387 */ /* 0x0003e60000100a00 */
[C---:B------:R-:W-:Y:S01]  /*bbd0*/  IMAD.WIDE R2, R236.reuse, 0x4, R2 ;  /* 0x00000004ec027825 */ /* 0x040fe200078e0202 */
[----:B------:R-:W-:Y:S03]  /*bbe0*/  STL.64 [R1+0x380], R218 ;  /* 0x000380da01007387 */ /* 0x000fe60000100a00 */
[C---:B-1----:R-:W-:Y:S02]  /*bbf0*/  IMAD.WIDE R214, R236.reuse, 0x4, R28 ;  /* 0x00000004ecd67825 */ /* 0x042fe400078e021c */
[----:B------:R-:W3:Y:S04]  /*bc00*/  LDL.LU.64 R28, [R1+0x840] ;  /* 0x00084000011c7983 */ /* 0x000ee80000300a00 */
[----:B------:R1:W-:Y:S04]  /*bc10*/  STL.64 [R1+0x378], R216 ;  /* 0x000378d801007387 */ /* 0x0003e80000100a00 */
[----:B------:R1:W-:Y:S02]  /*bc20*/  STL.64 [R1+0x370], R214 ;  /* 0x000370d601007387 */ /* 0x0003e40000100a00 */
[----:B-1----:R-:W-:-:S02]  /*bc30*/  IMAD.WIDE R216, R236, 0x4, R24 ;  /* 0x00000004ecd87825 */ /* 0x002fc400078e0218 */
[----:B------:R-:W2:Y:S04]  /*bc40*/  LDL.LU.64 R24, [R1+0x838] ;  /* 0x0008380001187983 */ /* 0x000ea80000300a00 */
[----:B------:R1:W-:Y:S01]  /*bc50*/  STL.64 [R1+0x368], R2 ;  /* 0x0003680201007387 */ /* 0x0003e20000100a00 */
[----:B------:R-:W-:-:S03]  /*bc60*/  IMAD.WIDE R214, R236, 0x4, R20 ;  /* 0x00000004ecd67825 */ /* 0x000fc600078e0214 */
[----:B------:R1:W-:Y:S04]  /*bc70*/  STL.64 [R1+0x360], R216 ;  /* 0x000360d801007387 */ /* 0x0003e80000100a00 */
[----:B------:R-:W2:Y:S01]  /*bc80*/  LDL.LU.64 R20, [R1+0x830] ;  /* 0x0008300001147983 */ /* 0x000ea20000300a00 */
[----:B-1----:R-:W-:-:S05]  /*bc90*/  IMAD.WIDE R2, R236, 0x4, R230 ;  /* 0x00000004ec027825 */ /* 0x002fca00078e02e6 */
        /* <DEDUP_REMOVED lines=11> */
[----:B----4-:R-:W-:-:S03]  /*bd50*/  IMAD.WIDE R216, R236, 0x4, R8 ;  /* 0x00000004ecd87825 */ /* 0x010fc600078e0208 */
[----:B------:R4:W-:Y:S04]  /*bd60*/  STL.64 [R1+0x330], R214 ;  /* 0x000330d601007387 */ /* 0x0009e80000100a00 */
[----:B------:R-:W3:Y:S01]  /*bd70*/  LDL.LU.64 R8, [R1+0x818] ;  /* 0x0008180001087983 */ /* 0x000ee20000300a00 */
[----:B-1----:R-:W-:-:S04]  /*bd80*/  IMAD.WIDE R2, R236, 0x4, R224 ;  /* 0x00000004ec027825 */ /* 0x002fc800078e02e0 */
[C---:B----4-:R-:W-:Y:S01]  /*bd90*/  IMAD.WIDE R214, R236.reuse, 0x4, R12 ;  /* 0x00000004ecd67825 */ /* 0x050fe200078e020c */
[----:B------:R1:W-:Y:S04]  /*bda0*/  STL.64 [R1+0x328], R2 ;  /* 0x0003280201007387 */ /* 0x0003e80000100a00 */
[----:B------:R-:W-:Y:S04]  /*bdb0*/  STL.64 [R1+0x320], R216 ;  /* 0x000320d801007387 */ /* 0x000fe80000100a00 */
[----:B------:R-:W4:Y:S01]  /*bdc0*/  LDL.LU.64 R12, [R1+0x810] ;  /* 0x00081000010c7983 */ /* 0x000f220000300a00 */
[----:B-1----:R-:W-:-:S04]  /*bdd0*/  IMAD.WIDE R2, R236, 0x4, R222 ;  /* 0x00000004ec027825 */ /* 0x002fc800078e02de */
[C---:B------:R-:W-:Y:S01]  /*bde0*/  IMAD.WIDE R212, R236.reuse, 0x4, R212 ;  /* 0x00000004ecd47825 */ /* 0x040fe200078e02d4 */
[----:B------:R1:W-:Y:S04]  /*bdf0*/  STL.64 [R1+0x318], R2 ;  /* 0x0003180201007387 */ /* 0x0003e80000100a00 */
[----:B------:R-:W-:Y:S04]  /*be00*/  STL.64 [R1+0x308], R214 ;  /* 0x000308d601007387 */ /* 0x000fe80000100a00 */
[----:B------:R1:W-:Y:S02]  /*be10*/  STL.64 [R1+0x310], R212 ;  /* 0x000310d401007387 */ /* 0x0003e40000100a00 */
[----:B-1----:R-:W-:-:S05]  /*be20*/  IMAD.WIDE R2, R236, 0x4, R250 ;  /* 0x00000004ec027825 */ /* 0x002fca00078e02fa */
[----:B------:R3:W-:Y:S01]  /*be30*/  STL.64 [R1+0x300], R2 ;  /* 0x0003000201007387 */ /* 0x0007e20000100a00 */
[----:B------:R-:W-:-:S04]  /*be40*/  IMAD.WIDE R212, R236, 0x4, R244 ;  /* 0x00000004ecd47825 */ /* 0x000fc800078e02f4 */
[----:B------:R-:W-:-:S04]  /*be50*/  IMAD.WIDE R10, R236, 0x4, R10 ;  /* 0x00000004ec0a7825 */ /* 0x000fc800078e020a */
[----:B------:R-:W-:-:S04]  /*be60*/  IMAD.WIDE R250, R236, 0x4, R22 ;  /* 0x00000004ecfa7825 */ /* 0x000fc800078e0216 */
[----:B------:R-:W-:-:S04]  /*be70*/  IMAD.WIDE R246, R236, 0x4, R30 ;  /* 0x00000004ecf67825 */ /* 0x000fc800078e021e */
[----:B--2---:R-:W-:-:S05]  /*be80*/  IMAD.WIDE R214, R236, 0x4, R248 ;  /* 0x00000004ecd67825 */ /* 0x004fca00078e02f8 */
[----:B------:R-:W-:Y:S04]  /*be90*/  STL.64 [R1+0x2f8], R214 ;  /* 0x0002f8d601007387 */ /* 0x000fe80000100a00 */
[----:B------:R-:W-:Y:S01]  /*bea0*/  STL.64 [R1+0x2f0], R212 ;  /* 0x0002f0d401007387 */ /* 0x000fe20000100a00 */
[----:B---3--:R-:W-:-:S05]  /*beb0*/  IMAD.WIDE R2, R236, 0x4, R8 ;  /* 0x00000004ec027825 */ /* 0x008fca00078e0208 */
[----:B------:R1:W-:Y:S04]  /*bec0*/  STL.64 [R1+0x2e8], R2 ;  /* 0x0002e80201007387 */ /* 0x0003e80000100a00 */
[----:B------:R2:W-:Y:S01]  /*bed0*/  STL.64 [R1+0x2e0], R10 ;  /* 0x0002e00a01007387 */ /* 0x0005e20000100a00 */
[----:B----4-:R-:W-:-:S04]  /*bee0*/  IMAD.WIDE R8, R236, 0x4, R12 ;  /* 0x00000004ec087825 */ /* 0x010fc800078e020c */
[C---:B-1----:R-:W-:Y:S01]  /*bef0*/  IMAD.WIDE R2, R236.reuse, 0x4, R14 ;  /* 0x00000004ec027825 */ /* 0x042fe200078e020e */
[----:B------:R1:W-:Y:S03]  /*bf00*/  STL.64 [R1+0x2d8], R8 ;  /* 0x0002d80801007387 */ /* 0x0003e60000100a00 */
[C---:B--2---:R-:W-:Y:S01]  /*bf10*/  IMAD.WIDE R10, R236.reuse, 0x4, R16 ;  /* 0x00000004ec0a7825 */ /* 0x044fe200078e0210 */
[----:B------:R2:W-:Y:S04]  /*bf20*/  STL.64 [R1+0x2d0], R2 ;  /* 0x0002d00201007387 */ /* 0x0005e80000100a00 */
[----:B------:R-:W-:Y:S01]  /*bf30*/  STL.64 [R1+0x2c8], R10 ;  /* 0x0002c80a01007387 */ /* 0x000fe20000100a00 */
[----:B-1----:R-:W-:-:S04]  /*bf40*/  IMAD.WIDE R8, R236, 0x4, R18 ;  /* 0x00000004ec087825 */ /* 0x002fc800078e0212 */
[C---:B--2---:R-:W-:Y:S01]  /*bf50*/  IMAD.WIDE R2, R236.reuse, 0x4, R20 ;  /* 0x00000004ec027825 */ /* 0x044fe200078e0214 */
[----:B------:R1:W-:Y:S04]  /*bf60*/  STL.64 [R1+0x2c0], R8 ;  /* 0x0002c00801007387 */ /* 0x0003e80000100a00 */
[----:B------:R2:W-:Y:S01]  /*bf70*/  STL.64 [R1+0x2b8], R2 ;  /* 0x0002b80201007387 */ /* 0x0005e20000100a00 */
[----:B------:R-:W-:-:S04]  /*bf80*/  IMAD.WIDE R248, R236, 0x4, R26 ;  /* 0x00000004ecf87825 */ /* 0x000fc800078e021a */
[----:B-1----:R-:W-:-:S04]  /*bf90*/  IMAD.WIDE R8, R236, 0x4, R24 ;  /* 0x00000004ec087825 */ /* 0x002fc800078e0218 */
[C---:B--2---:R-:W-:Y:S01]  /*bfa0*/  IMAD.WIDE R2, R236.reuse, 0x4, R28 ;  /* 0x00000004ec027825 */ /* 0x044fe200078e021c */
[----:B------:R-:W-:Y:S04]  /*bfb0*/  STL.64 [R1+0x2a8], R8 ;  /* 0x0002a80801007387 */ /* 0x000fe80000100a00 */
[----:B------:R-:W-:Y:S04]  /*bfc0*/  STL.64 [R1+0x2b0], R250 ;  /* 0x0002b0fa01007387 */ /* 0x000fe80000100a00 */
[----:B------:R1:W-:Y:S04]  /*bfd0*/  STL.64 [R1+0x298], R2 ;  /* 0x0002980201007387 */ /* 0x0003e80000100a00 */
[----:B------:R-:W-:Y:S01]  /*bfe0*/  STL.64 [R1+0x2a0], R248 ;  /* 0x0002a0f801007387 */ /* 0x000fe20000100a00 */
[----:B-1----:R-:W-:-:S05]  /*bff0*/  IMAD.WIDE R2, R236, 0x4, R32 ;  /* 0x00000004ec027825 */ /* 0x002fca00078e0220 */
[----:B------:R1:W-:Y:S01]  /*c000*/  STL.64 [R1+0x288], R2 ;  /* 0x0002880201007387 */ /* 0x0003e20000100a00 */
[----:B------:R-:W-:-:S03]  /*c010*/  IMAD.WIDE R12, R236, 0x4, R34 ;  /* 0x00000004ec0c7825 */ /* 0x000fc600078e0222 */
[----:B------:R-:W-:Y:S01]  /*c020*/  STL.64 [R1+0x290], R246 ;  /* 0x000290f601007387 */ /* 0x000fe20000100a00 */
[----:B------:R-:W-:-:S04]  /*c030*/  IMAD.WIDE R10, R236, 0x4, R38 ;  /* 0x00000004ec0a7825 */ /* 0x000fc800078e0226 */
[----:B-1----:R-:W-:-:S05]  /*c040*/  IMAD.WIDE R2, R236, 0x4, R36 ;  /* 0x00000004ec027825 */ /* 0x002fca00078e0224 */
[----:B------:R1:W-:Y:S01]  /*c050*/  STL.64 [R1+0x278], R2 ;  /* 0x0002780201007387 */ /* 0x0003e20000100a00 */
[----:B------:R-:W-:-:S03]  /*c060*/  IMAD.WIDE R14, R236, 0x4, R44 ;  /* 0x00000004ec0e7825 */ /* 0x000fc600078e022c */
[----:B------:R-:W-:Y:S01]  /*c070*/  STL.64 [R1+0x280], R12 ;  /* 0x0002800c01007387 */ /* 0x000fe20000100a00 */
[----:B------:R-:W-:-:S04]  /*c080*/  IMAD.WIDE R8, R236, 0x4, R42 ;  /* 0x00000004ec087825 */ /* 0x000fc800078e022a */
[----:B-1----:R-:W-:-:S04]  /*c090*/  IMAD.WIDE R2, R236, 0x4, R40 ;  /* 0x00000004ec027825 */ /* 0x002fc800078e0228 */
[C---:B------:R-:W-:Y:S01]  /*c0a0*/  IMAD.WIDE R16, R236.reuse, 0x4, R48 ;  /* 0x00000004ec107825 */ /* 0x040fe200078e0230 */
[----:B------:R1:W-:Y:S04]  /*c0b0*/  STL.64 [R1+0x268], R2 ;  /* 0x0002680201007387 */ /* 0x0003e80000100a00 */
[----:B------:R-:W-:Y:S04]  /*c0c0*/  STL.64 [R1+0x270], R10 ;  /* 0x0002700a01007387 */ /* 0x000fe80000100a00 */
[----:B------:R2:W-:Y:S01]  /*c0d0*/  STL.64 [R1+0x258], R14 ;  /* 0x0002580e01007387 */ /* 0x0005e20000100a00 */
[----:B-1----:R-:W-:-:S03]  /*c0e0*/  IMAD.WIDE R2, R236, 0x4, R46 ;  /* 0x00000004ec027825 */ /* 0x002fc600078e022e */
[----:B------:R-:W-:Y:S04]  /*c0f0*/  STL.64 [R1+0x260], R8 ;  /* 0x0002600801007387 */ /* 0x000fe80000100a00 */
[----:B------:R1:W-:Y:S01]  /*c100*/  STL.64 [R1+0x248], R16 ;  /* 0x0002481001007387 */ /* 0x0003e20000100a00 */
[----:B--2---:R-:W-:-:S03]  /*c110*/  IMAD.WIDE R14, R236, 0x4, R50 ;  /* 0x00000004ec0e7825 */ /* 0x004fc600078e0232 */
[----:B------:R-:W-:Y:S04]  /*c120*/  STL.64 [R1+0x250], R2 ;  /* 0x0002500201007387 */ /* 0x000fe80000100a00 */
[----:B------:R2:W-:Y:S01]  /*c130*/  STL.64 [R1+0x240], R14 ;  /* 0x0002400e01007387 */ /* 0x0005e20000100a00 */
[----:B-1----:R-:W-:-:S05]  /*c140*/  IMAD.WIDE R16, R236, 0x4, R52 ;  /* 0x00000004ec107825 */ /* 0x002fca00078e0234 */
[----:B------:R1:W-:Y:S01]  /*c150*/  STL.64 [R1+0x238], R16 ;  /* 0x0002381001007387 */ /* 0x0003e20000100a00 */
[----:B--2---:R-:W-:-:S04]  /*c160*/  IMAD.WIDE R14, R236, 0x4, R54 ;  /* 0x00000004ec0e7825 */ /* 0x004fc800078e0236 */
[C---:B------:R-:W-:Y:S01]  /*c170*/  IMAD.WIDE R18, R236.reuse, 0x4, R58 ;  /* 0x00000004ec127825 */ /* 0x040fe200078e023a */
[----:B------:R2:W-:Y:S03]  /*c180*/  STL.64 [R1+0x230], R14 ;  /* 0x0002300e01007387 */ /* 0x0005e60000100a00 */
[----:B-1----:R-:W-:-:S05]  /*c190*/  IMAD.WIDE R16, R236, 0x4, R56 ;  /* 0x00000004ec107825 */ /* 0x002fca00078e0238 */
[----:B------:R1:W-:Y:S01]  /*c1a0*/  STL.64 [R1+0x228], R16 ;  /* 0x0002281001007387 */ /* 0x0003e20000100a00 */
[----:B--2---:R-:W-:-:S03]  /*c1b0*/  IMAD.WIDE R14, R236, 0x4, R60 ;  /* 0x00000004ec0e7825 */ /* 0x004fc600078e023c */
[----:B------:R2:W-:Y:S04]  /*c1c0*/  STL.64 [R1+0x220], R18 ;  /* 0x0002201201007387 */ /* 0x0005e80000100a00 */
[----:B------:R3:W-:Y:S01]  /*c1d0*/  STL.64 [R1+0x218], R14 ;  /* 0x0002180e01007387 */ /* 0x0007e20000100a00 */
[----:B-1----:R-:W-:-:S04]  /*c1e0*/  IMAD.WIDE R16, R236, 0x4, R62 ;  /* 0x00000004ec107825 */ /* 0x002fc800078e023e */
[C---:B--2---:R-:W-:Y:S01]  /*c1f0*/  IMAD.WIDE R18, R236.reuse, 0x4, R64 ;  /* 0x00000004ec127825 */ /* 0x044fe200078e0240 */
[----:B------:R1:W-:Y:S03]  /*c200*/  STL.64 [R1+0x210], R16 ;  /* 0x0002101001007387 */ /* 0x0003e60000100a00 */
[C---:B---3--:R-:W-:Y:S01]  /*c210*/  IMAD.WIDE R14, R236.reuse, 0x4, R66 ;  /* 0x00000004ec0e7825 */ /* 0x048fe200078e0242 */
        /* <DEDUP_REMOVED lines=112> */
[----:B---3--:R-:W2:Y:S04]  /*c920*/  LDL.LU.64 R14, [R1+0x3b8] ;  /* 0x0003b800010e7983 */ /* 0x008ea80000300a00 */
[----:B------:R1:W-:Y:S04]  /*c930*/  STL.64 [R1+0x40], R16 ;  /* 0x0000401001007387 */ /* 0x0003e80000100a00 */
[----:B-1----:R-:W3:Y:S04]  /*c940*/  LDL.LU.64 R16, [R1+0x3b0] ;  /* 0x0003b00001107983 */ /* 0x002ee80000300a00 */
[----:B------:R1:W-:Y:S04]  /*c950*/  STL.64 [R1+0x38], R18 ;  /* 0x0000381201007387 */ /* 0x0003e80000100a00 */
[----:B-1----:R-:W4:Y:S04]  /*c960*/  LDL.LU.64 R18, [R1+0x3a8] ;  /* 0x0003a80001127983 */ /* 0x002f280000300a00 */
[----:B------:R-:W2:Y:S04]  /*c970*/  LDL.LU.64 R20, [R1+0x3a0] ;  /* 0x0003a00001147983 */ /* 0x000ea80000300a00 */
        /* <DEDUP_REMOVED lines=17> */
[----:B------:R-:W3:Y:S04]  /*ca90*/  LDL.LU.64 R56, [R1+0x310] ;  /* 0x0003100001387983 */ /* 0x000ee80000300a00 */
        /* <DEDUP_REMOVED lines=56> */
[----:B------:R-:W3:Y:S01]  /*ce20*/  LDL.LU.64 R170, [R1+0xc8] ;  /* 0x0000c80001aa7983 */ /* 0x000ee20000300a00 */
[----:B------:R-:W-:-:S03]  /*ce30*/  IMAD.WIDE R244, R236, 0x4, R180 ;  /* 0x00000004ecf47825 */ /* 0x000fc600078e02b4 */
        /* <DEDUP_REMOVED lines=22> */
[----:B------:R-:W3:Y:S04]  /*cfa0*/  LDL.LU.64 R194, [R1+0x60] ;  /* 0x0000600001c27983 */ /* 0x000ee80000300a00 */
[----:B------:R-:W3:Y:S04]  /*cfb0*/  LDL.LU.64 R196, [R1+0x58] ;  /* 0x0000580001c47983 */ /* 0x000ee80000300a00 */
[----:B------:R-:W3:Y:S04]  /*cfc0*/  LDL.LU.64 R198, [R1+0x50] ;  /* 0x0000500001c67983 */ /* 0x000ee80000300a00 */
[----:B------:R-:W3:Y:S04]  /*cfd0*/  LDL.LU.64 R200, [R1+0x48] ;  /* 0x0000480001c87983 */ /* 0x000ee80000300a00 */
[----:B------:R-:W3:Y:S04]  /*cfe0*/  LDL.LU.64 R202, [R1+0x40] ;  /* 0x0000400001ca7983 */ /* 0x000ee80000300a00 */
[----:B--2---:R-:W-:Y:S01]  /*cff0*/  LDGSTS.E [R5+0x10000], desc[UR38][R14.64], P2 ;  /* 0x100000000e057fae */ /* 0x004fe200091a1026 */
[----:B------:R-:W-:-:S03]  /*d000*/  IMAD.WIDE R230, R236, 0x4, R204 ;  /* 0x00000004ece67825 */ /* 0x000fc600078e02cc */
[----:B----4-:R-:W-:Y:S01]  /*d010*/  LDGSTS.E [R5+0x10400], desc[UR38][R18.64], P2 ;  /* 0x1040000012057fae */ /* 0x010fe200091a1026 */
[----:B------:R-:W-:-:S03]  /*d020*/  IMAD.WIDE R232, R236, 0x4, R206 ;  /* 0x00000004ece87825 */ /* 0x000fc600078e02ce */
[----:B------:R-:W-:Y:S01]  /*d030*/  LDGSTS.E [R5+0x10800], desc[UR38][R22.64], P2 ;  /* 0x1080000016057fae */ /* 0x000fe200091a1026 */
[----:B------:R-:W-:-:S03]  /*d040*/  IMAD.WIDE R234, R236, 0x4, R208 ;  /* 0x00000004ecea7825 */ /* 0x000fc600078e02d0 */
[----:B------:R-:W-:Y:S04]  /*d050*/  LDGSTS.E [R5+0x10c00], desc[UR38][R26.64], P2 ;  /* 0x10c000001a057fae */ /* 0x000fe800091a1026 */
[----:B------:R-:W-:Y:S01]  /*d060*/  LDGSTS.E [R5+0x11000], desc[UR38][R30.64], P2 ;  /* 0x110000001e057fae */ /* 0x000fe200091a1026 */
[----:B------:R-:W-:-:S03]  /*d070*/  IMAD.WIDE R238, R236, 0x4, R210 ;  /* 0x00000004ecee7825 */ /* 0x000fc600078e02d2 */
[----:B------:R-:W2:Y:S04]  /*d080*/  LDL.LU.64 R204, [R1+0x38] ;  /* 0x0000380001cc7983 */ /* 0x000ea80000300a00 */
[----:B------:R-:W-:Y:S04]  /*d090*/  LDGSTS.E [R5+0x11400], desc[UR38][R34.64], P2 ;  /* 0x1140000022057fae */ /* 0x000fe800091a1026 */
[----:B------:R-:W4:Y:S04]  /*d0a0*/  LDL.LU.64 R206, [R1+0x220] ;  /* 0x0002200001ce7983 */ /* 0x000f280000300a00 */
[----:B------:R-:W-:Y:S04]  /*d0b0*/  LDGSTS.E [R5+0x11800], desc[UR38][R38.64], P2 ;  /* 0x1180000026057fae */ /* 0x000fe800091a1026 */
[----:B------:R-:W2:Y:S04]  /*d0c0*/  LDL.LU.64 R208, [R1+0x230] ;  /* 0x0002300001d07983 */ /* 0x000ea80000300a00 */
[----:B------:R-:W-:Y:S04]  /*d0d0*/  LDGSTS.E [R5+0x11c00], desc[UR38][R42.64], P2 ;  /* 0x11c000002a057fae */ /* 0x000fe800091a1026 */
[----:B------:R-:W-:Y:S04]  /*d0e0*/  STL.64 [R1+0x7e8], R236 ;  /* 0x0007e8ec01007387 */ /* 0x000fe80000100a00 */
[----:B------:R-:W-:Y:S04]  /*d0f0*/  LDGSTS.E [R5+0x12000], desc[UR38][R46.64], P2 ;  /* 0x120000002e057fae */ /* 0x000fe800091a1026 */
[----:B------:R-:W2:Y:S04]  /*d100*/  LDL.LU.64 R210, [R1+0x240] ;  /* 0x0002400001d27983 */ /* 0x000ea80000300a00 */
[----:B------:R-:W-:Y:S04]  /*d110*/  LDGSTS.E [R5+0x12400], desc[UR38][R50.64], P2 ;  /* 0x1240000032057fae */ /* 0x000fe800091a1026 */
[----:B------:R-:W-:Y:S04]  /*d120*/  STL.64 [R1+0x7f8], R14 ;  /* 0x0007f80e01007387 */ /* 0x000fe80000100a00 */
[----:B------:R-:W-:Y:S04]  /*d130*/  LDGSTS.E [R5+0x12800], desc[UR38][R54.64], P2 ;  /* 0x1280000036057fae */ /* 0x000fe800091a1026 */
[----:B---3--:R-:W-:Y:S04]  /*d140*/  LDGSTS.E [R5+0x12c00], desc[UR38][R56.64], P2 ;  /* 0x12c0000038057fae */ /* 0x008fe800091a1026 */
[----:B------:R1:W-:Y:S04]  /*d150*/  STL.64 [R1+0x7c8], R56 ;  /* 0x0007c83801007387 */ /* 0x0003e80000100a00 */
[----:B------:R-:W-:Y:S04]  /*d160*/  LDGSTS.E [R5+0x13000], desc[UR38][R58.64], P2 ;  /* 0x130000003a057fae */ /* 0x000fe800091a1026 */
[----:B------:R-:W-:Y:S04]  /*d170*/  LDGSTS.E [R5+0x13400], desc[UR38][R60.64], P2 ;  /* 0x134000003c057fae */ /* 0x000fe800091a1026 */
[----:B-1----:R-:W3:Y:S04]  /*d180*/  LDL.LU.64 R56, [R1+0x308] ;  /* 0x0003080001387983 */ /* 0x002ee80000300a00 */
[----:B------:R1:W-:Y:S04]  /*d190*/  STL.64 [R1+0x7c0], R58 ;  /* 0x0007c03a01007387 */ /* 0x0003e80000100a00 */
[----:B------:R-:W-:Y:S04]  /*d1a0*/  LDGSTS.E [R5+0x13800], desc[UR38][R62.64], P2 ;  /* 0x138000003e057fae */ /* 0x000fe800091a1026 */
[----:B------:R-:W-:Y:S04]  /*d1b0*/  LDGSTS.E [R5+0x13c00], desc[UR38][R64.64], P2 ;  /* 0x13c0000040057fae */ /* 0x000fe800091a1026 */
[----:B-1----:R-:W2:Y:S04]  /*d1c0*/  LDL.LU.64 R58, [R1+0x300] ;  /* 0x00030000013a7983 */ /* 0x002ea80000300a00 */
[----:B------:R1:W-:Y:S04]  /*d1d0*/  STL.64 [R1+0x7b8], R60 ;  /* 0x0007b83c01007387 */ /* 0x0003e80000100a00 */
[----:B------:R-:W-:Y:S04]  /*d1e0*/  LDGSTS.E [R5+0x14000], desc[UR38][R66.64], P2 ;  /* 0x1400000042057fae */ /* 0x000fe800091a1026 */
[----:B------:R-:W-:Y:S04]  /*d1f0*/  LDGSTS.E [R5+0x14400], desc[UR38][R68.64], P2 ;  /* 0x1440000044057fae */ /* 0x000fe800091a1026 */
[----:B-1----:R-:W4:Y:S04]  /*d200*/  LDL.LU.64 R60, [R1+0x2f0] ;  /* 0x0002f000013c7983 */ /* 0x002f280000300a00 */
        /* <DEDUP_REMOVED lines=62> */
[----:B------:R-:W-:-:S03]  /*d5f0*/  ISETP.NE.U32.AND P3, PT, R7, RZ, PT ;  /* 0x000000ff0700720c */ /* 0x000fc60003f65070 */
[----:B---3--:R-:W-:Y:S04]  /*d600*/  LDGSTS.E [R4+0x12a00], desc[UR38][R56.64], P2 ;  /* 0x12a0000038047fae */ /* 0x008fe800091a1026 */
[----:B--2---:R-:W-:Y:S04]  /*d610*/  LDGSTS.E [R4+0x12e00], desc[UR38][R58.64], P2 ;  /* 0x12e000003a047fae */ /* 0x004fe800091a1026 */
[----:B----4-:R-:W-:Y:S04]  /*d620*/  LDGSTS.E [R4+0x13200], desc[UR38][R60.64], P2 ;  /* 0x132000003c047fae */ /* 0x010fe800091a1026 */
[----:B------:R-:W-:Y:S04]  /*d630*/  LDGSTS.E [R4+0x13600], desc[UR38][R62.64], P2 ;  /* 0x136000003e047fae */ /* 0x000fe800091a1026 */
[----:B------:R-:W-:Y:S04]  /*d640*/  LDGSTS.E [R4+0x13a00], desc[UR38][R64.64], P2 ;  /* 0x13a0000040047fae */ /* 0x000fe800091a1026 */
[----:B------:R-:W-:Y:S04]  /*d650*/  LDGSTS.E [R4+0x13e00], desc[UR38][R66.64], P2 ;  /* 0x13e0000042047fae */ /* 0x000fe800091a1026 */
[----:B------:R-:W-:Y:S04]  /*d660*/  LDGSTS.E [R4+0x14200], desc[UR38][R250.64], P2 ;  /* 0x14200000fa047fae */ /* 0x000fe800091a1026 */
[----:B------:R1:W-:Y:S04]  /*d670*/  LDGSTS.E [R4+0x14600], desc[UR38][R248.64], P2 ;  /* 0x14600000f8047fae */ /* 0x0003e800091a1026 */
[----:B------:R-:W-:Y:S04]  /*d680*/  LDGSTS.E [R4+0x14a00], desc[UR38][R246.64], P2 ;  /* 0x14a00000f6047fae */ /* 0x000fe800091a1026 */
[----:B------:R-:W-:Y:S04]  /*d690*/  LDGSTS.E [R4+0x14e00], desc[UR38][R12.64], P2 ;  /* 0x14e000000c047fae */ /* 0x000fe800091a1026 */
[----:B------:R2:W-:Y:S01]  /*d6a0*/  LDGSTS.E [R4+0x15200], desc[UR38][R10.64], P2 ;  /* 0x152000000a047fae */ /* 0x0005e200091a1026 */
[----:B------:R-:W-:-:S03]  /*d6b0*/  ISETP.NE.U32.AND P1, PT, R252, RZ, PT ;  /* 0x000000fffc00720c */ /* 0x000fc60003f25070 */
[----:B------:R-:W-:Y:S04]  /*d6c0*/  LDGSTS.E [R4+0x15600], desc[UR38][R8.64], P2 ;  /* 0x1560000008047fae */ /* 0x000fe800091a1026 */
[----:B------:R-:W-:Y:S04]  /*d6d0*/  LDGSTS.E [R4+0x15a00], desc[UR38][R2.64], P2 ;  /* 0x15a0000002047fae */ /* 0x000fe800091a1026 */
[----:B------:R-:W2:Y:S04]  /*d6e0*/  LDL.LU.64 R10, [R1+0x418] ;  /* 0x00041800010a7983 */ /* 0x000ea80000300a00 */
[----:B------:R-:W3:Y:S04]  /*d6f0*/  LDL.LU R7, [R1+0x694] ;  /* 0x0006940001077983 */ /* 0x000ee80000300800 */
[----:B------:R-:W4:Y:S04]  /*d700*/  LDL.LU R248, [R1+0x68c] ;  /* 0x00068c0001f87983 */ /* 0x000f280000300800 */
[----:B------:R-:W2:Y:S04]  /*d710*/  LDL.LU R8, [R1+0x690] ;  /* 0x0006900001087983 */ /* 0x000ea80000300800 */
[----:B------:R-:W2:Y:S04]  /*d720*/  LDL R9, [R1+0x45c] ;  /* 0x00045c0001097983 */ /* 0x000ea80000100800 */
[----:B------:R-:W2:Y:S04]  /*d730*/  LDL.LU.64 R14, [R1+0x408] ;  /* 0x00040800010e7983 */ /* 0x000ea80000300a00 */
[----:B------:R-:W2:Y:S04]  /*d740*/  LDL.LU R252, [R1+0x698] ;  /* 0x0006980001fc7983 */ /* 0x000ea80000300800 */
[----:B------:R-:W2:Y:S04]  /*d750*/  LDL.LU.64 R12, [R1+0x400] ;  /* 0x00040000010c7983 */ /* 0x000ea80000300a00 */
[----:B------:R-:W2:Y:S04]  /*d760*/  LDL.LU R0, [R1+0x69c] ;  /* 0x00069c0001007983 */ /* 0x000ea80000300800 */
[----:B------:R-:W2:Y:S04]  /*d770*/  LDL.LU.64 R236, [R1+0x3f8] ;  /* 0x0003f80001ec7983 */ /* 0x000ea80000300a00 */
[----:B------:R-:W2:Y:S04]  /*d780*/  LDL.LU R3, [R1+0x6a0] ;  /* 0x0006a00001037983 */ /* 0x000ea80000300800 */
[----:B------:R-:W2:Y:S04]  /*d790*/  LDL.LU.64 R246, [R1+0x3f0] ;  /* 0x0003f00001f67983 */ /* 0x000ea80000300a00 */
[----:B------:R-:W2:Y:S04]  /*d7a0*/  LDL.LU.64 R250, [R1+0x3e8] ;  /* 0x0003e80001fa7983 */ /* 0x000ea80000300a00 */
[----:B------:R-:W2:Y:S04]  /*d7b0*/  LDL.LU R2, [R1+0x6ac] ;  /* 0x0006ac0001027983 */ /* 0x000ea80000300800 */
        /* <DEDUP_REMOVED lines=43> */
[----:B---3--:R-:W-:-:S05]  /*da70*/  ISETP.NE.U32.AND P0, PT, R7, RZ, PT ;  /* 0x000000ff0700720c */ /* 0x008fca0003f05070 */
[----:B------:R-:W3:Y:S01]  /*da80*/  LDL.LU R7, [R1+0x808] ;  /* 0x0008080001077983 */ /* 0x000ee20000300800 */
[----:B----4-:R-:W-:Y:S01]  /*da90*/  ISETP.NE.U32.AND P2, PT, R248, RZ, PT ;  /* 0x000000fff800720c */ /* 0x010fe20003f45070 */
[----:B-1----:R-:W-:-:S04]  /*daa0*/  IMAD.U32 R249, RZ, RZ, UR33 ;  /* 0x00000021fff97e24 */ /* 0x002fc8000f8e00ff */
[----:B--2---:R-:W-:-:S05]  /*dab0*/  IMAD.WIDE R10, R249, 0x4, R10 ;  /* 0x00000004f90a7825 */ /* 0x004fca00078e020a */
[----:B------:R1:W-:Y:S04]  /*dac0*/  STL.64 [R1+0x30], R10 ;  /* 0x0000300a01007387 */ /* 0x0003e80000100a00 */
[----:B------:R-:W-:Y:S01]  /*dad0*/  @!PT LDS RZ, [RZ] ;  /* 0x00000000fffff984 */ /* 0x000fe20000000800 */
[----:B------:R-:W-:Y:S01]  /*dae0*/  @!PT LDS RZ, [RZ] ;  /* 0x00000000fffff984 */ /* 0x000fe20000000800 */
[----:B------:R-:W-:Y:S01]  /*daf0*/  @!PT LDS RZ, [RZ] ;  /* 0x00000000fffff984 */ /* 0x000fe20000000800 */
[----:B------:R-:W-:Y:S01]  /*db00*/  LDGSTS.E [R9+0x44000], desc[UR38][R10.64], P0 ;  /* 0x440000000a097fae */ /* 0x000fe200081a1026 */
[----:B------:R-:W-:-:S03]  /*db10*/  ISETP.NE.U32.AND P0, PT, R8, RZ, PT ;  /* 0x000000ff0800720c */ /* 0x000fc60003f05070 */
[----:B------:R-:W2:Y:S01]  /*db20*/  LDL.LU R248, [R1+0x6a8] ;  /* 0x0006a80001f87983 */ /* 0x000ea20000300800 */
[----:B---3--:R-:W-:-:S05]  /*db30*/  IMAD.WIDE R6, R249, 0x4, R6 ;  /* 0x00000004f9067825 */ /* 0x008fca00078e0206 */
[----:B------:R-:W-:Y:S01]  /*db40*/  LDGSTS.E [R9+0x44008], desc[UR38][R6.64], P2 ;  /* 0x4400800006097fae */ /* 0x000fe200091a1026 */
[----:B------:R-:W-:-:S03]  /*db50*/  ISETP.NE.U32.AND P2, PT, R252, RZ, PT ;  /* 0x000000fffc00720c */ /* 0x000fc60003f45070 */
[----:B------:R-:W3:Y:S04]  /*db60*/  LDL.LU.64 R8, [R1+0x3d0] ;  /* 0x0003d00001087983 */ /* 0x000ee80000300a00 */
[----:B-1----:R-:W4:Y:S04]  /*db70*/  LDL.LU.64 R10, [R1+0x3c8] ;  /* 0x0003c800010a7983 */ /* 0x002f280000300a00 */
[----:B------:R1:W-:Y:S04]  /*db80*/  STL.64 [R1+0x728], R6 ;  /* 0x0007280601007387 */ /* 0x0003e80000100a00 */
[----:B-1----:R-:W2:Y:S04]  /*db90*/  LDL.LU R7, [R1+0x6a4] ;  /* 0x0006a40001077983 */ /* 0x002ea80000300800 */
[----:B------:R-:W2:Y:S04]  /*dba0*/  LDL.LU R6, [R1+0x6b0] ;  /* 0x0006b00001067983 */ /* 0x000ea80000300800 */
[----:B------:R-:W2:Y:S01]  /*dbb0*/  LDL.LU R252, [R1+0x804] ;  /* 0x0008040001fc7983 */ /* 0x000ea20000300800 */
[----:B------:R-:W-:-:S05]  /*dbc0*/  IMAD.WIDE R14, R249, 0x4, R14 ;  /* 0x00000004f90e7825 */ /* 0x000fca00078e020e */
[----:B------:R1:W-:Y:S04]  /*dbd0*/  STL.64 [R1+0x20], R14 ;  /* 0x0000200e01007387 */ /* 0x0003e80000100a00 */
[----:B--2---:R1:W-:Y:S01]  /*dbe0*/  LDGSTS.E [R252+0x44000], desc[UR38][R14.64], P0 ;  /* 0x440000000efc7fae */ /* 0x0043e200081a1026 */
[----:B------:R-:W-:Y:S01]  /*dbf0*/  ISETP.NE.U32.AND P0, PT, R0, RZ, PT ;  /* 0x000000ff0000720c */ /* 0x000fe20003f05070 */
[----:B-1----:R-:W-:Y:S02]  /*dc00*/  IMAD.WIDE R14, R249, 0x4, R12 ;  /* 0x00000004f90e7825 */ /* 0x002fe400078e020c */
[----:B------:R-:W2:Y:S04]  /*dc10*/  LDL.LU.64 R12, [R1+0x3c0] ;  /* 0x0003c000010c7983 */ /* 0x000ea80000300a00 */
[----:B------:R-:W2:Y:S04]  /*dc20*/  LDL.LU R0, [R1+0x800] ;  /* 0x0008000001007983 */ /* 0x000ea80000300800 */
[----:B------:R1:W-:Y:S04]  /*dc30*/  STL.64 [R1+0x18], R14 ;  /* 0x0000180e01007387 */ /* 0x0003e80000100a00 */
[----:B------:R-:W-:Y:S01]  /*dc40*/  LDGSTS.E [R252+0x44008], desc[UR38][R14.64], P2 ;  /* 0x440080000efc7fae */ /* 0x000fe200091a1026 */
[----:B------:R-:W-:-:S03]  /*dc50*/  ISETP.NE.U32.AND P2, PT, R3, RZ, PT ;  /* 0x000000ff0300720c */ /* 0x000fc60003f45070 */
[----:B-1----:R-:W2:Y:S04]  /*dc60*/  LDL.LU.64 R14, [R1+0x7f8] ;  /* 0x0007f800010e7983 */ /* 0x002ea80000300a00 */
[----:B------:R-:W2:Y:S01]  /*dc70*/  LDL.LU R3, [R1+0x7f0] ;  /* 0x0007f00001037983 */ /* 0x000ea20000300800 */
[----:B------:R-:W-:-:S04]  /*dc80*/  IMAD.WIDE R236, R249, 0x4, R236 ;  /* 0x00000004f9ec7825 */ /* 0x000fc800078e02ec */
[----:B------:R-:W-:Y:S01]  /*dc90*/  IMAD.WIDE R246, R249, 0x4, R246 ;  /* 0x00000004f9f67825 */ /* 0x000fe200078e02f6 */
[----:B------:R1:W-:Y:S04]  /*dca0*/  STL.64 [R1+0x10], R236 ;  /* 0x000010ec01007387 */ /* 0x0003e80000100a00 */
[----:B--2---:R-:W-:Y:S04]  /*dcb0*/  LDGSTS.E [R3+0x44000], desc[UR38][R236.64], P0 ;  /* 0x44000000ec037fae */ /* 0x004fe800081a1026 */
[----:B------:R-:W-:Y:S04]  /*dcc0*/  LDGSTS.E [R3+0x44008], desc[UR38][R246.64], P2 ;  /* 0x44008000f6037fae */ /* 0x000fe800091a1026 */
[----:B-1----:R-:W2:Y:S04]  /*dcd0*/  LDL.LU.64 R236, [R1+0x7e8] ;  /* 0x0007e80001ec7983 */ /* 0x002ea80000300a00 */
[----:B------:R1:W-:Y:S04]  /*dce0*/  STL.64 [R1+0x8], R246 ;  /* 0x000008f601007387 */ /* 0x0003e80000100a00 */
[----:B-1----:R-:W2:Y:S01]  /*dcf0*/  LDL.LU.64 R246, [R1+0x7e0] ;  /* 0x0007e00001f67983 */ /* 0x002ea20000300a00 */
[----:B------:R-:W-:-:S02]  /*dd00*/  ISETP.NE.U32.AND P0, PT, R7, RZ, PT ;  /* 0x000000ff0700720c */ /* 0x000fc40003f05070 */
[----:B------:R-:W-:Y:S01]  /*dd10*/  LOP3.LUT R7, R0, 0x30, RZ, 0x3c, !PT ;  /* 0x0000003000077812 */ /* 0x000fe200078e3cff */
[----:B------:R-:W-:Y:S01]  /*dd20*/  IMAD.WIDE R250, R249, 0x4, R250 ;  /* 0x00000004f9fa7825 */ /* 0x000fe200078e02fa */
[----:B------:R-:W-:Y:S01]  /*dd30*/  ISETP.NE.U32.AND P2, PT, R2, RZ, PT ;  /* 0x000000ff0200720c */ /* 0x000fe20003f45070 */
[----:B------:R-:W3:Y:S02]  /*dd40*/  LDL.LU R3, [R1+0x7dc] ;  /* 0x0007dc0001037983 */ /* 0x000ee40000300800 */
[----:B------:R-:W-:Y:S02]  /*dd50*/  VIADD R7, R7, UR26 ;  /* 0x0000001a07077c36 */ /* 0x000fe40008000000 */
[----:B------:R-:W3:Y:S04]  /*dd60*/  LDL.LU R2, [R1+0x7d8] ;  /* 0x0007d80001027983 */ /* 0x000ee80000300800 */
[----:B------:R2:W-:Y:S04]  /*dd70*/  STL.64 [R1], R250 ;  /* 0x000000fa01007387 */ /* 0x0005e80000100a00 */
[----:B------:R2:W-:Y:S02]  /*dd80*/  LDGSTS.E [R7+0x44000], desc[UR38][R250.64], P0 ;  /* 0x44000000fa077fae */ /* 0x0005e400081a1026 */
[----:B--2---:R-:W-:-:S02]  /*dd90*/  IMAD.WIDE R250, R249, 0x4, R246 ;  /* 0x00000004f9fa7825 */ /* 0x004fc400078e02f6 */
[----:B------:R-:W2:Y:S04]  /*dda0*/  LDL.LU.64 R246, [R1+0x7d0] ;  /* 0x0007d00001f67983 */ /* 0x000ea80000300a00 */
[----:B------:R1:W-:Y:S04]  /*ddb0*/  LDGSTS.E [R7+0x44008], desc[UR38][R250.64], P2 ;  /* 0x44008000fa077fae */ /* 0x0003e800091a1026 */
[----:B------:R1:W-:Y:S04]  /*ddc0*/  STL.64 [R1+0x730], R250 ;  /* 0x000730fa01007387 */ /* 0x0003e80000100a00 */
[----:B-1----:R-:W2:Y:S01]  /*ddd0*/  LDL.LU.64 R250, [R1+0x3d8] ;  /* 0x0003d80001fa7983 */ /* 0x002ea20000300a00 */
[----:B------:R-:W-:-:S02]  /*dde0*/  ISETP.NE.U32.AND P0, PT, R6, RZ, PT ;  /* 0x000000ff0600720c */ /* 0x000fc40003f05070 */
[----:B------:R-:W-:Y:S02]  /*ddf0*/  LOP3.LUT R7, R0, 0x40, RZ, 0x3c, !PT ;  /* 0x0000004000077812 */ /* 0x000fe400078e3cff */
[----:B------:R-:W-:-:S03]  /*de00*/  ISETP.NE.U32.AND P2, PT, R248, RZ, PT ;  /* 0x000000fff800720c */ /* 0x000fc60003f45070 */
[----:B------:R-:W-:Y:S01]  /*de10*/  VIADD R7, R7, UR26 ;  /* 0x0000001a07077c36 */ /* 0x000fe20008000000 */
[----:B------:R-:W-:Y:S01]  /*de20*/  UIADD3 UR17, UPT, UPT, UR34, -0x60, URZ ;  /* 0xffffffa022117890 */ /* 0x000fe2000fffe0ff */
[----:B--2---:R-:W-:-:S05]  /*de30*/  IMAD.WIDE R248, R249, 0x4, R250 ;  /* 0x00000004f9f87825 */ /* 0x004fca00078e02fa */
[----:B------:R-:W-:Y:S01]  /*de40*/  LDGSTS.E [R7+0x44000], desc[UR38][R248.64], P0 ;  /* 0x44000000f8077fae */ /* 0x000fe200081a1026 */
[----:B------:R-:W-:Y:S01]  /*de50*/  LOP3.LUT P0, RZ, R247, 0x1, RZ, 0xc0, !PT ;  /* 0x00000001f7ff7812 */ /* 0x000fe2000780c0ff */
[----:B------:R-:W-:-:S04]  /*de60*/  IMAD.U32 R247, RZ, RZ, UR33 ;  /* 0x00000021fff77e24 */ /* 0x000fc8000f8e00ff */
[----:B---3--:R-:W-:-:S05]  /*de70*/  IMAD.WIDE R8, R247, 0x4, R8 ;  /* 0x00000004f7087825 */ /* 0x008fca00078e0208 */
[----:B------:R-:W-:Y:S01]  /*de80*/  LDGSTS.E [R7+0x44008], desc[UR38][R8.64], P2 ;  /* 0x4400800008077fae */ /* 0x000fe200091a1026 */
[----:B------:R-:W-:Y:S02]  /*de90*/  ISETP.NE.U32.AND P2, PT, R2, RZ, PT ;  /* 0x000000ff0200720c */ /* 0x000fe40003f45070 */
[----:B------:R-:W1:Y:S01]  /*dea0*/  S2R R2, SR_TID.X ;  /* 0x0000000000027919 */ /* 0x000e620000002100 */
[----:B----4-:R-:W-:-:S04]  /*deb0*/  IMAD.WIDE R10, R247, 0x4, R10 ;  /* 0x00000004f70a7825 */ /* 0x010fc800078e020a */
[----:B------:R-:W-:Y:S01]  /*dec0*/  IMAD.WIDE R12, R247, 0x4, R12 ;  /* 0x00000004f70c7825 */ /* 0x000fe200078e020c */
[----:B------:R-:W-:Y:S04]  /*ded0*/  STL.64 [R1+0x738], R248 ;  /* 0x000738f801007387 */ /* 0x000fe80000100a00 */
[----:B------:R-:W-:Y:S04]  /*dee0*/  STL.64 [R1+0x740], R8 ;  /* 0x0007400801007387 */ /* 0x000fe80000100a00 */
[----:B------:R2:W-:Y:S04]  /*def0*/  LDGSTS.E [R237+0x44000], desc[UR38][R10.64], P0 ;  /* 0x440000000aed7fae */ /* 0x0005e800081a1026 */
[----:B------:R-:W-:Y:S04]  /*df00*/  STL.64 [R1+0x748], R10 ;  /* 0x0007480a01007387 */ /* 0x000fe80000100a00 */
[----:B------:R3:W-:Y:S01]  /*df10*/  LDGSTS.E [R237+0x44008], desc[UR38][R12.64], P2 ;  /* 0x440080000ced7fae */ /* 0x0007e200091a1026 */
[----:B-1----:R-:W-:-:S04]  /*df20*/  SHF.R.U32.HI R2, RZ, 0x6, R2 ;  /* 0x00000006ff027819 */ /* 0x002fc80000011602 */
[----:B------:R-:W-:Y:S01]  /*df30*/  SGXT.U32 R2, R2, 0x1 ;  /* 0x000000010202781a */ /* 0x000fe20000000000 */
[----:B------:R-:W-:Y:S03]  /*df40*/  STL.64 [R1+0x750], R12 ;  /* 0x0007500c01007387 */ /* 0x000fe60000100a00 */
[----:B------:R-:W-:Y:S01]  /*df50*/  ISETP.GE.AND P2, PT, R2, UR17, PT ;  /* 0x0000001102007c0c */ /* 0x000fe2000bf46270 */
[----:B------:R1:W-:Y:S04]  /*df60*/  STL.64 [R1+0x758], R2 ;  /* 0x0007580201007387 */ /* 0x0003e80000100a00 */
[----:B-1----:R-:W4:Y:S04]  /*df70*/  LDL.LU.64 R2, [R1+0x2b0] ;  /* 0x0002b00001027983 */ /* 0x002f280000300a00 */
[----:B------:R-:W2:Y:S04]  /*df80*/  LDL.LU.64 R12, [R1+0x2a0] ;  /* 0x0002a000010c7983 */ /* 0x000ea80000300a00 */
[----:B------:R-:W2:Y:S04]  /*df90*/  LDL.LU.64 R10, [R1+0x290] ;  /* 0x00029000010a7983 */ /* 0x000ea80000300a00 */
[----:B------:R-:W3:Y:S04]  /*dfa0*/  LDL.LU.64 R8, [R1+0x280] ;  /* 0x0002800001087983 */ /* 0x000ee80000300a00 */
[----:B------:R-:W3:Y:S04]  /*dfb0*/  LDL.LU.64 R248, [R1+0x270] ;  /* 0x0002700001f87983 */ /* 0x000ee80000300a00 */
[----:B------:R-:W3:Y:S04]  /*dfc0*/  LDL.LU.64 R250, [R1+0x260] ;  /* 0x0002600001fa7983 */ /* 0x000ee80000300a00 */
[----:B------:R-:W3:Y:S01]  /*dfd0*/  LDL.LU.64 R6, [R1+0x250] ;  /* 0x0002500001067983 */ /* 0x000ee20000300a00 */
[----:B------:R-:W-:-:S04]  /*dfe0*/  IMAD.WIDE R56, R236, 0x4, R56 ;  /* 0x00000004ec387825 */ /* 0x000fc800078e0238 */
[C---:B------:R-:W-:Y:S01]  /*dff0*/  IMAD.WIDE R58, R236.reuse, 0x4, R58 ;  /* 0x00000004ec3a7825 */ /* 0x040fe200078e023a */
[----:B------:R1:W-:Y:S03]  /*e000*/  STL.64 [R1+0x308], R56 ;  /* 0x0003083801007387 */ /* 0x0003e60000100a00 */
[----:B------:R-:W-:-:S04]  /*e010*/  IMAD.WIDE R60, R236, 0x4, R60 ;  /* 0x00000004ec3c7825 */ /* 0x000fc800078e023c */
[C---:B------:R-:W-:Y:S01]  /*e020*/  IMAD.WIDE R62, R236.reuse, 0x4, R62 ;  /* 0x00000004ec3e7825 */ /* 0x040fe200078e023e */
[----:B-1----:R-:W3:Y:S03]  /*e030*/  LDL.LU.64 R56, [R1+0x7c8] ;  /* 0x0007c80001387983 */ /* 0x002ee60000300a00 */
[C---:B------:R-:W-:Y:S01]  /*e040*/  IMAD.WIDE R64, R236.reuse, 0x4, R64 ;  /* 0x00000004ec407825 */ /* 0x040fe200078e0240 */
[----:B------:R1:W-:Y:S03]  /*e050*/  STL.64 [R1+0x300], R58 ;  /* 0x0003003a01007387 */ /* 0x0003e60000100a00 */
[C---:B------:R-:W-:Y:S01]  /*e060*/  IMAD.WIDE R66, R236.reuse, 0x4, R66 ;  /* 0x00000004ec427825 */ /* 0x040fe200078e0242 */
[----:B-1----:R-:W3:Y:S04]  /*e070*/  LDL.LU.64 R58, [R1+0x7c0] ;  /* 0x0007c000013a7983 */ /* 0x002ee80000300a00 */
[----:B------:R1:W-:Y:S04]  /*e080*/  STL.64 [R1+0x2f0], R60 ;  /* 0x0002f03c01007387 */ /* 0x0003e80000100a00 */
[----:B-1----:R-:W3:Y:S04]  /*e090*/  LDL.LU.64 R60, [R1+0x7b8] ;  /* 0x0007b800013c7983 */ /* 0x002ee80000300a00 */
[----:B------:R1:W-:Y:S04]  /*e0a0*/  STL.64 [R1+0x2e0], R62 ;  /* 0x0002e03e01007387 */ /* 0x0003e80000100a00 */
[----:B-1----:R-:W3:Y:S04]  /*e0b0*/  LDL.LU.64 R62, [R1+0x7b0] ;  /* 0x0007b000013e7983 */ /* 0x002ee80000300a00 */
[----:B------:R1:W-:Y:S04]  /*e0c0*/  STL.64 [R1+0x2d0], R64 ;  /* 0x0002d04001007387 */ /* 0x0003e80000100a00 */
[----:B-1----:R-:W3:Y:S04]  /*e0d0*/  LDL.LU.64 R64, [R1+0x7a8] ;  /* 0x0007a80001407983 */ /* 0x002ee80000300a00 */
[----:B------:R1:W-:Y:S04]  /*e0e0*/  STL.64 [R1+0x2c0], R66 ;  /* 0x0002c04201007387 */ /* 0x0003e80000100a00 */
[----:B-1----:R-:W3:Y:S01]  /*e0f0*/  LDL.LU.64 R66, [R1+0x7a0] ;  /* 0x0007a00001427983 */ /* 0x002ee20000300a00 */
[----:B------:R-:W-:-:S04]  /*e100*/  IMAD.WIDE R88, R236, 0x4, R88 ;  /* 0x00000004ec587825 */ /* 0x000fc800078e0258 */
[----:B----4-:R-:W-:-:S05]  /*e110*/  IMAD.WIDE R2, R236, 0x4, R2 ;  /* 0x00000004ec027825 */ /* 0x010fca00078e0202 */
[----:B------:R1:W-:Y:S01]  /*e120*/  STL.64 [R1+0x2b0], R2 ;  /* 0x0002b00201007387 */ /* 0x0003e20000100a00 */
[----:B--2---:R-:W-:-:S04]  /*e130*/  IMAD.WIDE R10, R236, 0x4, R10 ;  /* 0x00000004ec0a7825 */ /* 0x004fc800078e020a */
[----:B-1----:R-:W-:-:S05]  /*e140*/  IMAD.WIDE R2, R236, 0x4, R12 ;  /* 0x00000004ec027825 */ /* 0x002fca00078e020c */
[----:B------:R1:W-:Y:S01]  /*e150*/  STL.64 [R1+0x2a0], R2 ;  /* 0x0002a00201007387 */ /* 0x0003e20000100a00 */
[----:B---3--:R-:W-:-:S03]  /*e160*/  IMAD.WIDE R12, R236, 0x4, R248 ;  /* 0x00000004ec0c7825 */ /* 0x008fc600078e02f8 */
[----:B------:R2:W-:Y:S01]  /*e170*/  STL.64 [R1+0x290], R10 ;  /* 0x0002900a01007387 */ /* 0x0005e20000100a00 */
[----:B-1----:R-:W-:-:S04]  /*e180*/  IMAD.WIDE R2, R236, 0x4, R8 ;  /* 0x00000004ec027825 */ /* 0x002fc800078e0208 */
[C---:B--2---:R-:W-:Y:S01]  /*e190*/  IMAD.WIDE R10, R236.reuse, 0x4, R250 ;  /* 0x00000004ec0a7825 */ /* 0x044fe200078e02fa */
[----:B------:R-:W-:Y:S03]  /*e1a0*/  STL.64 [R1+0x280], R2 ;  /* 0x0002800201007387 */ /* 0x000fe60000100a00 */
[C---:B------:R-:W-:Y:S01]  /*e1b0*/  IMAD.WIDE R8, R236.reuse, 0x4, R6 ;  /* 0x00000004ec087825 */ /* 0x040fe200078e0206 */
[----:B------:R-:W-:Y:S03]  /*e1c0*/  STL.64 [R1+0x760], R2 ;  /* 0x0007600201007387 */ /* 0x000fe60000100a00 */
[C---:B------:R-:W-:Y:S01]  /*e1d0*/  IMAD.WIDE R248, R236.reuse, 0x4, R210 ;  /* 0x00000004ecf87825 */ /* 0x040fe200078e02d2 */
[----:B------:R-:W-:Y:S04]  /*e1e0*/  STL.64 [R1+0x270], R12 ;  /* 0x0002700c01007387 */ /* 0x000fe80000100a00 */
[----:B------:R-:W-:Y:S01]  /*e1f0*/  STL.64 [R1+0x768], R12 ;  /* 0x0007680c01007387 */ /* 0x000fe20000100a00 */
[----:B------:R-:W-:-:S03]  /*e200*/  IMAD.WIDE R250, R236, 0x4, R208 ;  /* 0x00000004ecfa7825 */ /* 0x000fc600078e02d0 */
[----:B------:R-:W-:Y:S01]  /*e210*/  STL.64 [R1+0x260], R10 ;  /* 0x0002600a01007387 */ /* 0x000fe20000100a00 */
[----:B------:R-:W-:-:S03]  /*e220*/  IMAD.WIDE R6, R236, 0x4, R206 ;  /* 0x00000004ec067825 */ /* 0x000fc600078e02ce */
[----:B------:R-:W-:Y:S04]  /*e230*/  STL.64 [R1+0x770], R10 ;  /* 0x0007700a01007387 */ /* 0x000fe80000100a00 */
[----:B------:R-:W-:Y:S04]  /*e240*/  STL.64 [R1+0x250], R8 ;  /* 0x0002500801007387 */ /* 0x000fe80000100a00 */
[----:B------:R-:W-:Y:S04]  /*e250*/  STL.64 [R1+0x778], R8 ;  /* 0x0007780801007387 */ /* 0x000fe80000100a00 */
[----:B------:R-:W-:Y:S04]  /*e260*/  STL.64 [R1+0x240], R248 ;  /* 0x000240f801007387 */ /* 0x000fe80000100a00 */
[----:B------:R1:W-:Y:S04]  /*e270*/  STL.64 [R1+0x780], R248 ;  /* 0x000780f801007387 */ /* 0x0003e80000100a00 */
[----:B------:R-:W-:Y:S04]  /*e280*/  STL.64 [R1+0x230], R250 ;  /* 0x000230fa01007387 */ /* 0x000fe80000100a00 */
[----:B------:R-:W-:Y:S04]  /*e290*/  STL.64 [R1+0x788], R250 ;  /* 0x000788fa01007387 */ /* 0x000fe80000100a00 */
[----:B------:R-:W-:Y:S01]  /*e2a0*/  STL.64 [R1+0x790], R88 ;  /* 0x0007905801007387 */ /* 0x000fe20000100a00 */
[C---:B------:R-:W-:Y:S01]  /*e2b0*/  IMAD.WIDE R210, R236.reuse, 0x4, R240 ;  /* 0x00000004ecd27825 */ /* 0x040fe200078e02f0 */
[----:B-1----:R-:W1:Y:S02]  /*e2c0*/  LDC R249, c[0x0][0x3a0] ;  /* 0x0000e800fff97b82 */ /* 0x002e640000000800 */
[----:B------:R-:W-:Y:S04]  /*e2d0*/  STL.64 [R1+0x220], R6 ;  /* 0x0002200601007387 */ /* 0x000fe80000100a00 */
[----:B------:R2:W-:Y:S04]  /*e2e0*/  STL.64 [R1+0x798], R6 ;  /* 0x0007980601007387 */ /* 0x0005e80000100a00 */
[----:B------:R-:W3:Y:S04]  /*e2f0*/  LDL.LU.64 R8, [R1+0x448] ;  /* 0x0004480001087983 */ /* 0x000ee80000300a00 */
[----:B------:R-:W4:Y:S04]  /*e300*/  LDL.LU.64 R2, [R1+0x440] ;  /* 0x0004400001027983 */ /* 0x000f280000300a00 */
[----:B------:R-:W3:Y:S04]  /*e310*/  LDL.LU.64 R10, [R1+0x438] ;  /* 0x00043800010a7983 */ /* 0x000ee80000300a00 */
[----:B------:R-:W3:Y:S01]  /*e320*/  LDL.LU.64 R12, [R1+0x430] ;  /* 0x00043000010c7983 */ /* 0x000ee20000300a00 */
[----:B------:R-:W-:Y:S01]  /*e330*/  IMAD.WIDE R14, R236, 0x4, R14 ;  /* 0x00000004ec0e7825 */ /* 0x000fe200078e020e */
[----:B------:R-:W-:-:S02]  /*e340*/  LOP3.LUT P0, RZ, R246, 0x80000000, RZ, 0xc0, !PT ;  /* 0x80000000f6ff7812 */ /* 0x000fc4000780c0ff */
[----:B--2---:R-:W2:Y:S01]  /*e350*/  LDL.64 R6, [R1+0x308] ;  /* 0x0003080001067983 */ /* 0x004ea20000100a00 */
[----:B------:R-:W-:-:S04]  /*e360*/  IMAD.WIDE R16, R236, 0x4, R16 ;  /* 0x00000004ec107825 */ /* 0x000fc800078e0210 */
        /* <DEDUP_REMOVED lines=62> */
[----:B----4-:R-:W-:Y:S01]  /*e750*/  IMAD.WIDE R240, R247, 0x4, R2 ;  /* 0x00000004f7f07825 */ /* 0x010fe200078e0202 */
[----:B------:R-:W4:Y:S01]  /*e760*/  LDL.64 R88, [R1+0x300] ;  /* 0x0003000001587983 */ /* 0x000f220000100a00 */
[----:B------:R-:W1:Y:S01]  /*e770*/  S2R R3, SR_TID.X ;  /* 0x0000000000037919 */ /* 0x000e620000002100 */
[----:B------:R-:W-:Y:S01]  /*e780*/  LOP3.LUT R2, R0, 0x60, RZ, 0x3c, !PT ;  /* 0x0000006000027812 */ /* 0x000fe200078e3cff */
[----:B------:R-:W-:-:S04]  /*e790*/  IMAD.WIDE R144, R236, 0x4, R144 ;  /* 0x00000004ec907825 */ /* 0x000fc800078e0290 */
[----:B------:R-:W-:-:S04]  /*e7a0*/  IMAD.WIDE R146, R236, 0x4, R146 ;  /* 0x00000004ec927825 */ /* 0x000fc800078e0292 */
[----:B------:R-:W-:-:S04]  /*e7b0*/  IMAD.WIDE R148, R236, 0x4, R148 ;  /* 0x00000004ec947825 */ /* 0x000fc800078e0294 */
[----:B------:R-:W-:-:S04]  /*e7c0*/  IMAD.WIDE R150, R236, 0x4, R150 ;  /* 0x00000004ec967825 */ /* 0x000fc800078e0296 */
[----:B------:R-:W-:-:S04]  /*e7d0*/  IMAD.WIDE R152, R236, 0x4, R152 ;  /* 0x00000004ec987825 */ /* 0x000fc800078e0298 */
[----:B------:R-:W-:-:S04]  /*e7e0*/  IMAD.WIDE R154, R236, 0x4, R154 ;  /* 0x00000004ec9a7825 */ /* 0x000fc800078e029a */
[C---:B------:R-:W-:Y:S01]  /*e7f0*/  IMAD.WIDE R156, R236.reuse, 0x4, R156 ;  /* 0x00000004ec9c7825 */ /* 0x040fe200078e029c */
[----:B------:R-:W2:Y:S01]  /*e800*/  LDL.64 R250, [R1+0x2f0] ;  /* 0x0002f00001fa7983 */ /* 0x000ea20000100a00 */
[----:B-1----:R-:W-:Y:S02]  /*e810*/  SHF.R.U32.HI R3, RZ, 0x6, R3 ;  /* 0x00000006ff037819 */ /* 0x002fe40000011603 */
[C---:B------:R-:W-:Y:S02]  /*e820*/  IMAD.WIDE R158, R236.reuse, 0x4, R158 ;  /* 0x00000004ec9e7825 */ /* 0x040fe400078e029e */
[----:B------:R-:W-:Y:S02]  /*e830*/  SGXT.U32 R3, R3, 0x1 ;  /* 0x000000010303781a */ /* 0x000fe40000000000 */
        /* <DEDUP_REMOVED lines=36> */
[----:B------:R-:W-:Y:S02]  /*ea80*/  VIADD R249, R249, 0x1f ;  /* 0x0000001ff9f97836 */ /* 0x000fe40000000000 */
[----:B------:R-:W-:Y:S01]  /*ea90*/  IMAD.WIDE R234, R236, 0x4, R234 ;  /* 0x00000004ecea7825 */ /* 0x000fe200078e02ea */
[----:B------:R-:W-:-:S03]  /*eaa0*/  SEL R246, RZ, 0x4, P2 ;  /* 0x00000004fff67807 */ /* 0x000fc60001000000 */
[----:B------:R-:W-:Y:S01]  /*eab0*/  IMAD.WIDE R236, R236, 0x4, R238 ;  /* 0x00000004ecec7825 */ /* 0x000fe200078e02ee */
[----:B------:R-:W-:-:S03]  /*eac0*/  LOP3.LUT R3, R3, 0x2, RZ, 0xfc, !PT ;  /* 0x0000000203037812 */ /* 0x000fc600078efcff */
[----:B---3--:R-:W-:Y:S01]  /*ead0*/  IMAD.WIDE R238, R247, 0x4, R8 ;  /* 0x00000004f7ee7825 */ /* 0x008fe200078e0208 */
[----:B------:R-:W-:Y:S01]  /*eae0*/  ISETP.GT.AND P2, PT, R249, 0x7f, PT ;  /* 0x0000007ff900780c */ /* 0x000fe20003f44270 */
[----:B------:R-:W3:Y:S02]  /*eaf0*/  LDL.64 R8, [R1+0x2d0] ;  /* 0x0002d00001087983 */ /* 0x000ee40000100a00 */
[----:B------:R-:W-:Y:S02]  /*eb00*/  VIADD R2, R2, UR26 ;  /* 0x0000001a02027c36 */ /* 0x000fe40008000000 */
[----:B------:R-:W2:Y:S01]  /*eb10*/  LDL.64 R248, [R1+0x2e0] ;  /* 0x0002e00001f87983 */ /* 0x000ea20000100a00 */
[----:B------:R-:W-:-:S03]  /*eb20*/  IMAD.WIDE R242, R247, 0x4, R10 ;  /* 0x00000004f7f27825 */ /* 0x000fc600078e020a */
[----:B------:R-:W-:Y:S01]  /*eb30*/  LDGSTS.E [R2+0x44000], desc[UR38][R238.64], P4 ;  /* 0x44000000ee027fae */ /* 0x000fe2000a1a1026 */
[----:B------:R-:W-:-:S03]  /*eb40*/  IMAD.WIDE R244, R247, 0x4, R12 ;  /* 0x00000004f7f47825 */ /* 0x000fc600078e020c */
[----:B------:R-:W-:Y:S01]  /*eb50*/  LDGSTS.E [R2+0x44008], desc[UR38][R240.64], P5 ;  /* 0x44008000f0027fae */ /* 0x000fe2000a9a1026 */
[----:B------:R-:W-:-:S03]  /*eb60*/  ISETP.GE.AND P5, PT, R3, UR17, PT ;  /* 0x0000001103007c0c */ /* 0x000fc6000bfa6270 */
[----:B------:R-:W2:Y:S04]  /*eb70*/  LDL.64 R10, [R1+0x2c0] ;  /* 0x0002c000010a7983 */ /* 0x000ea80000100a00 */
[----:B------:R-:W2:Y:S04]  /*eb80*/  LDL.64 R12, [R1+0x2b0] ;  /* 0x0002b000010c7983 */ /* 0x000ea80000100a00 */
[----:B------:R-:W2:Y:S01]  /*eb90*/  LDL.64 R2, [R1+0x2a0] ;  /* 0x0002a00001027983 */ /* 0x000ea20000100a00 */
[----:B------:R-:W-:-:S05]  /*eba0*/  LOP3.LUT R247, R0, 0x70, RZ, 0x3c, !PT ;  /* 0x0000007000f77812 */ /* 0x000fca00078e3cff */
[----:B------:R-:W-:-:S05]  /*ebb0*/  VIADD R247, R247, UR26 ;  /* 0x0000001af7f77c36 */ /* 0x000fca0008000000 */
[----:B------:R-:W-:Y:S04]  /*ebc0*/  LDGSTS.E [R247+0x44000], desc[UR38][R242.64], P6 ;  /* 0x44000000f2f77fae */ /* 0x000fe8000b1a1026 */
[----:B------:R-:W-:Y:S04]  /*ebd0*/  LDGSTS.E [R247+0x44008], desc[UR38][R244.64], P3 ;  /* 0x44008000f4f77fae */ /* 0x000fe800099a1026 */
[----:B------:R-:W0:Y:S04]  /*ebe0*/  LDGDEPBAR ;  /* 0x00000000000079af */ /* 0x000e280000000000 */
        /* <DEDUP_REMOVED lines=65> */
[----:B------:R-:W-:-:S03]  /*f000*/  SEL R246, R246, RZ, P2 ;  /* 0x000000fff6f67207 */ /* 0x000fc60001000000 */
[----:B------:R-:W-:Y:S04]  /*f010*/  LDGSTS.E [R4+0x20600], desc[UR38][R20.64], P1 ;  /* 0x2060000014047fae */ /* 0x000fe800089a1026 */
[----:B------:R-:W-:Y:S04]  /*f020*/  LDGSTS.E [R4+0x20a00], desc[UR38][R24.64], P1 ;  /* 0x20a0000018047fae */ /* 0x000fe800089a1026 */
[----:B------:R-:W-:Y:S04]  /*f030*/  LDGSTS.E [R4+0x20e00], desc[UR38][R28.64], P1 ;  /* 0x20e000001c047fae */ /* 0x000fe800089a1026 */
[----:B------:R-:W-:Y:S04]  /*f040*/  LDGSTS.E [R4+0x21200], desc[UR38][R32.64], P1 ;  /* 0x2120000020047fae */ /* 0x000fe800089a1026 */
[----:B------:R-:W-:Y:S01]  /*f050*/  LDGSTS.E [R4+0x21600], desc[UR38][R36.64], P1 ;  /* 0x2160000024047fae */ /* 0x000fe200089a1026 */
[----:B------:R-:W-:-:S03]  /*f060*/  ISETP.NE.U32.AND P4, PT, R246, RZ, PT ;  /* 0x000000fff600720c */ /* 0x000fc60003f85070 */
[----:B------:R-:W-:Y:S04]  /*f070*/  LDGSTS.E [R4+0x21a00], desc[UR38][R40.64], P1 ;  /* 0x21a0000028047fae */ /* 0x000fe800089a1026 */
[----:B------:R-:W-:Y:S04]  /*f080*/  LDGSTS.E [R4+0x21e00], desc[UR38][R44.64], P1 ;  /* 0x21e000002c047fae */ /* 0x000fe800089a1026 */
[----:B------:R-:W-:Y:S04]  /*f090*/  LDGSTS.E [R4+0x22200], desc[UR38][R48.64], P1 ;  /* 0x2220000030047fae */ /* 0x000fe800089a1026 */
[----:B------:R-:W-:Y:S04]  /*f0a0*/  LDGSTS.E [R4+0x22600], desc[UR38][R52.64], P1 ;  /* 0x2260000034047fae */ /* 0x000fe800089a1026 */
[----:B------:R-:W3:Y:S04]  /*f0b0*/  LDL.64 R246, [R1+0x290] ;  /* 0x0002900001f67983 */ /* 0x000ee80000100a00 */
[----:B--2---:R-:W-:Y:S04]  /*f0c0*/  LDGSTS.E [R4+0x22a00], desc[UR38][R6.64], P1 ;  /* 0x22a0000006047fae */ /* 0x004fe800089a1026 */
[----:B----4-:R-:W-:Y:S04]  /*f0d0*/  LDGSTS.E [R4+0x22e00], desc[UR38][R88.64], P1 ;  /* 0x22e0000058047fae */ /* 0x010fe800089a1026 */
[----:B------:R-:W-:Y:S04]  /*f0e0*/  LDGSTS.E [R4+0x23200], desc[UR38][R250.64], P1 ;  /* 0x23200000fa047fae */ /* 0x000fe800089a1026 */
[----:B------:R-:W2:Y:S04]  /*f0f0*/  LDL.LU.64 R6, [R1+0x798] ;  /* 0x0007980001067983 */ /* 0x000ea80000300a00 */
[----:B------:R-:W4:Y:S04]  /*f100*/  LDL.LU.64 R88, [R1+0x790] ;  /* 0x0007900001587983 */ /* 0x000f280000300a00 */
[----:B------:R-:W2:Y:S04]  /*f110*/  LDL.LU.64 R250, [R1+0x788] ;  /* 0x0007880001fa7983 */ /* 0x000ea80000300a00 */
[----:B------:R-:W-:Y:S04]  /*f120*/  LDGSTS.E [R4+0x23600], desc[UR38][R248.64], P1 ;  /* 0x23600000f8047fae */ /* 0x000fe800089a1026 */
[----:B---3--:R-:W-:Y:S04]  /*f130*/  LDGSTS.E [R4+0x23a00], desc[UR38][R8.64], P1 ;  /* 0x23a0000008047fae */ /* 0x008fe800089a1026 */
[----:B------:R-:W-:Y:S04]  /*f140*/  LDGSTS.E [R4+0x23e00], desc[UR38][R10.64], P1 ;  /* 0x23e000000a047fae */ /* 0x000fe800089a1026 */
[----:B------:R-:W3:Y:S04]  /*f150*/  LDL.LU.64 R248, [R1+0x780] ;  /* 0x0007800001f87983 */ /* 0x000ee80000300a00 */
[----:B------:R-:W2:Y:S04]  /*f160*/  LDL.LU.64 R8, [R1+0x778] ;  /* 0x0007780001087983 */ /* 0x000ea80000300a00 */
[----:B------:R-:W2:Y:S04]  /*f170*/  LDL.LU.64 R10, [R1+0x770] ;  /* 0x00077000010a7983 */ /* 0x000ea80000300a00 */
[----:B------:R-:W-:Y:S04]  /*f180*/  LDGSTS.E [R4+0x24200], desc[UR38][R12.64], P1 ;  /* 0x242000000c047fae */ /* 0x000fe800089a1026 */
[----:B------:R-:W-:Y:S04]  /*f190*/  LDGSTS.E [R4+0x24600], desc[UR38][R2.64], P1 ;  /* 0x2460000002047fae */ /* 0x000fe800089a1026 */
[----:B------:R-:W2:Y:S04]  /*f1a0*/  LDL.LU.64 R12, [R1+0x768] ;  /* 0x00076800010c7983 */ /* 0x000ea80000300a00 */
[----:B------:R-:W2:Y:S04]  /*f1b0*/  LDL.LU.64 R2, [R1+0x760] ;  /* 0x0007600001027983 */ /* 0x000ea80000300a00 */
[----:B------:R1:W-:Y:S04]  /*f1c0*/  LDGSTS.E [R4+0x24a00], desc[UR38][R246.64], P1 ;  /* 0x24a00000f6047fae */ /* 0x0003e800089a1026 */
[----:B--2---:R2:W-:Y:S04]  /*f1d0*/  LDGSTS.E [R4+0x24e00], desc[UR38][R2.64], P1 ;  /* 0x24e0000002047fae */ /* 0x0045e800089a1026 */
[----:B------:R2:W-:Y:S04]  /*f1e0*/  LDGSTS.E [R4+0x25200], desc[UR38][R12.64], P1 ;  /* 0x252000000c047fae */ /* 0x0005e800089a1026 */
[----:B------:R2:W-:Y:S04]  /*f1f0*/  LDGSTS.E [R4+0x25600], desc[UR38][R10.64], P1 ;  /* 0x256000000a047fae */ /* 0x0005e800089a1026 */
[----:B------:R2:W5:Y:S04]  /*f200*/  LDL.LU.64 R2, [R1+0x758] ;  /* 0x0007580001027983 */ /* 0x0005680000300a00 */
[----:B------:R2:W5:Y:S04]  /*f210*/  LDL.LU.64 R12, [R1+0x750] ;  /* 0x00075000010c7983 */ /* 0x0005680000300a00 */
[----:B------:R2:W5:Y:S04]  /*f220*/  LDL.LU.64 R10, [R1+0x748] ;  /* 0x00074800010a7983 */ /* 0x0005680000300a00 */
[----:B------:R2:W-:Y:S04]  /*f230*/  LDGSTS.E [R4+0x25a00], desc[UR38][R8.64], P1 ;  /* 0x25a0000008047fae */ /* 0x0005e800089a1026 */
[----:B---3--:R2:W-:Y:S04]  /*f240*/  LDGSTS.E [R4+0x25e00], desc[UR38][R248.64], P1 ;  /* 0x25e00000f8047fae */ /* 0x0085e800089a1026 */
[----:B------:R2:W-:Y:S04]  /*f250*/  LDGSTS.E [R4+0x26200], desc[UR38][R250.64], P1 ;  /* 0x26200000fa047fae */ /* 0x0005e800089a1026 */
[----:B------:R2:W5:Y:S04]  /*f260*/  LDL.LU.64 R8, [R1+0x740] ;  /* 0x0007400001087983 */ /* 0x0005680000300a00 */
[----:B------:R2:W5:Y:S04]  /*f270*/  LDL.LU.64 R248, [R1+0x738] ;  /* 0x0007380001f87983 */ /* 0x0005680000300a00 */
[----:B------:R2:W5:Y:S04]  /*f280*/  LDL.LU.64 R250, [R1+0x730] ;  /* 0x0007300001fa7983 */ /* 0x0005680000300a00 */
[----:B------:R2:W-:Y:S04]  /*f290*/  LDGSTS.E [R4+0x26600], desc[UR38][R6.64], P1 ;  /* 0x2660000006047fae */ /* 0x0005e800089a1026 */
[----:B----4-:R2:W-:Y:S04]  /*f2a0*/  LDGSTS.E [R4+0x26a00], desc[UR38][R88.64], P1 ;  /* 0x26a0000058047fae */ /* 0x0105e800089a1026 */
[----:B------:R2:W-:Y:S04]  /*f2b0*/  LDGSTS.E [R4+0x26e00], desc[UR38][R92.64], P1 ;  /* 0x26e000005c047fae */ /* 0x0005e800089a1026 */
[----:B------:R-:W3:Y:S04]  /*f2c0*/  LDL.LU.64 R6, [R1+0x30] ;  /* 0x0000300001067983 */ /* 0x000ee80000300a00 */
[----:B------:R2:W-:Y:S04]  /*f2d0*/  LDGSTS.E [R4+0x27200], desc[UR38][R96.64], P1 ;  /* 0x2720000060047fae */ /* 0x0005e800089a1026 */
        /* <DEDUP_REMOVED lines=22> */
[----:B------:R2:W-:Y:S01]  /*f440*/  LDGSTS.E [R4+0x2ce00], desc[UR38][R188.64], P1 ;  /* 0x2ce00000bc047fae */ /* 0x0005e200089a1026 */
[----:B-1----:R-:W-:-:S03]  /*f450*/  SEL R246, RZ, 0x4, P5 ;  /* 0x00000004fff67807 */ /* 0x002fc60002800000 */
[----:B------:R2:W-:Y:S04]  /*f460*/  LDGSTS.E [R4+0x2d200], desc[UR38][R192.64], P1 ;  /* 0x2d200000c0047fae */ /* 0x0005e800089a1026 */
[----:B------:R2:W-:Y:S04]  /*f470*/  LDGSTS.E [R4+0x2d600], desc[UR38][R196.64], P1 ;  /* 0x2d600000c4047fae */ /* 0x0005e800089a1026 */
[----:B------:R2:W-:Y:S01]  /*f480*/  LDGSTS.E [R4+0x2da00], desc[UR38][R200.64], P1 ;  /* 0x2da00000c8047fae */ /* 0x0005e200089a1026 */
[----:B------:R-:W-:-:S03]  /*f490*/  USHF.R.S32.HI UR16, URZ, 0x1f, UR33 ;  /* 0x0000001fff107899 */ /* 0x000fc60008011421 */
[----:B------:R2:W-:Y:S01]  /*f4a0*/  LDGSTS.E [R4+0x2de00], desc[UR38][R204.64], P1 ;  /* 0x2de00000cc047fae */ /* 0x0005e200089a1026 */
[----:B------:R-:W-:-:S03]  /*f4b0*/  USHF.L.U32 UR62, UR33, 0x2, URZ ;  /* 0x00000002213e7899 */ /* 0x000fc600080006ff */
[----:B------:R2:W-:Y:S01]  /*f4c0*/  LDGSTS.E [R4+0x2e200], desc[UR38][R208.64], P1 ;  /* 0x2e200000d0047fae */ /* 0x0005e200089a1026 */
[----:B------:R-:W-:-:S03]  /*f4d0*/  SEL R246, R246, RZ, P2 ;  /* 0x000000fff6f67207 */ /* 0x000fc60001000000 */
[----:B------:R2:W-:Y:S04]  /*f4e0*/  LDGSTS.E [R4+0x2e600], desc[UR38][R212.64], P1 ;  /* 0x2e600000d4047fae */ /* 0x0005e800089a1026 */
[----:B------:R2:W-:Y:S01]  /*f4f0*/  LDGSTS.E [R4+0x2ea00], desc[UR38][R216.64], P1 ;  /* 0x2ea00000d8047fae */ /* 0x0005e200089a1026 */
[----:B------:R-:W-:-:S03]  /*f500*/  USHF.L.U64.HI UR63, UR33, 0x2, UR16 ;  /* 0x00000002213f7899 */ /* 0x000fc60008010210 */
[----:B------:R2:W-:Y:S01]  /*f510*/  LDGSTS.E [R4+0x2ee00], desc[UR38][R220.64], P1 ;  /* 0x2ee00000dc047fae */ /* 0x0005e200089a1026 */
[----:B------:R-:W-:-:S03]  /*f520*/  ISETP.NE.U32.AND P3, PT, R246, RZ, PT ;  /* 0x000000fff600720c */ /* 0x000fc60003f65070 */
[----:B------:R2:W-:Y:S04]  /*f530*/  LDGSTS.E [R4+0x2f200], desc[UR38][R224.64], P1 ;  /* 0x2f200000e0047fae */ /* 0x0005e800089a1026 */
[----:B------:R2:W-:Y:S04]  /*f540*/  LDGSTS.E [R4+0x2f600], desc[UR38][R228.64], P1 ;  /* 0x2f600000e4047fae */ /* 0x0005e800089a1026 */
[----:B------:R2:W-:Y:S04]  /*f550*/  LDGSTS.E [R4+0x2fa00], desc[UR38][R232.64], P1 ;  /* 0x2fa00000e8047fae */ /* 0x0005e800089a1026 */
[----:B------:R2:W-:Y:S04]  /*f560*/  LDGSTS.E [R4+0x2fe00], desc[UR38][R236.64], P1 ;  /* 0x2fe00000ec047fae */ /* 0x0005e800089a1026 */
[----:B------:R-:W0:Y:S01]  /*f570*/  LDGDEPBAR ;  /* 0x00000000000079af */ /* 0x000e220000000000 */
[----:B------:R-:W-:-:S04]  /*f580*/  DEPBAR.LE SB0, 0x4 ;  /* 0x000081000000791a */ /* 0x000fc80000000000 */
[----:B------:R-:W-:Y:S01]  /*f590*/  BAR.SYNC.DEFER_BLOCKING 0x0 ;  /* 0x0000000000007b1d */ /* 0x000fe20000010000 */
[----:B---3--:R-:W-:-:S04]  /*f5a0*/  IADD3 R246, P1, PT, R6, UR62, RZ ;  /* 0x0000003e06f67c10 */ /* 0x008fc8000ff3e0ff */
[----:B------:R-:W-:Y:S02]  /*f5b0*/  IADD3.X R247, PT, PT, R7, UR63, RZ, P1, !PT ;  /* 0x0000003f07f77c10 */ /* 0x000fe40008ffe4ff */
[----:B------:R-:W3:Y:S04]  /*f5c0*/  LDL.LU.64 R6, [R1+0x728] ;  /* 0x0007280001067983 */ /* 0x000ee80000300a00 */
[----:B------:R1:W-:Y:S02]  /*f5d0*/  STL.64 [R1+0x30], R246 ;  /* 0x000030f601007387 */ /* 0x0003e40000100a00 */
[----:B-1----:R-:W1:Y:S01]  /*f5e0*/  LDC R247, c[0x0][0x3a0] ;  /* 0x0000e800fff77b82 */ /* 0x002e620000000800 */
[----:B------:R-:W-:Y:S01]  /*f5f0*/  ISETP.NE.U32.AND P1, PT, RZ, UR6, PT ;  /* 0x00000006ff007c0c */ /* 0x000fe2000bf25070 */
[----:B-1----:R-:W-:-:S05]  /*f600*/  VIADD R247, R247, 0x1f ;  /* 0x0000001ff7f77836 */ /* 0x002fca0000000000 */
[----:B------:R-:W-:Y:S02]  /*f610*/  ISETP.LT.OR P5, PT, R247, 0x20, P1 ;  /* 0x00000020f700780c */ /* 0x000fe40000fa1670 */
[----:B---3--:R-:W-:-:S04]  /*f620*/  IADD3 R246, P6, PT, R6, UR62, RZ ;  /* 0x0000003e06f67c10 */ /* 0x008fc8000ffde0ff */
[----:B------:R-:W-:Y:S02]  /*f630*/  IADD3.X R247, PT, PT, R7, UR63, RZ, P6, !PT ;  /* 0x0000003f07f77c10 */ /* 0x000fe4000b7fe4ff */
[----:B------:R2:W5:Y:S05]  /*f640*/  LDL.LU.64 R6, [R1+0x720] ;  /* 0x0007200001067983 */ /* 0x00056a0000300a00 */
[----:B------:R-:W-:Y:S05]  /*f650*/  @P5 BRA `(.L_x_6) ;  /* 0x0000000000d85947 */ /* 0x000fea0003800000 */
[----:B------:R-:W-:Y:S02]  /*f660*/  USHF.R.U32.HI UR12, URZ, 0x4, UR26 ;  /* 0x00000004ff0c7899 */ /* 0x000fe4000801161a */
[----:B------:R-:W-:Y:S02]  /*f670*/  UIADD3 UR5, UPT, UPT, UR26, 0x40000, URZ ;  /* 0x000400001a057890 */ /* 0x000fe4000fffe0ff */
[----:B------:R-:W-:Y:S02]  /*f680*/  USGXT.U32 UR12, UR12, 0xe ;  /* 0x0000000e0c0c789a */ /* 0x000fe40008000000 */
[----:B------:R-:W-:Y:S02]  /*f690*/  USHF.R.U32.HI UR5, URZ, 0x4, UR5 ;  /* 0x00000004ff057899 */ /* 0x000fe40008011605 */
[----:B------:R-:W-:Y:S02]  /*f6a0*/  UIADD3 UR46, UP1, UPT, UR12, 0x2, URZ ;  /* 0x000000020c2e7890 */ /* 0x000fe4000ff3e0ff */
[----:B------:R-:W-:Y:S01]  /*f6b0*/  USGXT.U32 UR14, UR5, 0xe ;  /* 0x0000000e050e789a */ /* 0x000fe20008000000 */
[----:B------:R-:W-:Y:S01]  /*f6c0*/  UMOV UR4, URZ ;  /* 0x000000ff00047c82 */ /* 0x000fe20008000000 */
[----:B------:R-:W-:Y:S01]  /*f6d0*/  UMOV UR6, URZ ;  /* 0x000000ff00067c82 */ /* 0x000fe20008000000 */
[----:B------:R-:W-:-:S02]  /*f6e0*/  UIADD3.X UR47, UPT, UPT, UR4, 0x40004040, URZ, UP1, !UPT ;  /* 0x40004040042f7890 */ /* 0x000fc40008ffe4ff */
[----:B------:R-:W-:Y:S01]  /*f6f0*/  UIADD3 UR50, UP1, UPT, UR14, 0x2, URZ ;  /* 0x000000020e327890 */ /* 0x000fe2000ff3e0ff */
[----:B------:R-:W-:Y:S01]  /*f700*/  UMOV UR4, UR36 ;  /* 0x0000002400047c82 */ /* 0x000fe20008000000 */
[----:B------:R-:W-:Y:S02]  /*f710*/  UMOV UR5, URZ ;  /* 0x000000ff00057c82 */ /* 0x000fe40008000000 */
[----:B------:R-:W-:Y:S01]  /*f720*/  UIADD3.X UR51, UPT, UPT, UR6, 0x40004040, URZ, UP1, !UPT ;  /* 0x4000404006337890 */ /* 0x000fe20008ffe4ff */
[----:B------:R-:W-:Y:S01]  /*f730*/  UMOV UR35, UR4 ;  /* 0x0000000400237c82 */ /* 0x000fe20008000000 */
[----:B------:R-:W-:Y:S02]  /*f740*/  UIADD3.64 UR4, UPT, UPT, UR46, 0x2, URZ ;  /* 0x000000022e047897 */ /* 0x000fe4000fffe0ff */
[----:B------:R-:W-:Y:S02]  /*f750*/  UIADD3.64 UR56, UPT, UPT, UR50, 0x2, URZ ;  /* 0x0000000232387897 */ /* 0x000fe4000fffe0ff */
[----:B------:R-:W-:-:S02]  /*f760*/  UIADD3.64 UR6, UPT, UPT, UR46, 0x4, URZ ;  /* 0x000000042e067897 */ /* 0x000fc4000fffe0ff */
[----:B------:R-:W-:Y:S02]  /*f770*/  UIADD3.64 UR58, UPT, UPT, UR50, 0x4, URZ ;  /* 0x00000004323a7897 */ /* 0x000fe4000fffe0ff */
[----:B------:R-:W-:Y:S02]  /*f780*/  UIADD3 UR19, UPT, UPT, UR27, 0x100000, URZ ;  /* 0x001000001b137890 */ /* 0x000fe4000fffe0ff */
[----:B------:R-:W-:Y:S02]  /*f790*/  UIADD3.64 UR52, UPT, UPT, UR46, 0x7fe, URZ ;  /* 0x000007fe2e347897 */ /* 0x000fe4000fffe0ff */
[----:B------:R-:W-:Y:S02]  /*f7a0*/  UIADD3 UR66, UPT, UPT, UR27, 0x100000, URZ ;  /* 0x001000001b427890 */ /* 0x000fe4000fffe0ff */
[----:B------:R-:W-:Y:S02]  /*f7b0*/  UIADD3.64 UR54, UPT, UPT, UR46, 0x800, URZ ;  /* 0x000008002e367897 */ /* 0x000fe4000fffe0ff */
[----:B------:R-:W-:-:S02]  /*f7c0*/  UIADD3 UR67, UPT, UPT, UR27, 0x100000, URZ ;  /* 0x001000001b437890 */ /* 0x000fc4000fffe0ff */
[----:B------:R-:W-:Y:S01]  /*f7d0*/  UIADD3.64 UR60, UPT, UPT, UR46, 0x802, URZ ;  /* 0x000008022e3c7897 */ /* 0x000fe2000fffe0ff */
[----:B------:R-:W-:Y:S01]  /*f7e0*/  UMOV UR24, 0x0 ;  /* 0x0000000000187882 */ /* 0x000fe20000000000 */
[----:B------:R-:W-:Y:S01]  /*f7f0*/  UMOV UR25, 0x4400910 ;  /* 0x0440091000197882 */ /* 0x000fe20000000000 */
[----:B------:R-:W-:Y:S01]  /*f800*/  UIADD3 UR68, UPT, UPT, UR27, 0x100000, URZ ;  /* 0x001000001b447890 */ /* 0x000fe2000fffe0ff */
[----:B------:R-:W-:Y:S01]  /*f810*/  UMOV UR13, 0x40004040 ;  /* 0x40004040000d7882 */ /* 0x000fe20000000000 */
[----:B------:R-:W-:Y:S01]  /*f820*/  UIADD3.64 UR64, UPT, UPT, UR46, 0x804, URZ ;  /* 0x000008042e407897 */ /* 0x000fe2000fffe0ff */
[----:B------:R-:W-:Y:S01]  /*f830*/  UMOV UR15, 0x40004040 ;  /* 0x40004040000f7882 */ /* 0x000fe20000000000 */
[----:B------:R-:W-:Y:S01]  /*f840*/  UMOV UR20, 0x0 ;  /* 0x0000000000147882 */ /* 0x000fe20000000000 */
[----:B------:R-:W-:Y:S01]  /*f850*/  UMOV UR21, 0x4400910 ;  /* 0x0440091000157882 */ /* 0x000fe20000000000 */
[----:B------:R-:W-:Y:S01]  /*f860*/  UMOV UR42, 0x0 ;  /* 0x00000000002a7882 */ /* 0x000fe20000000000 */
[----:B------:R-:W-:Y:S01]  /*f870*/  UMOV UR43, 0x4400910 ;  /* 0x04400910002b7882 */ /* 0x000fe20000000000 */
[----:B------:R1:W-:Y:S01]  /*f880*/  UTCHMMA gdesc[UR14], gdesc[UR12], tmem[UR27], tmem[UR24], idesc[UR25], !UPT ;  /* 0x00ff180c0e0075ea */ /* 0x0003e2000f80001b */
[----:B------:R-:W-:Y:S01]  /*f890*/  UMOV UR40, 0x0 ;  /* 0x0000000000287882 */ /* 0x000fe20000000000 */
[----:B------:R-:W-:Y:S01]  /*f8a0*/  UMOV UR41, 0x4400910 ;  /* 0x0440091000297882 */ /* 0x000fe20000000000 */
[----:B------:R1:W-:Y:S01]  /*f8b0*/  UTCHMMA gdesc[UR50], gdesc[UR46], tmem[UR27], tmem[UR20], idesc[UR21], UPT ;  /* 0x00ff142e320075ea */ /* 0x0003e2000b80001b */
        /* <DEDUP_REMOVED lines=8> */
[----:B------:R1:W-:Y:S01]  /*f940*/  UTCHMMA gdesc[UR14], gdesc[UR52], tmem[UR19], tmem[UR30], idesc[UR31], !UPT ;  /* 0x00ff1e340e0075ea */ /* 0x0003e2000f800013 */
[----:B------:R-:W-:Y:S01]  /*f950*/  UMOV UR48, 0x0 ;  /* 0x0000000000307882 */ /* 0x000fe20000000000 */
[----:B------:R-:W-:Y:S01]  /*f960*/  UMOV UR49, 0x4400910 ;  /* 0x0440091000317882 */ /* 0x000fe20000000000 */
[----:B------:R1:W-:Y:S01]  /*f970*/  UTCHMMA gdesc[UR50], gdesc[UR54], tmem[UR66], tmem[UR22], idesc[UR23], UPT ;  /* 0x00ff1636320075ea */ /* 0x0003e2000b800042 */
[----:B------:R1:W-:Y:S01]  /*f980*/  UTCHMMA gdesc[UR56], gdesc[UR60], tmem[UR67], tmem[UR44], idesc[UR45], UPT ;  /* 0x00ff2c3c380075ea */ /* 0x0003e2000b800043 */
[----:B------:R1:W-:Y:S01]  /*f990*/  UTCHMMA gdesc[UR58], gdesc[UR64], tmem[UR68], tmem[UR48], idesc[UR49], UPT ;  /* 0x00ff30403a0075ea */ /* 0x0003e2000b800044 */
[----:B------:R1:W-:Y:S01]  /*f9a0*/  UTCBAR [UR35], URZ ;  /* 0x000000ff230073e9 */ /* 0x0003e200080000ff */
[----:B------:R-:W-:Y:S01]  /*f9b0*/  NOP ;  /* 0x0000000000007918 */ /* 0x000fe20000000000 */
.L_x_6:
[----:B------:R3:W-:Y:S04]  /*f9c0*/  STL.64 [R1+0x780], R232 ;  /* 0x000780e801007387 */ /* 0x0007e80000100a00 */
[----:B--23--:R-:W2:Y:S04]  /*f9d0*/  LDL.LU.64 R232, [R1+0x18] ;  /* 0x0000180001e87983 */ /* 0x00cea80000300a00 */
[----:B------:R-:W-:Y:S04]  /*f9e0*/  STL.64 [R1+0x770], R236 ;  /* 0x000770ec01007387 */ /* 0x000fe80000100a00 */
[----:B------:R3:W-:Y:S04]  /*f9f0*/  STL.64 [R1+0x750], R4 ;  /* 0x0007500401007387 */ /* 0x0007e80000100a00 */
[----:B---3--:R-:W3:Y:S01]  /*fa00*/  LDL.LU.64 R4, [R1+0x30] ;  /* 0x0000300001047983 */ /* 0x008ee20000300a00 */
[----:B------:R-:W4:Y:S03]  /*fa10*/  S2R R236, SR_TID.X ;  /* 0x0000000000ec7919 */ /* 0x000f260000002100 */
[----:B-----5:R1:W-:Y:S04]  /*fa20*/  STL.64 [R1+0x728], R6 ;  /* 0x0007280601007387 */ /* 0x0203e80000100a00 */
[----:B-1----:R-:W2:Y:S04]  /*fa30*/  LDL.LU.64 R6, [R1+0x8] ;  /* 0x0000080001067983 */ /* 0x002ea80000300a00 */
[----:B------:R3:W-:Y:S01]  /*fa40*/  STL.64 [R1+0x720], R2 ;  /* 0x0007200201007387 */ /* 0x0007e20000100a00 */
[----:B----4-:R-:W-:-:S02]  /*fa50*/  SHF.R.U32.HI R237, RZ, 0x6, R236 ;  /* 0x00000006ffed7819 */ /* 0x010fc400000116ec */
[----:B------:R-:W-:Y:S02]  /*fa60*/  SHF.R.U32.HI R236, RZ, 0x6, R236 ;  /* 0x00000006ffec7819 */ /* 0x000fe400000116ec */
[----:B------:R-:W-:Y:S02]  /*fa70*/  SGXT.U32 R237, R237, 0x1 ;  /* 0x00000001eded781a */ /* 0x000fe40000000000 */
[----:B------:R-:W-:Y:S02]  /*fa80*/  SGXT.U32 R236, R236, 0x1 ;  /* 0x00000001ecec781a */ /* 0x000fe40000000000 */
[----:B------:R-:W-:Y:S02]  /*fa90*/  LOP3.LUT R237, R237, 0x6, RZ, 0xfc, !PT ;  /* 0x00000006eded7812 */ /* 0x000fe400078efcff */
[----:B------:R-:W-:Y:S01]  /*faa0*/  LOP3.LUT R236, R236, 0x4, RZ, 0xfc, !PT ;  /* 0x00000004ecec7812 */ /* 0x000fe200078efcff */
[----:B------:R-:W-:Y:S01]  /*fab0*/  BAR.SYNC.DEFER_BLOCKING 0x0 ;  /* 0x0000000000007b1d */ /* 0x000fe20000010000 */
[----:B---3--:R-:W-:-:S02]  /*fac0*/  IMAD.MOV.U32 R3, RZ, RZ, R5 ;  /* 0x000000ffff037224 */ /* 0x008fc400078e0005 */
[----:B------:R-:W-:Y:S02]  /*fad0*/  IMAD.MOV.U32 R2, RZ, RZ, R4 ;  /* 0x000000ffff027224 */ /* 0x000fe400078e0004 */
[----:B------:R-:W-:-:S05]  /*fae0*/  VIADD R5, R0, UR26 ;  /* 0x0000001a00057c36 */ /* 0x000fca0008000000 */
[----:B------:R-:W-:Y:S01]  /*faf0*/  @!PT LDS RZ, [RZ] ;  /* 0x00000000fffff984 */ /* 0x000fe20000000800 */
[----:B------:R-:W-:Y:S01]  /*fb00*/  @!PT LDS RZ, [RZ] ;  /* 0x00000000fffff984 */ /* 0x000fe20000000800 */
[----:B------:R-:W-:Y:S01]  /*fb10*/  @!PT LDS RZ, [RZ] ;  /* 0x00000000fffff984 */ /* 0x000fe20000000800 */
[----:B------:R-:W-:Y:S01]  /*fb20*/  LDGSTS.E [R5+0x46000], desc[UR38][R2.64], P4 ;  /* 0x4600000002057fae */ /* 0x000fe2000a1a1026 */
[----:B------:R-:W-:-:S03]  /*fb30*/  ISETP.GE.AND P4, PT, R237, UR17, PT ;  /* 0x00000011ed007c0c */ /* 0x000fc6000bf86270 */
[----:B------:R1:W-:Y:S01]  /*fb40*/  LDGSTS.E [R5+0x46008], desc[UR38][R246.64], P3 ;  /* 0x46008000f6057fae */ /* 0x0003e200099a1026 */
[----:B------:R-:W-:-:S04]  /*fb50*/  ISETP.GE.AND P3, PT, R236, UR17, PT ;  /* 0x00000011ec007c0c */ /* 0x000fc8000bf66270 */
[----:B-1----:R-:W-:Y:S01]  /*fb60*/  SEL R247, RZ, 0x4, P3 ;  /* 0x00000004fff77807 */ /* 0x002fe20001800000 */
[----:B------:R-:W3:Y:S01]  /*fb70*/  LDL.LU.64 R4, [R1] ;  /* 0x0000000001047983 */ /* 0x000ee20000300a00 */
[----:B------:R-:W-:Y:S02]  /*fb80*/  SEL R246, RZ, 0x4, P4 ;  /* 0x00000004fff67807 */ /* 0x000fe40002000000 */
[----:B------:R-:W-:Y:S02]  /*fb90*/  SEL R247, R247, RZ, P2 ;  /* 0x000000fff7f77207 */ /* 0x000fe40001000000 */
[----:B------:R-:W-:Y:S02]  /*fba0*/  SEL R246, R246, RZ, P2 ;  /* 0x000000fff6f67207 */ /* 0x000fe40001000000 */
[----:B------:R-:W-:Y:S02]  /*fbb0*/  ISETP.NE.U32.AND P3, PT, R247, RZ, PT ;  /* 0x000000fff700720c */ /* 0x000fe40003f65070 */
[----:B------:R-:W-:-:S02]  /*fbc0*/  ISETP.NE.U32.AND P4, PT, R246, RZ, PT ;  /* 0x000000fff600720c */ /* 0x000fc40003f85070 */
[----:B------:R-:W4:Y:S01]  /*fbd0*/  LDL.LU.64 R246, [R1+0x20] ;  /* 0x0000200001f67983 */ /* 0x000f220000300a00 */
[----:B------:R-:W1:Y:S02]  /*fbe0*/  S2R R236, SR_TID.X ;  /* 0x0000000000ec7919 */ /* 0x000e640000002100 */
[--C-:B-1----:R-:W-:Y:S02]  /*fbf0*/  SHF.R.U32.HI R237, RZ, 0x6, R236.reuse ;  /* 0x00000006ffed7819 */ /* 0x102fe400000116ec */
[----:B------:R-:W-:Y:S02]  /*fc00*/  SHF.R.U32.HI R236, RZ, 0x6, R236 ;  /* 0x00000006ffec7819 */ /* 0x000fe400000116ec */
[----:B------:R-:W-:Y:S02]  /*fc10*/  SGXT.U32 R237, R237, 0x1 ;  /* 0x00000001eded781a */ /* 0x000fe40000000000 */
[----:B------:R-:W-:Y:S02]  /*fc20*/  SGXT.U32 R236, R236, 0x1 ;  /* 0x00000001ecec781a */ /* 0x000fe40000000000 */
[----:B------:R-:W-:-:S02]  /*fc30*/  LOP3.LUT R237, R237, 0xa, RZ, 0xfc, !PT ;  /* 0x0000000aeded7812 */ /* 0x000fc400078efcff */
[----:B------:R-:W-:Y:S02]  /*fc40*/  LOP3.LUT R236, R236, 0x8, RZ, 0xfc, !PT ;  /* 0x00000008ecec7812 */ /* 0x000fe400078efcff */
[----:B----4-:R-:W-:-:S04]  /*fc50*/  IADD3 R2, P5, PT, R246, UR62, RZ ;  /* 0x0000003ef6027c10 */ /* 0x010fc8000ffbe0ff */
[----:B------:R-:W-:Y:S02]  /*fc60*/  IADD3.X R3, PT, PT, R247, UR63, RZ, P5, !PT ;  /* 0x0000003ff7037c10 */ /* 0x000fe4000affe4ff */
[----:B--2---:R-:W-:-:S03]  /*fc70*/  IADD3 R246, P5, PT, R232, UR62, RZ ;  /* 0x0000003ee8f67c10 */ /* 0x004fc6000ffbe0ff */
[----:B------:R-:W-:Y:S01]  /*fc80*/  LDGSTS.E [R252+0x46000], desc[UR38][R2.64], P3 ;  /* 0x4600000002fc7fae */ /* 0x000fe200099a1026 */
[----:B------:R-:W-:Y:S02]  /*fc90*/  IADD3.X R247, PT, PT, R233, UR63, RZ, P5, !PT ;  /* 0x0000003fe9f77c10 */ /* 0x000fe4000affe4ff */
[----:B------:R-:W-:Y:S01]  /*fca0*/  ISETP.GE.AND P3, PT, R236, UR17, PT ;  /* 0x00000011ec007c0c */ /* 0x000fe2000bf66270 */
[----:B------:R-:W2:Y:S04]  /*fcb0*/  LDL.LU.64 R232, [R1+0x780] ;  /* 0x0007800001e87983 */ /* 0x000ea80000300a00 */
[----:B------:R1:W-:Y:S01]  /*fcc0*/  LDGSTS.E [R252+0x46008], desc[UR38][R246.64], P4 ;  /* 0x46008000f6fc7fae */ /* 0x0003e2000a1a1026 */
[----:B------:R-:W-:Y:S02]  /*fcd0*/  ISETP.GE.AND P4, PT, R237, UR17, PT ;  /* 0x00000011ed007c0c */ /* 0x000fe4000bf86270 */
[----:B-1----:R-:W-:-:S02]  /*fce0*/  SEL R247, RZ, 0x4, P3 ;  /* 0x00000004fff77807 */ /* 0x002fc40001800000 */
[----:B------:R-:W-:Y:S02]  /*fcf0*/  SEL R246, RZ, 0x4, P4 ;  /* 0x00000004fff67807 */ /* 0x000fe40002000000 */
[----:B------:R-:W-:Y:S02]  /*fd00*/  SEL R247, R247, RZ, P2 ;  /* 0x000000fff7f77207 */ /* 0x000fe40001000000 */
[----:B------:R-:W-:Y:S02]  /*fd10*/  SEL R246, R246, RZ, P2 ;  /* 0x000000fff6f67207 */ /* 0x000fe40001000000 */
[----:B------:R-:W-:Y:S02]  /*fd20*/  ISETP.NE.U32.AND P3, PT, R247, RZ, PT ;  /* 0x000000fff700720c */ /* 0x000fe40003f65070 */
[----:B------:R-:W-:Y:S02]  /*fd30*/  ISETP.NE.U32.AND P4, PT, R246, RZ, PT ;  /* 0x000000fff600720c */ /* 0x000fe40003f85070 */
[----:B------:R-:W4:Y:S01]  /*fd40*/  LDL.LU.64 R246, [R1+0x10] ;  /* 0x0000100001f67983 */ /* 0x000f220000300a00 */
[----:B------:R-:W-:-:S02]  /*fd50*/  USHF.R.S32.HI UR4, URZ, 0x1f, UR32 ;  /* 0x0000001fff047899 */ /* 0x000fc40008011420 */
[----:B------:R-:W-:Y:S01]  /*fd60*/  USHF.L.U32 UR65, UR32, 0x2, URZ ;  /* 0x0000000220417899 */ /* 0x000fe200080006ff */
[----:B------:R-:W1:Y:S01]  /*fd70*/  S2R R236, SR_TID.X ;  /* 0x0000000000ec7919 */ /* 0x000e620000002100 */
[----:B------:R-:W-:Y:S01]  /*fd80*/  USHF.L.U64.HI UR66, UR32, 0x2, UR4 ;  /* 0x0000000220427899 */ /* 0x000fe20008010204 */
        /* <DEDUP_REMOVED lines=8> */
[----:B------:R-:W-:-:S04]  /*fe10*/  IADD3 R246, P5, PT, R6, UR62, RZ ;  /* 0x0000003e06f67c10 */ /* 0x000fc8000ffbe0ff */
[----:B------:R-:W-:Y:S02]  /*fe20*/  IADD3.X R247, PT, PT, R7, UR63, RZ, P5, !PT ;  /* 0x0000003f07f77c10 */ /* 0x000fe4000affe4ff */
[----:B------:R-:W-:-:S05]  /*fe30*/  LOP3.LUT R7, R0, 0x20, RZ, 0x3c, !PT ;  /* 0x0000002000077812 */ /* 0x000fca00078e3cff */
[----:B------:R-:W-:-:S05]  /*fe40*/  VIADD R7, R7, UR26 ;  /* 0x0000001a07077c36 */ /* 0x000fca0008000000 */
[----:B------:R3:W-:Y:S01]  /*fe50*/  LDGSTS.E [R7+0x46000], desc[UR38][R2.64], P3 ;  /* 0x4600000002077fae */ /* 0x0007e200099a1026 */
[----:B------:R-:W-:Y:S02]  /*fe60*/  ISETP.GE.AND P3, PT, R236, UR17, PT ;  /* 0x00000011ec007c0c */ /* 0x000fe4000bf66270 */
[----:B------:R-:W1:Y:S01]  /*fe70*/  S2R R236, SR_TID.X ;  /* 0x0000000000ec7919 */ /* 0x000e620000002100 */
[----:B------:R4:W-:Y:S01]  /*fe80*/  LDGSTS.E [R7+0x46008], desc[UR38][R246.64], P4 ;  /* 0x46008000f6077fae */ /* 0x0009e2000a1a1026 */
[----:B------:R-:W-:Y:S02]  /*fe90*/  ISETP.GE.AND P4, PT, R237, UR17, PT ;  /* 0x00000011ed007c0c */ /* 0x000fe4000bf86270 */
[----:B---3--:R-:W-:Y:S02]  /*fea0*/  IADD3 R2, P5, PT, R4, UR62, RZ ;  /* 0x0000003e04027c10 */ /* 0x008fe4000ffbe0ff */
[----:B------:R-:W3:Y:S02]  /*feb0*/  S2R R4, SR_TID.X ;  /* 0x0000000000047919 */ /* 0x000ee40000002100 */
[----:B------:R-:W-:-:S02]  /*fec0*/  IADD3.X R3, PT, PT, R5, UR63, RZ, P5, !PT ;  /* 0x0000003f05037c10 */ /* 0x000fc4000affe4ff */
[----:B------:R-:W-:Y:S02]  /*fed0*/  LOP3.LUT R5, R0, 0x30, RZ, 0x3c, !PT ;  /* 0x0000003000057812 */ /* 0x000fe400078e3cff */
[----:B----4-:R-:W-:Y:S02]  /*fee0*/  SEL R247, RZ, 0x4, P3 ;  /* 0x00000004fff77807 */ /* 0x010fe40001800000 */
[----:B------:R-:W-:Y:S01]  /*fef0*/  SEL R246, RZ, 0x4, P4 ;  /* 0x00000004fff67807 */ /* 0x000fe20002000000 */
[----:B------:R-:W-:Y:S01]  /*ff00*/  VIADD R5, R5, UR26 ;  /* 0x0000001a05057c36 */ /* 0x000fe20008000000 */
[----:B------:R-:W-:Y:S02]  /*ff10*/  SEL R247, R247, RZ, P2 ;  /* 0x000000fff7f77207 */ /* 0x000fe40001000000 */
[----:B------:R-:W-:Y:S02]  /*ff20*/  SEL R246, R246, RZ, P2 ;  /* 0x000000fff6f67207 */ /* 0x000fe40001000000 */
[----:B------:R-:W-:-:S02]  /*ff30*/  ISETP.NE.U32.AND P3, PT, R247, RZ, PT ;  /* 0x000000fff700720c */ /* 0x000fc40003f65070 */
[----:B------:R-:W-:Y:S02]  /*ff40*/  ISETP.NE.U32.AND P4, PT, R246, RZ, PT ;  /* 0x000000fff600720c */ /* 0x000fe40003f85070 */
[----:B------:R-:W-:Y:S02]  /*ff50*/  IADD3 R246, P5, PT, R250, UR62, RZ ;  /* 0x0000003efaf67c10 */ /* 0x000fe4000ffbe0ff */
[----:B-1----:R-:W-:Y:S02]  /*ff60*/  SHF.R.U32.HI R237, RZ, 0x6, R236 ;  /* 0x00000006ffed7819 */ /* 0x002fe400000116ec */
[----:B------:R-:W-:Y:S02]  /*ff70*/  IADD3.X R247, PT, PT, R251, UR63, RZ, P5, !PT ;  /* 0x0000003ffbf77c10 */ /* 0x000fe4000affe4ff */
[----:B------:R-:W-:-:S03]  /*ff80*/  SGXT.U32 R237, R237, 0x1 ;  /* 0x00000001eded781a */ /* 0x000fc60000000000 */
[----:B------:R-:W-:Y:S01]  /*ff90*/  LDGSTS.E [R5+0x46000], desc[UR38][R2.64], P3 ;  /* 0x4600000002057fae */ /* 0x000fe200099a1026 */
[----:B------:R-:W-:Y:S02]  /*ffa0*/  SHF.R.U32.HI R236, RZ, 0x6, R236 ;  /* 0x00000006ffec7819 */ /* 0x000fe400000116ec */
[----:B------:R-:W-:Y:S01]  /*ffb0*/  LOP3.LUT R237, R237, 0x12, RZ, 0xfc, !PT ;  /* 0x00000012eded7812 */ /* 0x000fe200078efcff */
[----:B------:R1:W-:Y:S01]  /*ffc0*/  LDGSTS.E [R5+0x46008], desc[UR38][R246.64], P4 ;  /* 0x46008000f6057fae */ /* 0x0003e2000a1a1026 */
[----:B------:R-:W-:Y:S02]  /*ffd0*/  SGXT.U32 R236, R236, 0x1 ;  /* 0x00000001ecec781a */ /* 0x000fe40000000000 */
[----:B------:R-:W-:Y:S02]  /*ffe0*/  ISETP.GE.AND P4, PT, R237, UR17, PT ;  /* 0x00000011ed007c0c */ /* 0x000fe4000bf86270 */
[----:B------:R-:W4:Y:S01]  /*fff0*/  S2R R237, SR_TID.X ;  /* 0x0000000000ed7919 */ /* 0x000f220000002100 */
[----:B------:R-:W-:-:S04]  /*10000*/  LOP3.LUT R236, R236, 0x10, RZ, 0xfc, !PT ;  /* 0x00000010ecec7812 */ /* 0x000fc800078efcff */
[----:B------:R-:W-:Y:S02]  /*10010*/  ISETP.GE.AND P3, PT, R236, UR17, PT ;  /* 0x00000011ec007c0c */ /* 0x000fe4000bf66270 */
[----:B-1----:R-:W-:Y:S02]  /*10020*/  SEL R246, RZ, 0x4, P4 ;  /* 0x00000004fff67807 */ /* 0x002fe40002000000 */
[----:B------:R-:W-:Y:S02]  /*10030*/  SEL R247, RZ, 0x4, P3 ;  /* 0x00000004fff77807 */ /* 0x000fe40001800000 */
[----:B------:R-:W-:Y:S02]  /*10040*/  SEL R246, R246, RZ, P2 ;  /* 0x000000fff6f67207 */ /* 0x000fe40001000000 */
[----:B------:R-:W-:Y:S02]  /*10050*/  SEL R247, R247, RZ, P2 ;  /* 0x000000fff7f77207 */ /* 0x000fe40001000000 */
[----:B------:R-:W-:-:S02]  /*10060*/  ISETP.NE.U32.AND P4, PT, R246, RZ, PT ;  /* 0x000000fff600720c */ /* 0x000fc40003f85070 */
[----:B------:R-:W-:Y:S02]  /*10070*/  ISETP.NE.U32.AND P3, PT, R247, RZ, PT ;  /* 0x000000fff700720c */ /* 0x000fe40003f65070 */
[----:B------:R-:W-:Y:S02]  /*10080*/  IADD3 R246, P5, PT, R248, UR62, RZ ;  /* 0x0000003ef8f67c10 */ /* 0x000fe4000ffbe0ff */
[----:B------:R-:W-:Y:S02]  /*10090*/  LOP3.LUT R5, R0, 0x40, RZ, 0x3c, !PT ;  /* 0x0000004000057812 */ /* 0x000fe400078e3cff */
[----:B------:R-:W-:Y:S02]  /*100a0*/  IADD3.X R247, PT, PT, R249, UR63, RZ, P5, !PT ;  /* 0x0000003ff9f77c10 */ /* 0x000fe4000affe4ff */
[----:B------:R-:W-:Y:S01]  /*100b0*/  IADD3 R8, P5, PT, R8, UR62, RZ ;  /* 0x0000003e08087c10 */ /* 0x000fe2000ffbe0ff */
[----:B------:R-:W-:-:S03]  /*100c0*/  VIADD R5, R5, UR26 ;  /* 0x0000001a05057c36 */ /* 0x000fc60008000000 */
[----:B------:R-:W-:Y:S02]  /*100d0*/  IADD3.X R9, PT, PT, R9, UR63, RZ, P5, !PT ;  /* 0x0000003f09097c10 */ /* 0x000fe4000affe4ff */
[----:B------:R-:W-:Y:S01]  /*100e0*/  LDGSTS.E [R5+0x46000], desc[UR38][R246.64], P3 ;  /* 0x46000000f6057fae */ /* 0x000fe200099a1026 */
[--C-:B----4-:R-:W-:Y:S02]  /*100f0*/  SHF.R.U32.HI R236, RZ, 0x6, R237.reuse ;  /* 0x00000006ffec7819 */ /* 0x110fe400000116ed */
[----:B------:R-:W-:Y:S01]  /*10100*/  SHF.R.U32.HI R237, RZ, 0x6, R237 ;  /* 0x00000006ffed7819 */ /* 0x000fe200000116ed */
[----:B------:R3:W-:Y:S01]  /*10110*/  LDGSTS.E [R5+0x46008], desc[UR38][R8.64], P4 ;  /* 0x4600800008057fae */ /* 0x0007e2000a1a1026 */
[----:B------:R-:W-:Y:S02]  /*10120*/  SGXT.U32 R236, R236, 0x1 ;  /* 0x00000001ecec781a */ /* 0x000fe40000000000 */
[----:B------:R-:W-:Y:S02]  /*10130*/  SGXT.U32 R237, R237, 0x1 ;  /* 0x00000001eded781a */ /* 0x000fe40000000000 */
[----:B------:R-:W-:-:S02]  /*10140*/  LOP3.LUT R236, R236, 0x14, RZ, 0xfc, !PT ;  /* 0x00000014ecec7812 */ /* 0x000fc400078efcff */
[----:B------:R-:W-:Y:S02]  /*10150*/  LOP3.LUT R237, R237, 0x16, RZ, 0xfc, !PT ;  /* 0x00000016eded7812 */ /* 0x000fe400078efcff */
[----:B------:R-:W-:Y:S02]  /*10160*/  ISETP.GE.AND P3, PT, R236, UR17, PT ;  /* 0x00000011ec007c0c */ /* 0x000fe4000bf66270 */
[----:B---3--:R-:W-:Y:S02]  /*10170*/  SHF.R.U32.HI R5, RZ, 0x6, R4 ;  /* 0x00000006ff057819 */ /* 0x008fe40000011604 */
[----:B------:R-:W-:Y:S02]  /*10180*/  SEL R8, RZ, 0x4, P3 ;  /* 0x00000004ff087807 */ /* 0x000fe40001800000 */
[----:B------:R-:W-:Y:S02]  /*10190*/  ISETP.GE.AND P3, PT, R237, UR17, PT ;  /* 0x00000011ed007c0c */ /* 0x000fe4000bf66270 */
[----:B------:R-:W-:-:S02]  /*101a0*/  SEL R8, R8, RZ, P2 ;  /* 0x000000ff08087207 */ /* 0x000fc40001000000 */
[----:B------:R-:W-:Y:S02]  /*101b0*/  LOP3.LUT R237, R0, 0x50, RZ, 0x3c, !PT ;  /* 0x0000005000ed7812 */ /* 0x000fe400078e3cff */
[----:B------:R-:W-:Y:S02]  /*101c0*/  ISETP.NE.U32.AND P4, PT, R8, RZ, PT ;  /* 0x000000ff0800720c */ /* 0x000fe40003f85070 */
[----:B------:R-:W-:Y:S01]  /*101d0*/  IADD3 R8, P5, PT, R10, UR62, RZ ;  /* 0x0000003e0a087c10 */ /* 0x000fe2000ffbe0ff */
[----:B------:R-:W-:Y:S01]  /*101e0*/  VIADD R237, R237, UR26 ;  /* 0x0000001aeded7c36 */ /* 0x000fe20008000000 */
[----:B------:R-:W-:Y:S02]  /*101f0*/  SEL R10, RZ, 0x4, P3 ;  /* 0x00000004ff0a7807 */ /* 0x000fe40001800000 */
[----:B------:R-:W-:Y:S02]  /*10200*/  IADD3.X R9, PT, PT, R11, UR63, RZ, P5, !PT ;  /* 0x0000003f0b097c10 */ /* 0x000fe4000affe4ff */
[----:B------:R-:W-:-:S02]  /*10210*/  IADD3 R6, P5, PT, R18, UR65, RZ ;  /* 0x0000004112067c10 */ /* 0x000fc4000ffbe0ff */
[----:B------:R-:W-:Y:S02]  /*10220*/  SEL R10, R10, RZ, P2 ;  /* 0x000000ff0a0a7207 */ /* 0x000fe40001000000 */
[----:B------:R-:W-:Y:S01]  /*10230*/  IADD3.X R7, PT, PT, R19, UR66, RZ, P5, !PT ;  /* 0x0000004213077c10 */ /* 0x000fe2000affe4ff */
[----:B------:R1:W-:Y:S01]  /*10240*/  LDGSTS.E [R237+0x46000], desc[UR38][R8.64], P4 ;  /* 0x4600000008ed7fae */ /* 0x0003e2000a1a1026 */
[----:B------:R-:W-:Y:S02]  /*10250*/  ISETP.NE.U32.AND P3, PT, R10, RZ, PT ;  /* 0x000000ff0a00720c */ /* 0x000fe40003f65070 */
[----:B------:R-:W-:Y:S02]  /*10260*/  SGXT.U32 R5, R5, 0x1 ;  /* 0x000000010505781a */ /* 0x000fe40000000000 */
[----:B------:R-:W-:Y:S02]  /*10270*/  SHF.R.U32.HI R4, RZ, 0x6, R4 ;  /* 0x00000006ff047819 */ /* 0x000fe40000011604 */
[----:B------:R-:W-:-:S02]  /*10280*/  LOP3.LUT R5, R5, 0x1a, RZ, 0xfc, !PT ;  /* 0x0000001a05057812 */ /* 0x000fc400078efcff */
[----:B------:R-:W-:Y:S02]  /*10290*/  SGXT.U32 R4, R4, 0x1 ;  /* 0x000000010404781a */ /* 0x000fe40000000000 */
[----:B-1----:R-:W-:Y:S02]  /*102a0*/  IADD3 R8, P4, PT, R12, UR62, RZ ;  /* 0x0000003e0c087c10 */ /* 0x002fe4000ff9e0ff */
[----:B------:R-:W-:Y:S02]  /*102b0*/  LOP3.LUT R4, R4, 0x18, RZ, 0xfc, !PT ;  /* 0x0000001804047812 */ /* 0x000fe400078efcff */
[----:B------:R-:W-:Y:S02]  /*102c0*/  IADD3.X R9, PT, PT, R13, UR63, RZ, P4, !PT ;  /* 0x0000003f0d097c10 */ /* 0x000fe4000a7fe4ff */
[----:B------:R-:W-:-:S03]  /*102d0*/  IADD3 R2, P4, PT, R14, UR65, RZ ;  /* 0x000000410e027c10 */ /* 0x000fc6000ff9e0ff */
[----:B------:R1:W-:Y:S01]  /*102e0*/  LDGSTS.E [R237+0x46008], desc[UR38][R8.64], P3 ;  /* 0x4600800008ed7fae */ /* 0x0003e200099a1026 */
[----:B------:R-:W-:Y:S02]  /*102f0*/  IADD3.X R3, PT, PT, R15, UR66, RZ, P4, !PT ;  /* 0x000000420f037c10 */ /* 0x000fe4000a7fe4ff */
[----:B------:R-:W-:-:S03]  /*10300*/  IADD3 R236, P3, PT, R238, UR62, RZ ;  /* 0x0000003eeeec7c10 */ /* 0x000fc6000ff7e0ff */
[----:B------:R3:W-:Y:S04]  /*10310*/  STL.64 [R1+0x48], R2 ;  /* 0x0000480201007387 */ /* 0x0007e80000100a00 */
[----:B------:R4:W-:Y:S01]  /*10320*/  STL.64 [R1+0x40], R6 ;  /* 0x0000400601007387 */ /* 0x0009e20000100a00 */
[----:B-1----:R-:W-:Y:S02]  /*10330*/  IADD3.X R237, PT, PT, R239, UR63, RZ, P3, !PT ;  /* 0x0000003fefed7c10 */ /* 0x002fe40009ffe4ff */
[----:B------:R-:W-:-:S03]  /*10340*/  ISETP.GE.AND P3, PT, R4, UR17, PT ;  /* 0x0000001104007c0c */ /* 0x000fc6000bf66270 */
[----:B------:R-:W-:Y:S01]  /*10350*/  STL [R1+0x778], R237 ;  /* 0x000778ed01007387 */ /* 0x000fe20000100800 */
[----:B---3--:R-:W-:Y:S02]  /*10360*/  IADD3 R2, P4, PT, R240, UR62, RZ ;  /* 0x0000003ef0027c10 */ /* 0x008fe4000ff9e0ff */
[----:B------:R-:W-:Y:S01]  /*10370*/  SEL R9, RZ, 0x4, P3 ;  /* 0x00000004ff097807 */ /* 0x000fe20001800000 */
[----:B----4-:R-:W1:Y:S01]  /*10380*/  S2R R6, SR_TID.X ;  /* 0x0000000000067919 */ /* 0x010e620000002100 */
[----:B------:R-:W-:Y:S02]  /*10390*/  IADD3.X R3, PT, PT, R241, UR63, RZ, P4, !PT ;  /* 0x0000003ff1037c10 */ /* 0x000fe4000a7fe4ff */
[----:B------:R-:W-:Y:S02]  /*103a0*/  ISETP.GE.AND P4, PT, R5, UR17, PT ;  /* 0x0000001105007c0c */ /* 0x000fe4000bf86270 */
[----:B------:R-:W-:Y:S01]  /*103b0*/  IADD3 R4, P3, PT, R244, UR62, RZ ;  /* 0x0000003ef4047c10 */ /* 0x000fe2000ff7e0ff */
[----:B------:R3:W-:Y:S01]  /*103c0*/  STL.64 [R1+0x30], R2 ;  /* 0x0000300201007387 */ /* 0x0007e20000100a00 */
[----:B------:R-:W-:-:S02]  /*103d0*/  SEL R8, RZ, 0x4, P4 ;  /* 0x00000004ff087807 */ /* 0x000fc40002000000 */
[----:B------:R-:W-:Y:S02]  /*103e0*/  IADD3.X R5, PT, PT, R245, UR63, RZ, P3, !PT ;  /* 0x0000003ff5057c10 */ /* 0x000fe40009ffe4ff */
[----:B------:R-:W-:Y:S02]  /*103f0*/  SEL R9, R9, RZ, P2 ;  /* 0x000000ff09097207 */ /* 0x000fe40001000000 */
[----:B------:R-:W-:Y:S02]  /*10400*/  SEL R8, R8, RZ, P2 ;  /* 0x000000ff08087207 */ /* 0x000fe40001000000 */
[----:B---3--:R-:W-:-:S04]  /*10410*/  IADD3 R2, P5, PT, R242, UR62, RZ ;  /* 0x0000003ef2027c10 */ /* 0x008fc8000ffbe0ff */
[----:B------:R-:W-:Y:S02]  /*10420*/  IADD3.X R3, PT, PT, R243, UR63, RZ, P5, !PT ;  /* 0x0000003ff3037c10 */ /* 0x000fe4000affe4ff */
[----:B------:R-:W-:-:S03]  /*10430*/  ISETP.NE.U32.AND P5, PT, R9, RZ, PT ;  /* 0x000000ff0900720c */ /* 0x000fc60003fa5070 */
[----:B------:R3:W-:Y:S04]  /*10440*/  STL.64 [R1+0x28], R2 ;  /* 0x0000280201007387 */ /* 0x0007e80000100a00 */
[----:B------:R4:W-:Y:S01]  /*10450*/  STL.64 [R1+0x758], R4 ;  /* 0x0007580401007387 */ /* 0x0009e20000100a00 */
[--C-:B-1----:R-:W-:Y:S02]  /*10460*/  SHF.R.U32.HI R7, RZ, 0x6, R6.reuse ;  /* 0x00000006ff077819 */ /* 0x102fe40000011606 */
[----:B------:R-:W-:Y:S02]  /*10470*/  SHF.R.U32.HI R6, RZ, 0x6, R6 ;  /* 0x00000006ff067819 */ /* 0x000fe40000011606 */
[----:B------:R-:W-:Y:S02]  /*10480*/  SGXT.U32 R7, R7, 0x1 ;  /* 0x000000010707781a */ /* 0x000fe40000000000 */
[----:B------:R-:W-:-:S02]  /*10490*/  SGXT.U32 R6, R6, 0x1 ;  /* 0x000000010606781a */ /* 0x000fc40000000000 */
[----:B------:R-:W-:Y:S02]  /*104a0*/  LOP3.LUT R7, R7, 0x1e, RZ, 0xfc, !PT ;  /* 0x0000001e07077812 */ /* 0x000fe400078efcff */
[----:B------:R-:W-:Y:S02]  /*104b0*/  LOP3.LUT R6, R6, 0x1c, RZ, 0xfc, !PT ;  /* 0x0000001c06067812 */ /* 0x000fe400078efcff */
[----:B------:R-:W-:Y:S02]  /*104c0*/  ISETP.GE.AND P4, PT, R7, UR17, PT ;  /* 0x0000001107007c0c */ /* 0x000fe4000bf86270 */
[----:B------:R-:W1:Y:S01]  /*104d0*/  S2R R7, SR_TID.X ;  /* 0x0000000000077919 */ /* 0x000e620000002100 */
[----:B------:R-:W-:Y:S02]  /*104e0*/  ISETP.GE.AND P3, PT, R6, UR17, PT ;  /* 0x0000001106007c0c */ /* 0x000fe4000bf66270 */
[----:B------:R-:W-:Y:S02]  /*104f0*/  SEL R237, RZ, 0x4, P4 ;  /* 0x00000004ffed7807 */ /* 0x000fe40002000000 */
[----:B---3--:R-:W-:-:S02]  /*10500*/  IADD3 R2, P4, PT, R22, UR65, RZ ;  /* 0x0000004116027c10 */ /* 0x008fc4000ff9e0ff */
[----:B------:R-:W-:Y:S02]  /*10510*/  SEL R9, RZ, 0x4, P3 ;  /* 0x00000004ff097807 */ /* 0x000fe40001800000 */
[----:B------:R-:W-:Y:S02]  /*10520*/  IADD3.X R3, PT, PT, R23, UR66, RZ, P4, !PT ;  /* 0x0000004217037c10 */ /* 0x000fe4000a7fe4ff */
[----:B------:R-:W-:Y:S02]  /*10530*/  ISETP.NE.U32.AND P3, PT, R8, RZ, PT ;  /* 0x000000ff0800720c */ /* 0x000fe40003f65070 */
[----:B------:R-:W-:Y:S01]  /*10540*/  SEL R8, R9, RZ, P2 ;  /* 0x000000ff09087207 */ /* 0x000fe20001000000 */
[----:B------:R3:W-:Y:S03]  /*10550*/  STL.64 [R1+0x18], R2 ;  /* 0x0000180201007387 */ /* 0x0007e60000100a00 */
[----:B------:R-:W-:Y:S01]  /*10560*/  ISETP.NE.U32.AND P4, PT, R8, RZ, PT ;  /* 0x000000ff0800720c */ /* 0x000fe20003f85070 */
[----:B----4-:R-:W4:Y:S01]  /*10570*/  LDL.LU.64 R4, [R1+0x220] ;  /* 0x0002200001047983 */ /* 0x010f220000300a00 */
[----:B-1----:R-:W-:-:S04]  /*10580*/  LOP3.LUT R7, R7, 0x1f, RZ, 0xc0, !PT ;  /* 0x0000001f07077812 */ /* 0x002fc800078ec0ff */
[----:B------:R-:W-:-:S04]  /*10590*/  ISETP.GE.AND P6, PT, R7, UR17, PT ;  /* 0x0000001107007c0c */ /* 0x000fc8000bfc6270 */
[----:B------:R-:W-:Y:S02]  /*105a0*/  SEL R252, RZ, 0x4, P6 ;  /* 0x00000004fffc7807 */ /* 0x000fe40003000000 */
[----:B---3--:R-:W-:-:S04]  /*105b0*/  IADD3 R2, P6, PT, R26, UR65, RZ ;  /* 0x000000411a027c10 */ /* 0x008fc8000ffde0ff */
[----:B------:R-:W-:Y:S02]  /*105c0*/  IADD3.X R3, PT, PT, R27, UR66, RZ, P6, !PT ;  /* 0x000000421b037c10 */ /* 0x000fe4000b7fe4ff */
[----:B------:R-:W-:-:S03]  /*105d0*/  IADD3 R6, P6, PT, R30, UR65, RZ ;  /* 0x000000411e067c10 */ /* 0x000fc6000ffde0ff */
[----:B------:R1:W-:Y:S01]  /*105e0*/  STL.64 [R1+0x10], R2 ;  /* 0x0000100201007387 */ /* 0x0003e20000100a00 */
[----:B------:R-:W-:Y:S02]  /*105f0*/  IADD3.X R7, PT, PT, R31, UR66, RZ, P6, !PT ;  /* 0x000000421f077c10 */ /* 0x000fe4000b7fe4ff */
[----:B-1----:R-:W-:-:S04]  /*10600*/  IADD3 R2, P6, PT, R34, UR65, RZ ;  /* 0x0000004122027c10 */ /* 0x002fc8000ffde0ff */
[----:B------:R-:W-:Y:S02]  /*10610*/  IADD3.X R3, PT, PT, R35, UR66, RZ, P6, !PT ;  /* 0x0000004223037c10 */ /* 0x000fe4000b7fe4ff */
[----:B------:R-:W-:-:S04]  /*10620*/  IADD3 R250, P6, PT, R38, UR65, RZ ;  /* 0x0000004126fa7c10 */ /* 0x000fc8000ffde0ff */
        /* <DEDUP_REMOVED lines=97> */
[----:B------:R-:W-:Y:S01]  /*10c40*/  IADD3 R146, P6, PT, R202, UR65, RZ ;  /* 0x00000041ca927c10 */ /* 0x000fe2000ffde0ff */
[----:B------:R1:W-:Y:S03]  /*10c50*/  STL.64 [R1+0x730], R6 ;  /* 0x0007300601007387 */ /* 0x0003e60000100a00 */
[----:B------:R-:W-:Y:S02]  /*10c60*/  IADD3.X R147, PT, PT, R203, UR66, RZ, P6, !PT ;  /* 0x00000042cb937c10 */ /* 0x000fe4000b7fe4ff */
[----:B------:R-:W-:-:S04]  /*10c70*/  IADD3 R150, P6, PT, R206, UR65, RZ ;  /* 0x00000041ce967c10 */ /* 0x000fc8000ffde0ff */
[----:B------:R-:W-:Y:S01]  /*10c80*/  IADD3.X R151, PT, PT, R207, UR66, RZ, P6, !PT ;  /* 0x00000042cf977c10 */ /* 0x000fe2000b7fe4ff */
[----:B-1----:R-:W3:Y:S01]  /*10c90*/  LDL.LU.64 R6, [R1+0x230] ;  /* 0x0002300001067983 */ /* 0x002ee20000300a00 */
[----:B------:R-:W-:-:S03]  /*10ca0*/  IADD3 R154, P6, PT, R210, UR65, RZ ;  /* 0x00000041d29a7c10 */ /* 0x000fc6000ffde0ff */
[----:B------:R1:W-:Y:S01]  /*10cb0*/  STL.64 [R1+0x738], R2 ;  /* 0x0007380201007387 */ /* 0x0003e20000100a00 */
[----:B------:R-:W-:Y:S02]  /*10cc0*/  IADD3.X R155, PT, PT, R211, UR66, RZ, P6, !PT ;  /* 0x00000042d39b7c10 */ /* 0x000fe4000b7fe4ff */
[----:B------:R-:W-:Y:S01]  /*10cd0*/  IADD3 R158, P6, PT, R214, UR65, RZ ;  /* 0x00000041d69e7c10 */ /* 0x000fe2000ffde0ff */
[----:B-1----:R-:W2:Y:S04]  /*10ce0*/  LDL.LU.64 R2, [R1+0x240] ;  /* 0x0002400001027983 */ /* 0x002ea80000300a00 */
[----:B------:R1:W-:Y:S01]  /*10cf0*/  STL.64 [R1+0x740], R250 ;  /* 0x000740fa01007387 */ /* 0x0003e20000100a00 */
[----:B------:R-:W-:-:S03]  /*10d00*/  IADD3.X R159, PT, PT, R215, UR66, RZ, P6, !PT ;  /* 0x00000042d79f7c10 */ /* 0x000fc6000b7fe4ff */
[----:B-1----:R-:W2:Y:S04]  /*10d10*/  LDL.LU.64 R250, [R1+0x250] ;  /* 0x0002500001fa7983 */ /* 0x002ea80000300a00 */
[----:B------:R1:W-:Y:S01]  /*10d20*/  STL.64 [R1+0x748], R248 ;  /* 0x000748f801007387 */ /* 0x0003e20000100a00 */
[----:B------:R-:W-:-:S03]  /*10d30*/  IADD3 R162, P6, PT, R218, UR65, RZ ;  /* 0x00000041daa27c10 */ /* 0x000fc6000ffde0ff */
[----:B-1----:R-:W2:Y:S04]  /*10d40*/  LDL.LU.64 R248, [R1+0x260] ;  /* 0x0002600001f87983 */ /* 0x002ea80000300a00 */
[----:B------:R-:W-:Y:S04]  /*10d50*/  STL [R1+0x760], R247 ;  /* 0x000760f701007387 */ /* 0x000fe80000100800 */
[----:B------:R1:W-:Y:S01]  /*10d60*/  STL.64 [R1+0x768], R244 ;  /* 0x000768f401007387 */ /* 0x0003e20000100a00 */
[----:B------:R-:W-:-:S03]  /*10d70*/  IADD3.X R163, PT, PT, R219, UR66, RZ, P6, !PT ;  /* 0x00000042dba37c10 */ /* 0x000fc6000b7fe4ff */
[----:B-1----:R-:W2:Y:S04]  /*10d80*/  LDL.LU.64 R244, [R1+0x270] ;  /* 0x0002700001f47983 */ /* 0x002ea80000300a00 */
        /* <DEDUP_REMOVED lines=9> */
[----:B------:R-:W2:Y:S01]  /*10e20*/  LDL.LU.64 R218, [R1+0x308] ;  /* 0x0003080001da7983 */ /* 0x000ea20000300a00 */
        /* <DEDUP_REMOVED lines=28> */
[----:B------:R-:W-:Y:S02]  /*10ff0*/  SEL R237, R237, RZ, P2 ;  /* 0x000000ffeded7207 */ /* 0x000fe40001000000 */
[----:B------:R-:W-:Y:S02]  /*11000*/  SEL R252, R252, RZ, P2 ;  /* 0x000000fffcfc7207 */ /* 0x000fe40001000000 */
[----:B------:R-:W-:Y:S02]  /*11010*/  ISETP.NE.U32.AND P2, PT, R237, RZ, PT ;  /* 0x000000ffed00720c */ /* 0x000fe40003f45070 */
[----:B--2---:R-:W-:-:S04]  /*11020*/  IADD3 R238, P6, PT, R218, UR65, RZ ;  /* 0x00000041daee7c10 */ /* 0x004fc8000ffde0ff */
        /* <DEDUP_REMOVED lines=22> */
[----:B------:R-:W2:Y:S03]  /*11190*/  LDL.LU.64 R244, [R1+0x30] ;  /* 0x0000300001f47983 */ /* 0x000ea60000300a00 */
[----:B------:R-:W-:Y:S02]  /*111a0*/  IADD3.X R195, PT, PT, R249, UR66, RZ, P6, !PT ;  /* 0x00000042f9c37c10 */ /* 0x000fe4000b7fe4ff */
[----:B------:R-:W-:-:S04]  /*111b0*/  IADD3 R190, P6, PT, R250, UR65, RZ ;  /* 0x00000041fabe7c10 */ /* 0x000fc8000ffde0ff */
[----:B------:R-:W-:Y:S02]  /*111c0*/  IADD3.X R191, PT, PT, R251, UR66, RZ, P6, !PT ;  /* 0x00000042fbbf7c10 */ /* 0x000fe4000b7fe4ff */
[----:B------:R-:W-:-:S04]  /*111d0*/  IADD3 R186, P6, PT, R2, UR65, RZ ;  /* 0x0000004102ba7c10 */ /* 0x000fc8000ffde0ff */
[----:B------:R-:W-:Y:S02]  /*111e0*/  IADD3.X R187, PT, PT, R3, UR66, RZ, P6, !PT ;  /* 0x0000004203bb7c10 */ /* 0x000fe4000b7fe4ff */
[----:B---3--:R-:W-:-:S04]  /*111f0*/  IADD3 R182, P6, PT, R6, UR65, RZ ;  /* 0x0000004106b67c10 */ /* 0x008fc8000ffde0ff */
[----:B------:R-:W-:Y:S02]  /*11200*/  IADD3.X R183, PT, PT, R7, UR66, RZ, P6, !PT ;  /* 0x0000004207b77c10 */ /* 0x000fe4000b7fe4ff */
[----:B----4-:R-:W-:-:S04]  /*11210*/  IADD3 R52, P6, PT, R4, UR65, RZ ;  /* 0x0000004104347c10 */ /* 0x010fc8000ffde0ff */
[----:B------:R-:W-:Y:S02]  /*11220*/  IADD3.X R53, PT, PT, R5, UR66, RZ, P6, !PT ;  /* 0x0000004205357c10 */ /* 0x000fe4000b7fe4ff */
[----:B------:R-:W3:Y:S04]  /*11230*/  LDL.LU.64 R4, [R1+0x28] ;  /* 0x0000280001047983 */ /* 0x000ee80000300a00 */
[----:B------:R-:W4:Y:S04]  /*11240*/  LDL.LU.64 R248, [R1+0x48] ;  /* 0x0000480001f87983 */ /* 0x000f280000300a00 */
[----:B------:R-:W2:Y:S04]  /*11250*/  LDL.LU.64 R250, [R1+0x40] ;  /* 0x0000400001fa7983 */ /* 0x000ea80000300a00 */
[----:B------:R-:W2:Y:S04]  /*11260*/  LDL.LU.64 R2, [R1+0x18] ;  /* 0x0000180001027983 */ /* 0x000ea80000300a00 */
[----:B------:R-:W2:Y:S04]  /*11270*/  LDL.LU.64 R6, [R1+0x10] ;  /* 0x0000100001067983 */ /* 0x000ea80000300a00 */
[----:B------:R-:W2:Y:S01]  /*11280*/  LDL.LU R237, [R1+0x778] ;  /* 0x0007780001ed7983 */ /* 0x000ea20000300800 */
[----:B------:R-:W-:-:S05]  /*11290*/  LOP3.LUT R247, R0, 0x60, RZ, 0x3c, !PT ;  /* 0x0000006000f77812 */ /* 0x000fca00078e3cff */
[----:B------:R-:W-:-:S05]  /*112a0*/  VIADD R247, R247, UR26 ;  /* 0x0000001af7f77c36 */ /* 0x000fca0008000000 */
[----:B--2---:R-:W-:Y:S01]  /*112b0*/  LDGSTS.E [R247+0x46000], desc[UR38][R236.64], P5 ;  /* 0x46000000ecf77fae */ /* 0x004fe2000a9a1026 */
[----:B------:R-:W-:Y:S02]  /*112c0*/  ISETP.NE.U32.AND P5, PT, R252, RZ, PT ;  /* 0x000000fffc00720c */ /* 0x000fe40003fa5070 */
[----:B------:R-:W-:Y:S01]  /*112d0*/  LOP3.LUT R252, R0, 0x70, RZ, 0x3c, !PT ;  /* 0x0000007000fc7812 */ /* 0x000fe200078e3cff */
[----:B------:R-:W-:Y:S04]  /*112e0*/  LDGSTS.E [R247+0x46008], desc[UR38][R244.64], P3 ;  /* 0x46008000f4f77fae */ /* 0x000fe800099a1026 */
[----:B------:R-:W-:Y:S01]  /*112f0*/  VIADD R252, R252, UR26 ;  /* 0x0000001afcfc7c36 */ /* 0x000fe20008000000 */
[----:B------:R-:W2:Y:S04]  /*11300*/  LDL.LU.64 R236, [R1+0x770] ;  /* 0x0007700001ec7983 */ /* 0x000ea80000300a00 */
[----:B------:R-:W2:Y:S04]  /*11310*/  LDL.LU.64 R244, [R1+0x768] ;  /* 0x0007680001f47983 */ /* 0x000ea80000300a00 */
[----:B------:R-:W2:Y:S04]  /*11320*/  LDL.LU R247, [R1+0x760] ;  /* 0x0007600001f77983 */ /* 0x000ea80000300800 */
[----:B---3--:R-:W-:Y:S04]  /*11330*/  LDGSTS.E [R252+0x46000], desc[UR38][R4.64], P4 ;  /* 0x4600000004fc7fae */ /* 0x008fe8000a1a1026 */
[----:B------:R-:W3:Y:S04]  /*11340*/  LDL.LU.64 R4, [R1+0x758] ;  /* 0x0007580001047983 */ /* 0x000ee80000300a00 */
[----:B---3--:R-:W-:Y:S04]  /*11350*/  LDGSTS.E [R252+0x46008], desc[UR38][R4.64], P2 ;  /* 0x4600800004fc7fae */ /* 0x008fe800091a1026 */
[----:B------:R-:W0:Y:S04]  /*11360*/  LDGDEPBAR ;  /* 0x00000000000079af */ /* 0x000e280000000000 */
[----:B------:R-:W4:Y:S04]  /*11370*/  LDL.LU.64 R4, [R1+0x750] ;  /* 0x0007500001047983 */ /* 0x000f280000300a00 */
[----:B----4-:R-:W-:Y:S04]  /*11380*/  LDGSTS.E [R5+0x30000], desc[UR38][R248.64], P5 ;  /* 0x30000000f8057fae */ /* 0x010fe8000a9a1026 */
[----:B------:R-:W-:Y:S04]  /*11390*/  LDGSTS.E [R5+0x30400], desc[UR38][R250.64], P5 ;  /* 0x30400000fa057fae */ /* 0x000fe8000a9a1026 */
[----:B------:R-:W-:Y:S04]  /*113a0*/  LDGSTS.E [R5+0x30800], desc[UR38][R2.64], P5 ;  /* 0x3080000002057fae */ /* 0x000fe8000a9a1026 */
[----:B------:R-:W3:Y:S04]  /*113b0*/  LDL.LU.64 R248, [R1+0x748] ;  /* 0x0007480001f87983 */ /* 0x000ee80000300a00 */
[----:B------:R-:W4:Y:S04]  /*113c0*/  LDL.LU.64 R250, [R1+0x740] ;  /* 0x0007400001fa7983 */ /* 0x000f280000300a00 */
[----:B------:R-:W2:Y:S04]  /*113d0*/  LDL.LU.64 R2, [R1+0x738] ;  /* 0x0007380001027983 */ /* 0x000ea80000300a00 */
[----:B------:R-:W-:Y:S04]  /*113e0*/  LDGSTS.E [R5+0x30c00], desc[UR38][R6.64], P5 ;  /* 0x30c0000006057fae */ /* 0x000fe8000a9a1026 */
        /* <DEDUP_REMOVED lines=38> */
[----:B--2---:R-:W-:Y:S04]  /*11650*/  LDGSTS.E [R5+0x31000], desc[UR38][R6.64], P5 ;  /* 0x3100000006057fae */ /* 0x004fe8000a9a1026 */
[----:B------:R-:W-:Y:S04]  /*11660*/  LDGSTS.E [R5+0x31400], desc[UR38][R2.64], P5 ;  /* 0x3140000002057fae */ /* 0x000fe8000a9a1026 */
[----:B----4-:R-:W-:Y:S04]  /*11670*/  LDGSTS.E [R5+0x31800], desc[UR38][R250.64], P5 ;  /* 0x31800000fa057fae */ /* 0x010fe8000a9a1026 */
[----:B------:R-:W5:Y:S04]  /*11680*/  LDL.LU.64 R6, [R1+0x728] ;  /* 0x0007280001067983 */ /* 0x000f680000300a00 */
[----:B------:R-:W5:Y:S04]  /*11690*/  LDL.LU.64 R2, [R1+0x720] ;  /* 0x0007200001027983 */ /* 0x000f680000300a00 */
[----:B---3--:R-:W-:Y:S04]  /*116a0*/  LDGSTS.E [R5+0x31c00], desc[UR38][R248.64], P5 ;  /* 0x31c00000f8057fae */ /* 0x008fe8000a9a1026 */
[----:B------:R-:W-:Y:S04]  /*116b0*/  LDGSTS.E [R5+0x32000], desc[UR38][R246.64], P5 ;  /* 0x32000000f6057fae */ /* 0x000fe8000a9a1026 */
[----:B------:R-:W-:Y:S04]  /*116c0*/  LDGSTS.E [R5+0x32400], desc[UR38][R244.64], P5 ;  /* 0x32400000f4057fae */ /* 0x000fe8000a9a1026 */
[----:B------:R-:W-:Y:S04]  /*116d0*/  LDGSTS.E [R5+0x32800], desc[UR38][R242.64], P5 ;  /* 0x32800000f2057fae */ /* 0x000fe8000a9a1026 */
[----:B------:R1:W-:Y:S04]  /*116e0*/  LDGSTS.E [R5+0x32c00], desc[UR38][R8.64], P5 ;  /* 0x32c0000008057fae */ /* 0x0003e8000a9a1026 */
[----:B------:R2:W-:Y:S04]  /*116f0*/  LDGSTS.E [R5+0x33000], desc[UR38][R10.64], P5 ;  /* 0x330000000a057fae */ /* 0x0005e8000a9a1026 */
[----:B------:R2:W-:Y:S04]  /*11700*/  LDGSTS.E [R5+0x33400], desc[UR38][R12.64], P5 ;  /* 0x334000000c057fae */ /* 0x0005e8000a9a1026 */
[----:B------:R2:W-:Y:S01]  /*11710*/  LDGSTS.E [R5+0x33800], desc[UR38][R14.64], P5 ;  /* 0x338000000e057fae */ /* 0x0005e2000a9a1026 */
[----:B------:R-:W-:Y:S01]  /*11720*/  IADD3.X R161, PT, PT, R161, UR66, RZ, P6, !PT ;  /* 0x00000042a1a17c10 */ /* 0x000fe2000b7fe4ff */
[----:B-1----:R-:W1:Y:S02]  /*11730*/  LDC R8, c[0x0][0x3a0] ;  /* 0x0000e800ff087b82 */ /* 0x002e640000000800 */
        /* <DEDUP_REMOVED lines=10> */
[----:B------:R-:W-:-:S03]  /*117e0*/  IADD3 R164, P6, PT, R164, UR65, RZ ;  /* 0x00000041a4a47c10 */ /* 0x000fc6000ffde0ff */
[----:B------:R2:W-:Y:S04]  /*117f0*/  LDGSTS.E [R5+0x36400], desc[UR38][R56.64], P5 ;  /* 0x3640000038057fae */ /* 0x0005e8000a9a1026 */
[----:B------:R2:W-:Y:S04]  /*11800*/  LDGSTS.E [R5+0x36800], desc[UR38][R58.64], P5 ;  /* 0x368000003a057fae */ /* 0x0005e8000a9a1026 */
[----:B------:R2:W-:Y:S04]  /*11810*/  LDGSTS.E [R5+0x36c00], desc[UR38][R60.64], P5 ;  /* 0x36c000003c057fae */ /* 0x0005e8000a9a1026 */
[----:B------:R2:W-:Y:S01]  /*11820*/  LDGSTS.E [R5+0x37000], desc[UR38][R62.64], P5 ;  /* 0x370000003e057fae */ /* 0x0005e2000a9a1026 */
[----:B------:R-:W-:-:S03]  /*11830*/  IADD3.X R165, PT, PT, R165, UR66, RZ, P6, !PT ;  /* 0x00000042a5a57c10 */ /* 0x000fc6000b7fe4ff */
        /* <DEDUP_REMOVED lines=109> */
[----:B------:R2:W-:Y:S01]  /*11f10*/  LDGSTS.E [R4+0x3ae00], desc[UR38][R156.64], P5 ;  /* 0x3ae000009c047fae */ /* 0x0005e2000a9a1026 */
[----:B-1----:R-:W-:-:S03]  /*11f20*/  VIADD R8, R8, 0x1f ;  /* 0x0000001f08087836 */ /* 0x002fc60000000000 */
[----:B------:R2:W-:Y:S01]  /*11f30*/  LDGSTS.E [R4+0x3b200], desc[UR38][R160.64], P5 ;  /* 0x3b200000a0047fae */ /* 0x0005e2000a9a1026 */
[----:B------:R-:W-:-:S03]  /*11f40*/  IADD3.X R229, PT, PT, R229, UR66, RZ, P6, !PT ;  /* 0x00000042e5e57c10 */ /* 0x000fc6000b7fe4ff */
[----:B------:R2:W-:Y:S01]  /*11f50*/  LDGSTS.E [R4+0x3b600], desc[UR38][R164.64], P5 ;  /* 0x3b600000a4047fae */ /* 0x0005e2000a9a1026 */
[----:B------:R-:W-:-:S03]  /*11f60*/  IADD3 R232, P6, PT, R232, UR65, RZ ;  /* 0x00000041e8e87c10 */ /* 0x000fc6000ffde0ff */
[----:B------:R2:W-:Y:S04]  /*11f70*/  LDGSTS.E [R4+0x3ba00], desc[UR38][R168.64], P5 ;  /* 0x3ba00000a8047fae */ /* 0x0005e8000a9a1026 */
[----:B------:R2:W-:Y:S04]  /*11f80*/  LDGSTS.E [R4+0x3be00], desc[UR38][R172.64], P5 ;  /* 0x3be00000ac047fae */ /* 0x0005e8000a9a1026 */
[----:B------:R2:W-:Y:S01]  /*11f90*/  LDGSTS.E [R4+0x3c200], desc[UR38][R176.64], P5 ;  /* 0x3c200000b0047fae */ /* 0x0005e2000a9a1026 */
[----:B------:R-:W-:-:S03]  /*11fa0*/  ISETP.GE.AND P3, PT, R8, 0x40, PT ;  /* 0x000000400800780c */ /* 0x000fc60003f66270 */
        /* <DEDUP_REMOVED lines=9> */
[----:B------:R2:W-:Y:S04]  /*12040*/  LDGSTS.E [R4+0x3de00], desc[UR38][R204.64], P5 ;  /* 0x3de00000cc047fae */ /* 0x0005e8000a9a1026 */
[----:B------:R2:W-:Y:S04]  /*12050*/  LDGSTS.E [R4+0x3e200], desc[UR38][R208.64], P5 ;  /* 0x3e200000d0047fae */ /* 0x0005e8000a9a1026 */
[----:B------:R2:W-:Y:S04]  /*12060*/  LDGSTS.E [R4+0x3e600], desc[UR38][R212.64], P5 ;  /* 0x3e600000d4047fae */ /* 0x0005e8000a9a1026 */
[----:B------:R2:W-:Y:S04]  /*12070*/  LDGSTS.E [R4+0x3ea00], desc[UR38][R216.64], P5 ;  /* 0x3ea00000d8047fae */ /* 0x0005e8000a9a1026 */
[----:B------:R2:W-:Y:S04]  /*12080*/  LDGSTS.E [R4+0x3ee00], desc[UR38][R220.64], P5 ;  /* 0x3ee00000dc047fae */ /* 0x0005e8000a9a1026 */
[----:B------:R2:W-:Y:S01]  /*12090*/  LDGSTS.E [R4+0x3f200], desc[UR38][R224.64], P5 ;  /* 0x3f200000e0047fae */ /* 0x0005e2000a9a1026 */
[----:B------:R-:W-:-:S03]  /*120a0*/  UMOV UR7, URZ ;  /* 0x000000ff00077c82 */ /* 0x000fc60008000000 */
[----:B------:R2:W-:Y:S04]  /*120b0*/  LDGSTS.E [R4+0x3f600], desc[UR38][R228.64], P5 ;  /* 0x3f600000e4047fae */ /* 0x0005e8000a9a1026 */
[----:B------:R2:W-:Y:S04]  /*120c0*/  LDGSTS.E [R4+0x3fa00], desc[UR38][R232.64], P5 ;  /* 0x3fa00000e8047fae */ /* 0x0005e8000a9a1026 */
[----:B------:R2:W-:Y:S01]  /*120d0*/  LDGSTS.E [R4+0x3fe00], desc[UR38][R236.64], P5 ;  /* 0x3fe00000ec047fae */ /* 0x0005e2000a9a1026 */
[----:B------:R-:W-:-:S03]  /*120e0*/  ISETP.GE.AND P2, PT, R8, 0x20, PT ;  /* 0x000000200800780c */ /* 0x000fc60003f46270 */
[----:B------:R-:W0:Y:S01]  /*120f0*/  LDGDEPBAR ;  /* 0x00000000000079af */ /* 0x000e220000000000 */
[----:B------:R-:W-:Y:S09]  /*12100*/  @!P3 BRA `(.L_x_7) ;  /* 0x000000600098b947 */ /* 0x000ff20003800000 */
[----:B--2---:R-:W2:Y:S01]  /*12110*/  LDL.LU R10, [R1+0x460] ;  /* 0x00046000010a7983 */ /* 0x004ea20000300800 */
[----:B------:R-:W1:Y:S03]  /*12120*/  LDCU UR5, c[0x0][0x3a8] ;  /* 0x00007500ff0577ac */ /* 0x000e660008000800 */
[----:B------:R-:W3:Y:S01]  /*12130*/  LDL.LU R242, [R1+0x464] ;  /* 0x0004640001f27983 */ /* 0x000ee20000300800 */
[----:B------:R-:W4:Y:S01]  /*12140*/  S2R R9, SR_TID.X ;  /* 0x0000000000097919 */ /* 0x000f220000002100 */
[----:B------:R-:W-:Y:S01]  /*12150*/  SHF.R.S32.HI R4, RZ, 0x1f, R8 ;  /* 0x0000001fff047819 */ /* 0x000fe20000011408 */
[----:B------:R-:W1:Y:S01]  /*12160*/  LDCU UR6, c[0x0][0x3a8] ;  /* 0x00007500ff0677ac */ /* 0x000e620008000800 */
[----:B------:R-:W3:Y:S01]  /*12170*/  LDL.LU R243, [R1+0x468] ;  /* 0x0004680001f37983 */ /* 0x000ee20000300800 */
[----:B------:R-:W1:Y:S03]  /*12180*/  LDCU UR7, c[0x0][0x3a8] ;  /* 0x00007500ff0777ac */ /* 0x000e660008000800 */
[----:B------:R-:W3:Y:S04]  /*12190*/  LDL.LU R244, [R1+0x46c] ;  /* 0x00046c0001f47983 */ /* 0x000ee80000300800 */
[----:B------:R-:W3:Y:S04]  /*121a0*/  LDL.LU R245, [R1+0x470] ;  /* 0x0004700001f57983 */ /* 0x000ee80000300800 */
[----:B------:R-:W3:Y:S04]  /*121b0*/  LDL.LU R250, [R1+0x474] ;  /* 0x0004740001fa7983 */ /* 0x000ee80000300800 */
[----:B------:R-:W3:Y:S04]  /*121c0*/  LDL.LU R246, [R1+0x478] ;  /* 0x0004780001f67983 */ /* 0x000ee80000300800 */
[----:B------:R-:W3:Y:S04]  /*121d0*/  LDL.LU R247, [R1+0x47c] ;  /* 0x00047c0001f77983 */ /* 0x000ee80000300800 */
[----:B------:R-:W3:Y:S04]  /*121e0*/  LDL.LU R249, [R1+0x688] ;  /* 0x0006880001f97983 */ /* 0x000ee80000300800 */
[----:B------:R-:W3:Y:S04]  /*121f0*/  LDL.LU R251, [R1+0x480] ;  /* 0x0004800001fb7983 */ /* 0x000ee80000300800 */
[----:B------:R-:W3:Y:S04]  /*12200*/  LDL.LU R252, [R1+0x4e4] ;  /* 0x0004e40001fc7983 */ /* 0x000ee80000300800 */
[----:B------:R-:W3:Y:S01]  /*12210*/  LDL.LU R248, [R1+0x6bc] ;  /* 0x0006bc0001f87983 */ /* 0x000ee20000300800 */
[----:B----4-:R-:W-:-:S02]  /*12220*/  SHF.R.U32.HI R9, RZ, 0x6, R9 ;  /* 0x00000006ff097819 */ /* 0x010fc40000011609 */
[----:B-----5:R-:W-:Y:S01]  /*12230*/  SHF.R.S32.HI R31, RZ, 0x1f, R7 ;  /* 0x0000001fff1f7819 */ /* 0x020fe20000011407 */
[----:B------:R-:W-:Y:S01]  /*12240*/  STL [R1+0x720], R3 ;  /* 0x0007200301007387 */ /* 0x000fe20000100800 */
[----:B------:R-:W-:-:S03]  /*12250*/  SGXT.U32 R9, R9, 0x1 ;  /* 0x000000010909781a */ /* 0x000fc60000000000 */
[----:B------:R4:W-:Y:S01]  /*12260*/  STL [R1+0x71c], R0 ;  /* 0x00071c0001007387 */ /* 0x0009e20000100800 */
[----:B------:R-:W-:-:S03]  /*12270*/  LOP3.LUT R9, R9, 0x1e, RZ, 0xfc, !PT ;  /* 0x0000001e09097812 */ /* 0x000fc600078efcff */
[----:B------:R-:W3:Y:S02]  /*12280*/  LDL.LU R38, [R1+0x490] ;  /* 0x0004900001267983 */ /* 0x000ee40000300800 */
[----:B------:R-:W-:Y:S02]  /*12290*/  IMAD R28, R9, UR18, RZ ;  /* 0x00000012091c7c24 */ /* 0x000fe4000f8e02ff */
[----:B------:R-:W3:Y:S01]  /*122a0*/  LDL.LU R39, [R1+0x498] ;  /* 0x0004980001277983 */ /* 0x000ee20000300800 */
[----:B----4-:R-:W-:-:S03]  /*122b0*/  LEA.HI R0, R4, R8, RZ, 0x5 ;  /* 0x0000000804007211 */ /* 0x010fc600078f28ff */
[----:B------:R-:W4:Y:S01]  /*122c0*/  LDL.LU R35, [R1+0x484] ;  /* 0x0004840001237983 */ /* 0x000f220000300800 */
[----:B------:R-:W-:Y:S02]  /*122d0*/  SHF.R.S32.HI R4, RZ, 0x1f, R6 ;  /* 0x0000001fff047819 */ /* 0x000fe40000011406 */
[C---:B--2---:R-:W-:Y:S02]  /*122e0*/  IADD3 R8, P5, PT, R7.reuse, R10, RZ ;  /* 0x0000000a07087210 */ /* 0x044fe40007fbe0ff */
[C---:B---3--:R-:W-:Y:S02]  /*122f0*/  IADD3 R9, P6, PT, R7.reuse, R242, RZ ;  /* 0x000000f207097210 */ /* 0x048fe40007fde0ff */
[-C--:B------:R-:W-:Y:S02]  /*12300*/  LEA.HI.X.SX32 R116, R10, R31.reuse, 0x1, P5 ;  /* 0x0000001f0a747211 */ /* 0x080fe400028f0eff */
[----:B------:R-:W-:Y:S02]  /*12310*/  LEA.HI.X.SX32 R114, R242, R31, 0x1, P6 ;  /* 0x0000001ff2727211 */ /* 0x000fe400030f0eff */
[----:B------:R-:W-:-:S04]  /*12320*/  IADD3 R11, P3, PT, R7, R243, RZ ;  /* 0x000000f3070b7210 */ /* 0x000fc80007f7e0ff */
[----:B------:R-:W-:Y:S02]  /*12330*/  LEA.HI.X.SX32 R10, R243, R31, 0x1, P3 ;  /* 0x0000001ff30a7211 */ /* 0x000fe400018f0eff */
[C---:B------:R-:W-:Y:S02]  /*12340*/  IADD3 R13, P4, PT, R7.reuse, R244, RZ ;  /* 0x000000f4070d7210 */ /* 0x040fe40007f9e0ff */
[C---:B------:R-:W-:Y:S02]  /*12350*/  IADD3 R15, P5, PT, R7.reuse, R245, RZ ;  /* 0x000000f5070f7210 */ /* 0x040fe40007fbe0ff */
[-C--:B------:R-:W-:Y:S02]  /*12360*/  LEA.HI.X.SX32 R12, R244, R31.reuse, 0x1, P4 ;  /* 0x0000001ff40c7211 */ /* 0x080fe400020f0eff */
[----:B------:R-:W-:Y:S02]  /*12370*/  IADD3 R17, P6, PT, R7, R250, RZ ;  /* 0x000000fa07117210 */ /* 0x000fe40007fde0ff */
[----:B------:R-:W-:-:S02]  /*12380*/  LEA.HI.X.SX32 R14, R245, R31, 0x1, P5 ;  /* 0x0000001ff50e7211 */ /* 0x000fc400028f0eff */
[----:B------:R-:W-:Y:S02]  /*12390*/  LEA.HI.X.SX32 R16, R250, R31, 0x1, P6 ;  /* 0x0000001ffa107211 */ /* 0x000fe400030f0eff */
[----:B------:R-:W2:Y:S01]  /*123a0*/  S2R R250, SR_TID.X ;  /* 0x0000000000fa7919 */ /* 0x000ea20000002100 */
[C---:B------:R-:W-:Y:S02]  /*123b0*/  IADD3 R19, P3, PT, R7.reuse, R246, RZ ;  /* 0x000000f607137210 */ /* 0x040fe40007f7e0ff */
[C---:B------:R-:W-:Y:S02]  /*123c0*/  IADD3 R21, P4, PT, R7.reuse, R247, RZ ;  /* 0x000000f707157210 */ /* 0x040fe40007f9e0ff */
[----:B------:R-:W-:Y:S02]  /*123d0*/  IADD3 R23, P5, PT, R7, R249, RZ ;  /* 0x000000f907177210 */ /* 0x000fe40007fbe0ff */
[----:B--2---:R-:W-:-:S04]  /*123e0*/  SHF.R.U32.HI R250, RZ, 0x6, R250 ;  /* 0x00000006fffa7819 */ /* 0x004fc800000116fa */
[----:B------:R-:W-:-:S04]  /*123f0*/  SGXT.U32 R250, R250, 0x1 ;  /* 0x00000001fafa781a */ /* 0x000fc80000000000 */
[----:B------:R-:W-:-:S05]  /*12400*/  LOP3.LUT R250, R250, 0x1c, RZ, 0xfc, !PT ;  /* 0x0000001cfafa7812 */ /* 0x000fca00078efcff */
[----:B-1----:R-:W-:Y:S02]  /*12410*/  IMAD R30, R250, UR5, RZ ;  /* 0x00000005fa1e7c24 */ /* 0x002fe4000f8e02ff */
[----:B------:R-:W1:Y:S01]  /*12420*/  S2R R250, SR_TID.X ;  /* 0x0000000000fa7919 */ /* 0x000e620000002100 */
[----:B------:R-:W-:-:S04]  /*12430*/  IADD3 R25, P6, PT, R7, R251, RZ ;  /* 0x000000fb07197210 */ /* 0x000fc80007fde0ff */
[-C--:B------:R-:W-:Y:S02]  /*12440*/  LEA.HI.X.SX32 R24, R251, R31.reuse, 0x1, P6 ;  /* 0x0000001ffb187211 */ /* 0x080fe400030f0eff */
[----:B------:R-:W-:Y:S02]  /*12450*/  IADD3 R117, P6, PT, R7, R28, RZ ;  /* 0x0000001c07757210 */ /* 0x000fe40007fde0ff */
[-C--:B------:R-:W-:Y:S02]  /*12460*/  LEA.HI.X.SX32 R22, R249, R31.reuse, 0x1, P5 ;  /* 0x0000001ff9167211 */ /* 0x080fe400028f0eff */
[----:B------:R-:W-:Y:S01]  /*12470*/  LEA.HI.X.SX32 R18, R246, R31, 0x1, P3 ;  /* 0x0000001ff6127211 */ /* 0x000fe200018f0eff */
[----:B------:R-:W-:Y:S01]  /*12480*/  STL [R1+0x72c], R117 ;  /* 0x00072c7501007387 */ /* 0x000fe20000100800 */
[C---:B------:R-:W-:Y:S02]  /*12490*/  IADD3 R119, P5, PT, R7.reuse, R30, RZ ;  /* 0x0000001e07777210 */ /* 0x040fe40007fbe0ff */
[----:B------:R-:W-:Y:S01]  /*124a0*/  IADD3 R27, P3, PT, R7, R252, RZ ;  /* 0x000000fc071b7210 */ /* 0x000fe20007f7e0ff */
[----:B------:R-:W2:Y:S01]  /*124b0*/  LDL.LU R243, [R1+0x488] ;  /* 0x0004880001f37983 */ /* 0x000ea20000300800 */
[----:B-1----:R-:W-:-:S02]  /*124c0*/  SHF.R.U32.HI R251, RZ, 0x6, R250 ;  /* 0x00000006fffb7819 */ /* 0x002fc400000116fa */
[----:B------:R-:W-:Y:S02]  /*124d0*/  SHF.R.U32.HI R250, RZ, 0x6, R250 ;  /* 0x00000006fffa7819 */ /* 0x000fe400000116fa */
[----:B------:R-:W-:Y:S02]  /*124e0*/  SGXT.U32 R251, R251, 0x1 ;  /* 0x00000001fbfb781a */ /* 0x000fe40000000000 */
[----:B------:R-:W-:Y:S02]  /*124f0*/  SGXT.U32 R250, R250, 0x1 ;  /* 0x00000001fafa781a */ /* 0x000fe40000000000 */
[----:B------:R-:W-:Y:S02]  /*12500*/  LOP3.LUT R251, R251, 0x18, RZ, 0xfc, !PT ;  /* 0x00000018fbfb7812 */ /* 0x000fe400078efcff */
[----:B------:R-:W-:Y:S02]  /*12510*/  LOP3.LUT R250, R250, 0x1a, RZ, 0xfc, !PT ;  /* 0x0000001afafa7812 */ /* 0x000fe400078efcff */
[----:B------:R-:W-:Y:S01]  /*12520*/  LEA.HI.X.SX32 R0, R28, R31, 0x1, P6 ;  /* 0x0000001f1c007211 */ /* 0x000fe200030f0eff */
[----:B------:R-:W-:-:S02]  /*12530*/  IMAD R34, R251, UR7, RZ ;  /* 0x00000007fb227c24 */ /* 0x000fc4000f8e02ff */
[----:B------:R-:W-:Y:S01]  /*12540*/  IMAD R32, R250, UR6, RZ ;  /* 0x00000006fa207c24 */ /* 0x000fe2000f8e02ff */
[----:B------:R-:W3:Y:S01]  /*12550*/  LDL.LU R251, [R1+0x48c] ;  /* 0x00048c0001fb7983 */ /* 0x000ee20000300800 */
[-C--:B------:R-:W-:Y:S02]  /*12560*/  LEA.HI.X.SX32 R20, R247, R31.reuse, 0x1, P4 ;  /* 0x0000001ff7147211 */ /* 0x080fe400020f0eff */
[----:B------:R-:W-:Y:S01]  /*12570*/  LEA.HI.X.SX32 R26, R252, R31, 0x1, P3 ;  /* 0x0000001ffc1a7211 */ /* 0x000fe200018f0eff */
[----:B------:R-:W3:Y:S01]  /*12580*/  LDL.LU R249, [R1+0x494] ;  /* 0x0004940001f97983 */ /* 0x000ee20000300800 */
[----:B------:R-:W-:-:S03]  /*12590*/  IADD3 R121, P3, PT, R7, R32, RZ ;  /* 0x0000002007797210 */ /* 0x000fc60007f7e0ff */
[----:B------:R-:W-:Y:S01]  /*125a0*/  STL [R1+0x730], R119 ;  /* 0x0007307701007387 */ /* 0x000fe20000100800 */
[----:B------:R-:W-:-:S03]  /*125b0*/  LEA.HI.X.SX32 R3, R30, R31, 0x1, P5 ;  /* 0x0000001f1e037211 */ /* 0x000fc600028f0eff */
[----:B------:R-:W3:Y:S01]  /*125c0*/  LDL.LU R247, [R1+0x49c] ;  /* 0x00049c0001f77983 */ /* 0x000ee20000300800 */
[----:B------:R-:W-:-:S03]  /*125d0*/  IADD3 R123, P6, PT, R7, R34, RZ ;  /* 0x00000022077b7210 */ /* 0x000fc60007fde0ff */
[----:B------:R-:W3:Y:S01]  /*125e0*/  LDL.LU R245, [R1+0x4a0] ;  /* 0x0004a00001f57983 */ /* 0x000ee20000300800 */
[----:B------:R-:W-:-:S03]  /*125f0*/  IADD3 R29, P4, PT, R7, R248, RZ ;  /* 0x000000f8071d7210 */ /* 0x000fc60007f9e0ff */
[----:B------:R1:W-:Y:S04]  /*12600*/  STL [R1+0x144], R0 ;  /* 0x0001440001007387 */ /* 0x0003e80000100800 */
[----:B------:R-:W3:Y:S01]  /*12610*/  LDL.LU R252, [R1+0x4a4] ;  /* 0x0004a40001fc7983 */ /* 0x000ee20000300800 */
[----:B------:R-:W-:-:S03]  /*12620*/  LEA.HI.X.SX32 R28, R248, R31, 0x1, P4 ;  /* 0x0000001ff81c7211 */ /* 0x000fc600020f0eff */
[----:B------:R-:W3:Y:S04]  /*12630*/  LDL.LU R250, [R1+0x4a8] ;  /* 0x0004a80001fa7983 */ /* 0x000ee80000300800 */
[----:B------:R-:W-:Y:S04]  /*12640*/  STL [R1+0x728], R121 ;  /* 0x0007287901007387 */ /* 0x000fe80000100800 */
[----:B------:R-:W-:Y:S04]  /*12650*/  STL [R1+0x734], R3 ;  /* 0x0007340301007387 */ /* 0x000fe80000100800 */
[----:B------:R-:W-:Y:S04]  /*12660*/  STL [R1+0x724], R123 ;  /* 0x0007247b01007387 */ /* 0x000fe80000100800 */
[----:B------:R-:W3:Y:S04]  /*12670*/  LDL.LU R248, [R1+0x4ac] ;  /* 0x0004ac0001f87983 */ /* 0x000ee80000300800 */
[----:B------:R-:W3:Y:S04]  /*12680*/  LDL.LU R246, [R1+0x4b0] ;  /* 0x0004b00001f67983 */ /* 0x000ee80000300800 */
[----:B------:R-:W3:Y:S04]  /*12690*/  LDL.LU R244, [R1+0x4b4] ;  /* 0x0004b40001f47983 */ /* 0x000ee80000300800 */
[----:B------:R-:W3:Y:S01]  /*126a0*/  LDL.LU R242, [R1+0x4b8] ;  /* 0x0004b80001f27983 */ /* 0x000ee20000300800 */
[----:B-1----:R-:W-:-:S02]  /*126b0*/  LEA.HI.X.SX32 R0, R32, R31, 0x1, P3 ;  /* 0x0000001f20007211 */ /* 0x002fc400018f0eff */
[----:B------:R-:W-:Y:S02]  /*126c0*/  LEA.HI.X.SX32 R2, R34, R31, 0x1, P6 ;  /* 0x0000001f22027211 */ /* 0x000fe400030f0eff */
[C---:B------:R-:W-:Y:S02]  /*126d0*/  IADD3 R5, P5, PT, R6.reuse, R38, RZ ;  /* 0x0000002606057210 */ /* 0x040fe40007fbe0ff */
[----:B------:R-:W-:Y:S01]  /*126e0*/  IADD3 R110, P3, PT, R6, R39, RZ ;  /* 0x00000027066e7210 */ /* 0x000fe20007f7e0ff */
[----:B------:R1:W-:Y:S01]  /*126f0*/  STL [R1+0x738], R0 ;  /* 0x0007380001007387 */ /* 0x0003e20000100800 */
[-C--:B------:R-:W-:Y:S02]  /*12700*/  LEA.HI.X.SX32 R7, R38, R4.reuse, 0x1, P5 ;  /* 0x0000000426077211 */ /* 0x080fe400028f0eff */
[----:B------:R-:W-:Y:S01]  /*12710*/  LEA.HI.X.SX32 R112, R39, R4, 0x1, P3 ;  /* 0x0000000427707211 */ /* 0x000fe200018f0eff */
[----:B------:R1:W-:Y:S04]  /*12720*/  STL [R1+0x73c], R2 ;  /* 0x00073c0201007387 */ /* 0x0003e80000100800 */
[----:B------:R-:W3:Y:S04]  /*12730*/  LDL.LU R38, [R1+0x4bc] ;  /* 0x0004bc0001267983 */ /* 0x000ee80000300800 */
[----:B------:R-:W3:Y:S01]  /*12740*/  LDL.LU R39, [R1+0x4c0] ;  /* 0x0004c00001277983 */ /* 0x000ee20000300800 */
[----:B----4-:R-:W-:-:S04]  /*12750*/  IADD3 R106, P6, PT, R6, R35, RZ ;  /* 0x00000023066a7210 */ /* 0x010fc80007fde0ff */
[----:B------:R-:W-:Y:S02]  /*12760*/  LEA.HI.X.SX32 R108, R35, R4, 0x1, P6 ;  /* 0x00000004236c7211 */ /* 0x000fe400030f0eff */
[----:B------:R-:W4:Y:S01]  /*12770*/  LDL.LU R35, [R1+0x4c4] ;  /* 0x0004c40001237983 */ /* 0x000f220000300800 */
[----:B--2---:R-:W-:-:S04]  /*12780*/  IADD3 R102, P5, PT, R6, R243, RZ ;  /* 0x000000f306667210 */ /* 0x004fc80007fbe0ff */
[-C--:B------:R-:W-:Y:S02]  /*12790*/  LEA.HI.X.SX32 R104, R243, R4.reuse, 0x1, P5 ;  /* 0x00000004f3687211 */ /* 0x080fe400028f0eff */
[----:B------:R-:W2:Y:S01]  /*127a0*/  LDL.LU R243, [R1+0x4c8] ;  /* 0x0004c80001f37983 */ /* 0x000ea20000300800 */
[C---:B---3--:R-:W-:Y:S02]  /*127b0*/  IADD3 R98, P4, PT, R6.reuse, R251, RZ ;  /* 0x000000fb06627210 */ /* 0x048fe40007f9e0ff */
[----:B------:R-:W-:Y:S02]  /*127c0*/  IADD3 R94, P3, PT, R6, R249, RZ ;  /* 0x000000f9065e7210 */ /* 0x000fe40007f7e0ff */
[-C--:B------:R-:W-:Y:S02]  /*127d0*/  LEA.HI.X.SX32 R100, R251, R4.reuse, 0x1, P4 ;  /* 0x00000004fb647211 */ /* 0x080fe400020f0eff */
[----:B------:R-:W3:Y:S01]  /*127e0*/  LDL.LU R251, [R1+0x4cc] ;  /* 0x0004cc0001fb7983 */ /* 0x000ee20000300800 */
[----:B------:R-:W-:-:S02]  /*127f0*/  LEA.HI.X.SX32 R96, R249, R4, 0x1, P3 ;  /* 0x00000004f9607211 */ /* 0x000fc400018f0eff */
[C---:B------:R-:W-:Y:S01]  /*12800*/  IADD3 R90, P6, PT, R6.reuse, R247, RZ ;  /* 0x000000f7065a7210 */ /* 0x040fe20007fde0ff */
[----:B------:R-:W3:Y:S01]  /*12810*/  LDL.LU R249, [R1+0x4d0] ;  /* 0x0004d00001f97983 */ /* 0x000ee20000300800 */
[C---:B------:R-:W-:Y:S02]  /*12820*/  IADD3 R86, P5, PT, R6.reuse, R245, RZ ;  /* 0x000000f506567210 */ /* 0x040fe40007fbe0ff */
[-C--:B------:R-:W-:Y:S02]  /*12830*/  LEA.HI.X.SX32 R92, R247, R4.reuse, 0x1, P6 ;  /* 0x00000004f75c7211 */ /* 0x080fe400030f0eff */
[----:B------:R-:W3:Y:S01]  /*12840*/  LDL.LU R247, [R1+0x4d4] ;  /* 0x0004d40001f77983 */ /* 0x000ee20000300800 */
[----:B------:R-:W-:Y:S02]  /*12850*/  LEA.HI.X.SX32 R88, R245, R4, 0x1, P5 ;  /* 0x00000004f5587211 */ /* 0x000fe400028f0eff */
[C---:B------:R-:W-:Y:S01]  /*12860*/  IADD3 R82, P4, PT, R6.reuse, R252, RZ ;  /* 0x000000fc06527210 */ /* 0x040fe20007f9e0ff */
[----:B------:R-:W3:Y:S01]  /*12870*/  LDL.LU R245, [R1+0x4d8] ;  /* 0x0004d80001f57983 */ /* 0x000ee20000300800 */
[----:B------:R-:W-:-:S02]  /*12880*/  IADD3 R78, P3, PT, R6, R250, RZ ;  /* 0x000000fa064e7210 */ /* 0x000fc40007f7e0ff */
[-C--:B------:R-:W-:Y:S02]  /*12890*/  LEA.HI.X.SX32 R84, R252, R4.reuse, 0x1, P4 ;  /* 0x00000004fc547211 */ /* 0x080fe400020f0eff */
[----:B------:R-:W3:Y:S01]  /*128a0*/  LDL.LU R252, [R1+0x4dc] ;  /* 0x0004dc0001fc7983 */ /* 0x000ee20000300800 */
[----:B------:R-:W-:-:S03]  /*128b0*/  LEA.HI.X.SX32 R80, R250, R4, 0x1, P3 ;  /* 0x00000004fa507211 */ /* 0x000fc600018f0eff */
[----:B------:R-:W3:Y:S01]  /*128c0*/  LDL.LU R250, [R1+0x4e0] ;  /* 0x0004e00001fa7983 */ /* 0x000ee20000300800 */
[C---:B------:R-:W-:Y:S02]  /*128d0*/  IADD3 R74, P6, PT, R6.reuse, R248, RZ ;  /* 0x000000f8064a7210 */ /* 0x040fe40007fde0ff */
[----:B------:R-:W-:Y:S02]  /*128e0*/  IADD3 R70, P5, PT, R6, R246, RZ ;  /* 0x000000f606467210 */ /* 0x000fe40007fbe0ff */
[----:B------:R-:W-:Y:S02]  /*128f0*/  LEA.HI.X.SX32 R76, R248, R4, 0x1, P6 ;  /* 0x00000004f84c7211 */ /* 0x000fe400030f0eff */
[----:B------:R-:W-:Y:S01]  /*12900*/  IADD3 R66, P4, PT, R6, R244, RZ ;  /* 0x000000f406427210 */ /* 0x000fe20007f9e0ff */
[----:B------:R-:W3:Y:S01]  /*12910*/  LDL.LU R248, [R1+0x4e8] ;  /* 0x0004e80001f87983 */ /* 0x000ee20000300800 */
[----:B------:R-:W-:Y:S02]  /*12920*/  LEA.HI.X.SX32 R72, R246, R4, 0x1, P5 ;  /* 0x00000004f6487211 */ /* 0x000fe400028f0eff */
[----:B------:R-:W-:Y:S01]  /*12930*/  IADD3 R62, P3, PT, R6, R242, RZ ;  /* 0x000000f2063e7210 */ /* 0x000fe20007f7e0ff */
[----:B------:R-:W3:Y:S01]  /*12940*/  LDL.LU R246, [R1+0x4ec] ;  /* 0x0004ec0001f67983 */ /* 0x000ee20000300800 */
[----:B------:R-:W-:-:S02]  /*12950*/  LEA.HI.X.SX32 R68, R244, R4, 0x1, P4 ;  /* 0x00000004f4447211 */ /* 0x000fc400020f0eff */
[----:B------:R-:W-:Y:S01]  /*12960*/  LEA.HI.X.SX32 R64, R242, R4, 0x1, P3 ;  /* 0x00000004f2407211 */ /* 0x000fe200018f0eff */
[----:B------:R-:W3:Y:S04]  /*12970*/  LDL.LU R244, [R1+0x4f0] ;  /* 0x0004f00001f47983 */ /* 0x000ee80000300800 */
[----:B------:R-:W3:Y:S04]  /*12980*/  LDL.LU R242, [R1+0x4f4] ;  /* 0x0004f40001f27983 */ /* 0x000ee80000300800 */
[----:B------:R-:W3:Y:S01]  /*12990*/  LDL.LU R67, [R1+0x4f8] ;  /* 0x0004f80001437983 */ /* 0x000ee20000300800 */
[----:B------:R-:W-:-:S04]  /*129a0*/  IADD3 R54, P5, PT, R6, R39, RZ ;  /* 0x0000002706367210 */ /* 0x000fc80007fbe0ff */
[----:B------:R-:W-:Y:S02]  /*129b0*/  LEA.HI.X.SX32 R56, R39, R4, 0x1, P5 ;  /* 0x0000000427387211 */ /* 0x000fe400028f0eff */
        /* <DEDUP_REMOVED lines=10> */
[----:B----4-:R-:W-:-:S02]  /*12a60*/  IADD3 R50, P4, PT, R6, R35, RZ ;  /* 0x0000002306327210 */ /* 0x010fc40007f9e0ff */
[----:B------:R-:W-:Y:S01]  /*12a70*/  IADD3 R58, P6, PT, R6, R38, RZ ;  /* 0x00000026063a7210 */ /* 0x000fe20007fde0ff */
[----:B------:R-:W4:Y:S01]  /*12a80*/  LDL.LU R63, [R1+0x524] ;  /* 0x00052400013f7983 */ /* 0x000f220000300800 */
[-C--:B------:R-:W-:Y:S02]  /*12a90*/  LEA.HI.X.SX32 R52, R35, R4.reuse, 0x1, P4 ;  /* 0x0000000423347211 */ /* 0x080fe400020f0eff */
[----:B------:R-:W-:Y:S01]  /*12aa0*/  LEA.HI.X.SX32 R60, R38, R4, 0x1, P6 ;  /* 0x00000004263c7211 */ /* 0x000fe200030f0eff */
[----:B------:R-:W4:Y:S04]  /*12ab0*/  LDL.LU R35, [R1+0x528] ;  /* 0x0005280001237983 */ /* 0x000f280000300800 */
[----:B------:R-:W4:Y:S01]  /*12ac0*/  LDL.LU R71, [R1+0x52c] ;  /* 0x00052c0001477983 */ /* 0x000f220000300800 */
[----:B--2---:R-:W-:-:S04]  /*12ad0*/  IADD3 R46, P3, PT, R6, R243, RZ ;  /* 0x000000f3062e7210 */ /* 0x004fc80007f7e0ff */
[----:B------:R-:W-:Y:S02]  /*12ae0*/  LEA.HI.X.SX32 R48, R243, R4, 0x1, P3 ;  /* 0x00000004f3307211 */ /* 0x000fe400018f0eff */
[C---:B---3--:R-:W-:Y:S02]  /*12af0*/  IADD3 R42, P6, PT, R6.reuse, R251, RZ ;  /* 0x000000fb062a7210 */ /* 0x048fe40007fde0ff */
[----:B------:R-:W-:-:S04]  /*12b00*/  IADD3 R34, P4, PT, R6, R247, RZ ;  /* 0x000000f706227210 */ /* 0x000fc80007f9e0ff */
[-C--:B------:R-:W-:Y:S02]  /*12b10*/  LEA.HI.X.SX32 R36, R247, R4.reuse, 0x1, P4 ;  /* 0x00000004f7247211 */ /* 0x080fe400020f0eff */
[C---:B------:R-:W-:Y:S02]  /*12b20*/  IADD3 R38, P5, PT, R6.reuse, R249, RZ ;  /* 0x000000f906267210 */ /* 0x040fe40007fbe0ff */
[C---:B------:R-:W-:Y:S02]  /*12b30*/  IADD3 R30, P3, PT, R6.reuse, R245, RZ ;  /* 0x000000f5061e7210 */ /* 0x040fe40007f7e0ff */
[----:B------:R-:W-:Y:S02]  /*12b40*/  LEA.HI.X.SX32 R44, R251, R4, 0x1, P6 ;  /* 0x00000004fb2c7211 */ /* 0x000fe400030f0eff */
[----:B------:R-:W-:Y:S02]  /*12b50*/  IADD3 R251, P6, PT, R6, R252, RZ ;  /* 0x000000fc06fb7210 */ /* 0x000fe40007fde0ff */
[----:B------:R-:W-:-:S02]  /*12b60*/  LEA.HI.X.SX32 R40, R249, R4, 0x1, P5 ;  /* 0x00000004f9287211 */ /* 0x000fc400028f0eff */
[----:B------:R-:W-:Y:S02]  /*12b70*/  IADD3 R249, P5, PT, R6, R250, RZ ;  /* 0x000000fa06f97210 */ /* 0x000fe40007fbe0ff */
[-C--:B------:R-:W-:Y:S02]  /*12b80*/  LEA.HI.X.SX32 R32, R245, R4.reuse, 0x1, P3 ;  /* 0x00000004f5207211 */ /* 0x080fe400018f0eff */
[----:B------:R-:W-:Y:S02]  /*12b90*/  LEA.HI.X.SX32 R252, R252, R4, 0x1, P6 ;  /* 0x00000004fcfc7211 */ /* 0x000fe400030f0eff */
[----:B------:R-:W-:-:S04]  /*12ba0*/  IADD3 R247, P4, PT, R6, R248, RZ ;  /* 0x000000f806f77210 */ /* 0x000fc80007f9e0ff */
[----:B------:R-:W-:Y:S02]  /*12bb0*/  LEA.HI.X.SX32 R248, R248, R4, 0x1, P4 ;  /* 0x00000004f8f87211 */ /* 0x000fe400020f0eff */
[C---:B------:R-:W-:Y:S02]  /*12bc0*/  IADD3 R245, P3, PT, R6.reuse, R246, RZ ;  /* 0x000000f606f57210 */ /* 0x040fe40007f7e0ff */
[----:B------:R-:W-:-:S04]  /*12bd0*/  IADD3 R239, P4, PT, R6, R67, RZ ;  /* 0x0000004306ef7210 */ /* 0x000fc80007f9e0ff */
[----:B------:R-:W-:Y:S02]  /*12be0*/  LEA.HI.X.SX32 R240, R67, R4, 0x1, P4 ;  /* 0x0000000443f07211 */ /* 0x000fe400020f0eff */
[----:B------:R-:W2:Y:S01]  /*12bf0*/  LDL.LU R67, [R1+0x530] ;  /* 0x0005300001437983 */ /* 0x000ea20000300800 */
[----:B------:R-:W-:Y:S02]  /*12c00*/  IADD3 R243, P6, PT, R6, R244, RZ ;  /* 0x000000f406f37210 */ /* 0x000fe40007fde0ff */
[----:B------:R-:W-:Y:S02]  /*12c10*/  LEA.HI.X.SX32 R250, R250, R4, 0x1, P5 ;  /* 0x00000004fafa7211 */ /* 0x000fe400028f0eff */
[----:B------:R-:W-:Y:S02]  /*12c20*/  IADD3 R241, P5, PT, R6, R242, RZ ;  /* 0x000000f206f17210 */ /* 0x000fe40007fbe0ff */
[----:B------:R-:W-:Y:S02]  /*12c30*/  LEA.HI.X.SX32 R246, R246, R4, 0x1, P3 ;  /* 0x00000004f6f67211 */ /* 0x000fe400018f0eff */
[----:B------:R-:W-:-:S02]  /*12c40*/  IADD3 R237, P3, PT, R6, R39, RZ ;  /* 0x0000002706ed7210 */ /* 0x000fc40007f7e0ff */
[-C--:B------:R-:W-:Y:S02]  /*12c50*/  LEA.HI.X.SX32 R244, R244, R4.reuse, 0x1, P6 ;  /* 0x00000004f4f47211 */ /* 0x080fe400030f0eff */
[----:B------:R-:W-:Y:S02]  /*12c60*/  IADD3 R235, P6, PT, R6, R69, RZ ;  /* 0x0000004506eb7210 */ /* 0x000fe40007fde0ff */
[-C--:B------:R-:W-:Y:S02]  /*12c70*/  LEA.HI.X.SX32 R242, R242, R4.reuse, 0x1, P5 ;  /* 0x00000004f2f27211 */ /* 0x080fe400028f0eff */
[----:B------:R-:W-:Y:S02]  /*12c80*/  IADD3 R233, P5, PT, R6, R43, RZ ;  /* 0x0000002b06e97210 */ /* 0x000fe40007fbe0ff */
[-C--:B------:R-:W-:Y:S02]  /*12c90*/  LEA.HI.X.SX32 R238, R39, R4.reuse, 0x1, P3 ;  /* 0x0000000427ee7211 */ /* 0x080fe400018f0eff */
[----:B------:R-:W3:Y:S01]  /*12ca0*/  LDL.LU R39, [R1+0x534] ;  /* 0x0005340001277983 */ /* 0x000ee20000300800 */
[----:B------:R-:W-:-:S02]  /*12cb0*/  LEA.HI.X.SX32 R236, R69, R4, 0x1, P6 ;  /* 0x0000000445ec7211 */ /* 0x000fc400030f0eff */
[----:B------:R-:W-:Y:S01]  /*12cc0*/  LEA.HI.X.SX32 R234, R43, R4, 0x1, P5 ;  /* 0x000000042bea7211 */ /* 0x000fe200028f0eff */
[----:B------:R-:W3:Y:S04]  /*12cd0*/  LDL.LU R69, [R1+0x538] ;  /* 0x0005380001457983 */ /* 0x000ee80000300800 */
[----:B------:R-:W3:Y:S01]  /*12ce0*/  LDL.LU R43, [R1+0x53c] ;  /* 0x00053c00012b7983 */ /* 0x000ee20000300800 */
[C---:B------:R-:W-:Y:S02]  /*12cf0*/  IADD3 R231, P4, PT, R6.reuse, R65, RZ ;  /* 0x0000004106e77210 */ /* 0x040fe40007f9e0ff */
[C---:B------:R-:W-:Y:S02]  /*12d00*/  IADD3 R229, P3, PT, R6.reuse, R47, RZ ;  /* 0x0000002f06e57210 */ /* 0x040fe40007f7e0ff */
[----:B------:R-:W-:-:S02]  /*12d10*/  IADD3 R227, P6, PT, R6, R61, RZ ;  /* 0x0000003d06e37210 */ /* 0x000fc40007fde0ff */
[C---:B------:R-:W-:Y:S02]  /*12d20*/  IADD3 R225, P5, PT, R6.reuse, R57, RZ ;  /* 0x0000003906e17210 */ /* 0x040fe40007fbe0ff */
[-C--:B------:R-:W-:Y:S02]  /*12d30*/  LEA.HI.X.SX32 R232, R65, R4.reuse, 0x1, P4 ;  /* 0x0000000441e87211 */ /* 0x080fe400020f0eff */
[----:B------:R-:W3:Y:S01]  /*12d40*/  LDL.LU R65, [R1+0x540] ;  /* 0x0005400001417983 */ /* 0x000ee20000300800 */
[----:B------:R-:W-:Y:S02]  /*12d50*/  IADD3 R223, P4, PT, R6, R51, RZ ;  /* 0x0000003306df7210 */ /* 0x000fe40007f9e0ff */
[-C--:B------:R-:W-:Y:S02]  /*12d60*/  LEA.HI.X.SX32 R230, R47, R4.reuse, 0x1, P3 ;  /* 0x000000042fe67211 */ /* 0x080fe400018f0eff */
[----:B------:R-:W3:Y:S01]  /*12d70*/  LDL.LU R47, [R1+0x544] ;  /* 0x00054400012f7983 */ /* 0x000ee20000300800 */
[----:B------:R-:W-:-:S02]  /*12d80*/  LEA.HI.X.SX32 R228, R61, R4, 0x1, P6 ;  /* 0x000000043de47211 */ /* 0x000fc400030f0eff */
[-C--:B------:R-:W-:Y:S01]  /*12d90*/  LEA.HI.X.SX32 R226, R57, R4.reuse, 0x1, P5 ;  /* 0x0000000439e27211 */ /* 0x080fe200028f0eff */
[----:B------:R-:W3:Y:S01]  /*12da0*/  LDL.LU R61, [R1+0x548] ;  /* 0x00054800013d7983 */ /* 0x000ee20000300800 */
[----:B------:R-:W-:-:S03]  /*12db0*/  LEA.HI.X.SX32 R224, R51, R4, 0x1, P4 ;  /* 0x0000000433e07211 */ /* 0x000fc600020f0eff */
[----:B------:R-:W3:Y:S01]  /*12dc0*/  LDL.LU R57, [R1+0x54c] ;  /* 0x00054c0001397983 */ /* 0x000ee20000300800 */
[----:B------:R-:W-:-:S03]  /*12dd0*/  IADD3 R221, P3, PT, R6, R55, RZ ;  /* 0x0000003706dd7210 */ /* 0x000fc60007f7e0ff */
[----:B------:R-:W3:Y:S01]  /*12de0*/  LDL.LU R51, [R1+0x550] ;  /* 0x0005500001337983 */ /* 0x000ee20000300800 */
[-C--:B------:R-:W-:Y:S02]  /*12df0*/  LEA.HI.X.SX32 R222, R55, R4.reuse, 0x1, P3 ;  /* 0x0000000437de7211 */ /* 0x080fe400018f0eff */
[C---:B------:R-:W-:Y:S01]  /*12e00*/  IADD3 R219, P6, PT, R6.reuse, R59, RZ ;  /* 0x0000003b06db7210 */ /* 0x040fe20007fde0ff */
[----:B------:R-:W3:Y:S03]  /*12e10*/  LDL.LU R55, [R1+0x554] ;  /* 0x0005540001377983 */ /* 0x000ee60000300800 */
[----:B------:R-:W-:Y:S02]  /*12e20*/  LEA.HI.X.SX32 R220, R59, R4, 0x1, P6 ;  /* 0x000000043bdc7211 */ /* 0x000fe400030f0eff */
[----:B------:R-:W3:Y:S01]  /*12e30*/  LDL.LU R59, [R1+0x558] ;  /* 0x00055800013b7983 */ /* 0x000ee20000300800 */
[----:B----4-:R-:W-:-:S02]  /*12e40*/  IADD3 R217, P5, PT, R6, R63, RZ ;  /* 0x0000003f06d97210 */ /* 0x010fc40007fbe0ff */
[C---:B------:R-:W-:Y:S02]  /*12e50*/  IADD3 R215, P4, PT, R6.reuse, R35, RZ ;  /* 0x0000002306d77210 */ /* 0x040fe40007f9e0ff */
[-C--:B------:R-:W-:Y:S02]  /*12e60*/  LEA.HI.X.SX32 R218, R63, R4.reuse, 0x1, P5 ;  /* 0x000000043fda7211 */ /* 0x080fe400028f0eff */
[C---:B------:R-:W-:Y:S01]  /*12e70*/  IADD3 R213, P3, PT, R6.reuse, R71, RZ ;  /* 0x0000004706d57210 */ /* 0x040fe20007f7e0ff */
[----:B------:R-:W4:Y:S01]  /*12e80*/  LDL.LU R63, [R1+0x55c] ;  /* 0x00055c00013f7983 */ /* 0x000f220000300800 */
[-C--:B------:R-:W-:Y:S02]  /*12e90*/  LEA.HI.X.SX32 R216, R35, R4.reuse, 0x1, P4 ;  /* 0x0000000423d87211 */ /* 0x080fe400020f0eff */
[----:B------:R-:W-:Y:S01]  /*12ea0*/  LEA.HI.X.SX32 R214, R71, R4, 0x1, P3 ;  /* 0x0000000447d67211 */ /* 0x000fe200018f0eff */
[----:B------:R-:W4:Y:S04]  /*12eb0*/  LDL.LU R35, [R1+0x560] ;  /* 0x0005600001237983 */ /* 0x000f280000300800 */
[----:B------:R-:W4:Y:S01]  /*12ec0*/  LDL.LU R71, [R1+0x564] ;  /* 0x0005640001477983 */ /* 0x000f220000300800 */
[----:B--2---:R-:W-:-:S04]  /*12ed0*/  IADD3 R211, P6, PT, R6, R67, RZ ;  /* 0x0000004306d37210 */ /* 0x004fc80007fde0ff */
[-C--:B------:R-:W-:Y:S02]  /*12ee0*/  LEA.HI.X.SX32 R212, R67, R4.reuse, 0x1, P6 ;  /* 0x0000000443d47211 */ /* 0x080fe400030f0eff */
[----:B------:R-:W2:Y:S01]  /*12ef0*/  LDL.LU R67, [R1+0x568] ;  /* 0x0005680001437983 */ /* 0x000ea20000300800 */
[C---:B---3--:R-:W-:Y:S02]  /*12f00*/  IADD3 R209, P5, PT, R6.reuse, R39, RZ ;  /* 0x0000002706d17210 */ /* 0x048fe40007fbe0ff */
[C---:B------:R-:W-:Y:S02]  /*12f10*/  IADD3 R207, P4, PT, R6.reuse, R69, RZ ;  /* 0x0000004506cf7210 */ /* 0x040fe40007f9e0ff */
[-C--:B------:R-:W-:Y:S02]  /*12f20*/  LEA.HI.X.SX32 R210, R39, R4.reuse, 0x1, P5 ;  /* 0x0000000427d27211 */ /* 0x080fe400028f0eff */
[----:B------:R-:W-:Y:S01]  /*12f30*/  IADD3 R205, P3, PT, R6, R43, RZ ;  /* 0x0000002b06cd7210 */ /* 0x000fe20007f7e0ff */
[----:B------:R-:W3:Y:S01]  /*12f40*/  LDL.LU R39, [R1+0x56c] ;  /* 0x00056c0001277983 */ /* 0x000ee20000300800 */
[----:B------:R-:W-:-:S02]  /*12f50*/  LEA.HI.X.SX32 R208, R69, R4, 0x1, P4 ;  /* 0x0000000445d07211 */ /* 0x000fc400020f0eff */
[-C--:B------:R-:W-:Y:S01]  /*12f60*/  LEA.HI.X.SX32 R206, R43, R4.reuse, 0x1, P3 ;  /* 0x000000042bce7211 */ /* 0x080fe200018f0eff */
[----:B------:R-:W3:Y:S04]  /*12f70*/  LDL.LU R69, [R1+0x570] ;  /* 0x0005700001457983 */ /* 0x000ee80000300800 */
[----:B------:R-:W3:Y:S01]  /*12f80*/  LDL.LU R43, [R1+0x574] ;  /* 0x00057400012b7983 */ /* 0x000ee20000300800 */
[C---:B------:R-:W-:Y:S02]  /*12f90*/  IADD3 R203, P6, PT, R6.reuse, R65, RZ ;  /* 0x0000004106cb7210 */ /* 0x040fe40007fde0ff */
[----:B------:R-:W-:Y:S02]  /*12fa0*/  IADD3 R201, P5, PT, R6, R47, RZ ;  /* 0x0000002f06c97210 */ /* 0x000fe40007fbe0ff */
[----:B------:R-:W-:-:S02]  /*12fb0*/  LEA.HI.X.SX32 R204, R65, R4, 0x1, P6 ;  /* 0x0000000441cc7211 */ /* 0x000fc400030f0eff */
[C---:B------:R-:W-:Y:S01]  /*12fc0*/  IADD3 R199, P4, PT, R6.reuse, R61, RZ ;  /* 0x0000003d06c77210 */ /* 0x040fe20007f9e0ff */
[----:B------:R-:W3:Y:S01]  /*12fd0*/  LDL.LU R65, [R1+0x578] ;  /* 0x0005780001417983 */ /* 0x000ee20000300800 */
[-C--:B------:R-:W-:Y:S02]  /*12fe0*/  LEA.HI.X.SX32 R202, R47, R4.reuse, 0x1, P5 ;  /* 0x000000042fca7211 */ /* 0x080fe400028f0eff */
[C---:B------:R-:W-:Y:S01]  /*12ff0*/  IADD3 R197, P3, PT, R6.reuse, R57, RZ ;  /* 0x0000003906c57210 */ /* 0x040fe20007f7e0ff */
[----:B------:R-:W3:Y:S01]  /*13000*/  LDL.LU R47, [R1+0x57c] ;  /* 0x00057c00012f7983 */ /* 0x000ee20000300800 */
[-C--:B------:R-:W-:Y:S02]  /*13010*/  LEA.HI.X.SX32 R200, R61, R4.reuse, 0x1, P4 ;  /* 0x000000043dc87211 */ /* 0x080fe400020f0eff */
[----:B------:R-:W-:Y:S01]  /*13020*/  IADD3 R195, P6, PT, R6, R51, RZ ;  /* 0x0000003306c37210 */ /* 0x000fe20007fde0ff */
[----:B------:R-:W3:Y:S01]  /*13030*/  LDL.LU R61, [R1+0x580] ;  /* 0x00058000013d7983 */ /* 0x000ee20000300800 */
[----:B------:R-:W-:-:S02]  /*13040*/  LEA.HI.X.SX32 R198, R57, R4, 0x1, P3 ;  /* 0x0000000439c67211 */ /* 0x000fc400018f0eff */
[----:B------:R-:W-:Y:S01]  /*13050*/  LEA.HI.X.SX32 R196, R51, R4, 0x1, P6 ;  /* 0x0000000433c47211 */ /* 0x000fe200030f0eff */
        /* <DEDUP_REMOVED lines=9> */
[----:B------:R-:W-:Y:S02]  /*130f0*/  IADD3 R187, P6, PT, R6, R35, RZ ;  /* 0x0000002306bb7210 */ /* 0x000fe40007fde0ff */
[-C--:B------:R-:W-:Y:S02]  /*13100*/  LEA.HI.X.SX32 R190, R63, R4.reuse, 0x1, P3 ;  /* 0x000000043fbe7211 */ /* 0x080fe400018f0eff */
[----:B------:R-:W4:Y:S01]  /*13110*/  LDL.LU R63, [R1+0x594] ;  /* 0x00059400013f7983 */ /* 0x000f220000300800 */
[----:B------:R-:W-:-:S03]  /*13120*/  LEA.HI.X.SX32 R188, R35, R4, 0x1, P6 ;  /* 0x0000000423bc7211 */ /* 0x000fc600030f0eff */
[----:B------:R-:W4:Y:S04]  /*13130*/  LDL.LU R35, [R1+0x598] ;  /* 0x0005980001237983 */ /* 0x000f280000300800 */
[----:B------:R-:W4:Y:S01]  /*13140*/  LDL.LU R73, [R1+0x59c] ;  /* 0x00059c0001497983 */ /* 0x000f220000300800 */
[----:B------:R-:W-:-:S04]  /*13150*/  IADD3 R185, P5, PT, R6, R71, RZ ;  /* 0x0000004706b97210 */ /* 0x000fc80007fbe0ff */
[----:B------:R-:W-:Y:S02]  /*13160*/  LEA.HI.X.SX32 R186, R71, R4, 0x1, P5 ;  /* 0x0000000447ba7211 */ /* 0x000fe400028f0eff */
[----:B--2---:R-:W-:-:S04]  /*13170*/  IADD3 R183, P4, PT, R6, R67, RZ ;  /* 0x0000004306b77210 */ /* 0x004fc80007f9e0ff */
[----:B------:R-:W-:Y:S02]  /*13180*/  LEA.HI.X.SX32 R184, R67, R4, 0x1, P4 ;  /* 0x0000000443b87211 */ /* 0x000fe400020f0eff */
[----:B------:R-:W2:Y:S01]  /*13190*/  LDL.LU R67, [R1+0x5a0] ;  /* 0x0005a00001437983 */ /* 0x000ea20000300800 */
[----:B---3--:R-:W-:-:S04]  /*131a0*/  IADD3 R181, P3, PT, R6, R39, RZ ;  /* 0x0000002706b57210 */ /* 0x008fc80007f7e0ff */
[----:B------:R-:W-:Y:S02]  /*131b0*/  LEA.HI.X.SX32 R182, R39, R4, 0x1, P3 ;  /* 0x0000000427b67211 */ /* 0x000fe400018f0eff */
[----:B------:R-:W3:Y:S01]  /*131c0*/  LDL.LU R39, [R1+0x5a4] ;  /* 0x0005a40001277983 */ /* 0x000ee20000300800 */
[----:B------:R-:W-:-:S03]  /*131d0*/  IADD3 R177, P5, PT, R6, R43, RZ ;  /* 0x0000002b06b17210 */ /* 0x000fc60007fbe0ff */
[----:B------:R-:W3:Y:S01]  /*131e0*/  LDL.LU R71, [R1+0x5a8] ;  /* 0x0005a80001477983 */ /* 0x000ee20000300800 */
[----:B------:R-:W-:-:S03]  /*131f0*/  LEA.HI.X.SX32 R178, R43, R4, 0x1, P5 ;  /* 0x000000042bb27211 */ /* 0x000fc600028f0eff */
[----:B------:R-:W3:Y:S01]  /*13200*/  LDL.LU R43, [R1+0x5ac] ;  /* 0x0005ac00012b7983 */ /* 0x000ee20000300800 */
[C---:B------:R-:W-:Y:S02]  /*13210*/  IADD3 R179, P6, PT, R6.reuse, R69, RZ ;  /* 0x0000004506b37210 */ /* 0x040fe40007fde0ff */
[C---:B------:R-:W-:Y:S02]  /*13220*/  IADD3 R175, P4, PT, R6.reuse, R65, RZ ;  /* 0x0000004106af7210 */ /* 0x040fe40007f9e0ff */
        /* <DEDUP_REMOVED lines=11> */
[C---:B------:R-:W-:Y:S02]  /*132e0*/  IADD3 R169, P5, PT, R6.reuse, R57, RZ ;  /* 0x0000003906a97210 */ /* 0x040fe40007fbe0ff */
[-C--:B------:R-:W-:Y:S02]  /*132f0*/  LEA.HI.X.SX32 R168, R51, R4.reuse, 0x1, P4 ;  /* 0x0000000433a87211 */ /* 0x080fe400020f0eff */
[----:B------:R-:W3:Y:S01]  /*13300*/  LDL.LU R51, [R1+0x5c0] ;  /* 0x0005c00001337983 */ /* 0x000ee20000300800 */
[----:B------:R-:W-:Y:S02]  /*13310*/  IADD3 R165, P3, PT, R6, R55, RZ ;  /* 0x0000003706a57210 */ /* 0x000fe40007f7e0ff */
[-C--:B------:R-:W-:Y:S02]  /*13320*/  LEA.HI.X.SX32 R170, R57, R4.reuse, 0x1, P5 ;  /* 0x0000000439aa7211 */ /* 0x080fe400028f0eff */
[----:B------:R-:W3:Y:S01]  /*13330*/  LDL.LU R57, [R1+0x5c4] ;  /* 0x0005c40001397983 */ /* 0x000ee20000300800 */
[----:B------:R-:W-:-:S02]  /*13340*/  LEA.HI.X.SX32 R166, R55, R4, 0x1, P3 ;  /* 0x0000000437a67211 */ /* 0x000fc400018f0eff */
[C---:B------:R-:W-:Y:S01]  /*13350*/  IADD3 R163, P6, PT, R6.reuse, R59, RZ ;  /* 0x0000003b06a37210 */ /* 0x040fe20007fde0ff */
[----:B------:R-:W3:Y:S03]  /*13360*/  LDL.LU R55, [R1+0x5c8] ;  /* 0x0005c80001377983 */ /* 0x000ee60000300800 */
[-C--:B------:R-:W-:Y:S02]  /*13370*/  LEA.HI.X.SX32 R164, R59, R4.reuse, 0x1, P6 ;  /* 0x000000043ba47211 */ /* 0x080fe400030f0eff */
[----:B------:R-:W3:Y:S01]  /*13380*/  LDL.LU R59, [R1+0x5cc] ;  /* 0x0005cc00013b7983 */ /* 0x000ee20000300800 */
[C---:B----4-:R-:W-:Y:S02]  /*13390*/  IADD3 R161, P5, PT, R6.reuse, R63, RZ ;  /* 0x0000003f06a17210 */ /* 0x050fe40007fbe0ff */
[----:B------:R-:W-:Y:S02]  /*133a0*/  IADD3 R159, P4, PT, R6, R35, RZ ;  /* 0x00000023069f7210 */ /* 0x000fe40007f9e0ff */
[----:B------:R-:W-:-:S02]  /*133b0*/  LEA.HI.X.SX32 R162, R63, R4, 0x1, P5 ;  /* 0x000000043fa27211 */ /* 0x000fc400028f0eff */
[----:B------:R-:W4:Y:S01]  /*133c0*/  LDL.LU R63, [R1+0x5d0] ;  /* 0x0005d000013f7983 */ /* 0x000f220000300800 */
[----:B------:R-:W-:-:S03]  /*133d0*/  LEA.HI.X.SX32 R160, R35, R4, 0x1, P4 ;  /* 0x0000000423a07211 */ /* 0x000fc600020f0eff */
        /* <DEDUP_REMOVED lines=12> */
[----:B------:R-:W3:Y:S04]  /*134a0*/  LDL.LU R43, [R1+0x5e4] ;  /* 0x0005e400012b7983 */ /* 0x000ee80000300800 */
[----:B------:R-:W3:Y:S01]  /*134b0*/  LDL.LU R73, [R1+0x5e8] ;  /* 0x0005e80001497983 */ /* 0x000ee20000300800 */
[C---:B------:R-:W-:Y:S02]  /*134c0*/  IADD3 R151, P4, PT, R6.reuse, R71, RZ ;  /* 0x0000004706977210 */ /* 0x040fe40007f9e0ff */
[----:B------:R-:W-:Y:S02]  /*134d0*/  IADD3 R147, P6, PT, R6, R69, RZ ;  /* 0x0000004506937210 */ /* 0x000fe40007fde0ff */
[-C--:B------:R-:W-:Y:S02]  /*134e0*/  LEA.HI.X.SX32 R152, R71, R4.reuse, 0x1, P4 ;  /* 0x0000000447987211 */ /* 0x080fe400020f0eff */
[----:B------:R-:W-:-:S02]  /*134f0*/  LEA.HI.X.SX32 R148, R69, R4, 0x1, P6 ;  /* 0x0000000445947211 */ /* 0x000fc400030f0eff */
[C---:B------:R-:W-:Y:S02]  /*13500*/  IADD3 R143, P4, PT, R6.reuse, R47, RZ ;  /* 0x0000002f068f7210 */ /* 0x040fe40007f9e0ff */
[C---:B------:R-:W-:Y:S02]  /*13510*/  IADD3 R145, P5, PT, R6.reuse, R65, RZ ;  /* 0x0000004106917210 */ /* 0x040fe40007fbe0ff */
[----:B------:R-:W-:Y:S02]  /*13520*/  LEA.HI.X.SX32 R144, R47, R4, 0x1, P4 ;  /* 0x000000042f907211 */ /* 0x000fe400020f0eff */
[----:B------:R-:W3:Y:S01]  /*13530*/  LDL.LU R47, [R1+0x5ec] ;  /* 0x0005ec00012f7983 */ /* 0x000ee20000300800 */
[----:B------:R-:W-:-:S03]  /*13540*/  IADD3 R139, P6, PT, R6, R51, RZ ;  /* 0x00000033068b7210 */ /* 0x000fc60007fde0ff */
[----:B------:R-:W3:Y:S01]  /*13550*/  LDL.LU R81, [R1+0x5f0] ;  /* 0x0005f00001517983 */ /* 0x000ee20000300800 */
[----:B------:R-:W-:-:S03]  /*13560*/  LEA.HI.X.SX32 R140, R51, R4, 0x1, P6 ;  /* 0x00000004338c7211 */ /* 0x000fc600030f0eff */
[----:B------:R-:W3:Y:S01]  /*13570*/  LDL.LU R51, [R1+0x5f4] ;  /* 0x0005f40001337983 */ /* 0x000ee20000300800 */
[C---:B------:R-:W-:Y:S02]  /*13580*/  IADD3 R141, P3, PT, R6.reuse, R61, RZ ;  /* 0x0000003d068d7210 */ /* 0x040fe40007f7e0ff */
[C---:B------:R-:W-:Y:S01]  /*13590*/  IADD3 R135, P4, PT, R6.reuse, R55, RZ ;  /* 0x0000003706877210 */ /* 0x040fe20007f9e0ff */
[----:B------:R-:W3:Y:S01]  /*135a0*/  LDL.LU R79, [R1+0x5f8] ;  /* 0x0005f800014f7983 */ /* 0x000ee20000300800 */
[-C--:B------:R-:W-:Y:S02]  /*135b0*/  LEA.HI.X.SX32 R146, R65, R4.reuse, 0x1, P5 ;  /* 0x0000000441927211 */ /* 0x080fe400028f0eff */
[C---:B------:R-:W-:Y:S02]  /*135c0*/  IADD3 R137, P5, PT, R6.reuse, R57, RZ ;  /* 0x0000003906897210 */ /* 0x040fe40007fbe0ff */
[-C--:B------:R-:W-:Y:S02]  /*135d0*/  LEA.HI.X.SX32 R136, R55, R4.reuse, 0x1, P4 ;  /* 0x0000000437887211 */ /* 0x080fe400020f0eff */
[----:B------:R-:W-:Y:S01]  /*135e0*/  LEA.HI.X.SX32 R142, R61, R4, 0x1, P3 ;  /* 0x000000043d8e7211 */ /* 0x000fe200018f0eff */
[----:B------:R-:W3:Y:S01]  /*135f0*/  LDL.LU R55, [R1+0x5fc] ;  /* 0x0005fc0001377983 */ /* 0x000ee20000300800 */
[----:B------:R-:W-:-:S02]  /*13600*/  IADD3 R133, P3, PT, R6, R59, RZ ;  /* 0x0000003b06857210 */ /* 0x000fc40007f7e0ff */
[-C--:B------:R-:W-:Y:S02]  /*13610*/  LEA.HI.X.SX32 R138, R57, R4.reuse, 0x1, P5 ;  /* 0x00000004398a7211 */ /* 0x080fe400028f0eff */
[----:B------:R-:W3:Y:S01]  /*13620*/  LDL.LU R57, [R1+0x600] ;  /* 0x0006000001397983 */ /* 0x000ee20000300800 */
[----:B------:R-:W-:-:S03]  /*13630*/  LEA.HI.X.SX32 R134, R59, R4, 0x1, P3 ;  /* 0x000000043b867211 */ /* 0x000fc600018f0eff */
[----:B------:R-:W3:Y:S01]  /*13640*/  LDL.LU R59, [R1+0x604] ;  /* 0x00060400013b7983 */ /* 0x000ee20000300800 */
[----:B----4-:R-:W-:-:S03]  /*13650*/  IADD3 R131, P6, PT, R6, R63, RZ ;  /* 0x0000003f06837210 */ /* 0x010fc60007fde0ff */
        /* <DEDUP_REMOVED lines=8> */
[----:B------:R-:W2:Y:S04]  /*136e0*/  LDL.LU R67, [R1+0x614] ;  /* 0x0006140001437983 */ /* 0x000ea80000300800 */
[----:B------:R-:W2:Y:S04]  /*136f0*/  LDL.LU R69, [R1+0x618] ;  /* 0x0006180001457983 */ /* 0x000ea80000300800 */
[----:B------:R-:W2:Y:S04]  /*13700*/  LDL.LU R71, [R1+0x61c] ;  /* 0x00061c0001477983 */ /* 0x000ea80000300800 */
[----:B------:R-:W2:Y:S04]  /*13710*/  LDL.LU R91, [R1+0x620] ;  /* 0x00062000015b7983 */ /* 0x000ea80000300800 */
[----:B------:R-:W2:Y:S01]  /*13720*/  LDL.LU R77, [R1+0x624] ;  /* 0x00062400014d7983 */ /* 0x000ea20000300800 */
[----:B---3--:R-:W-:-:S04]  /*13730*/  IADD3 R33, P6, PT, R6, R75, RZ ;  /* 0x0000004b06217210 */ /* 0x008fc80007fde0ff */
[----:B------:R-:W-:Y:S02]  /*13740*/  LEA.HI.X.SX32 R120, R75, R4, 0x1, P6 ;  /* 0x000000044b787211 */ /* 0x000fe400030f0eff */
[----:B------:R-:W3:Y:S01]  /*13750*/  LDL.LU R75, [R1+0x628] ;  /* 0x00062800014b7983 */ /* 0x000ee20000300800 */
[----:B------:R-:W-:-:S04]  /*13760*/  IADD3 R37, P4, PT, R6, R73, RZ ;  /* 0x0000004906257210 */ /* 0x000fc80007f9e0ff */
[-C--:B------:R-:W-:Y:S02]  /*13770*/  LEA.HI.X.SX32 R124, R73, R4.reuse, 0x1, P4 ;  /* 0x00000004497c7211 */ /* 0x080fe400020f0eff */
[----:B------:R-:W3:Y:S01]  /*13780*/  LDL.LU R73, [R1+0x62c] ;  /* 0x00062c0001497983 */ /* 0x000ee20000300800 */
[C---:B------:R-:W-:Y:S02]  /*13790*/  IADD3 R35, P5, PT, R6.reuse, R43, RZ ;  /* 0x0000002b06237210 */ /* 0x040fe40007fbe0ff */
[C---:B------:R-:W-:Y:S02]  /*137a0*/  IADD3 R31, P3, PT, R6.reuse, R39, RZ ;  /* 0x00000027061f7210 */ /* 0x040fe40007f7e0ff */
[-C--:B------:R-:W-:Y:S02]  /*137b0*/  LEA.HI.X.SX32 R122, R43, R4.reuse, 0x1, P5 ;  /* 0x000000042b7a7211 */ /* 0x080fe400028f0eff */
[----:B------:R-:W-:Y:S02]  /*137c0*/  LEA.HI.X.SX32 R118, R39, R4, 0x1, P3 ;  /* 0x0000000427767211 */ /* 0x000fe400018f0eff */
[----:B------:R-:W-:-:S02]  /*137d0*/  IADD3 R39, P3, PT, R6, R47, RZ ;  /* 0x0000002f06277210 */ /* 0x000fc40007f7e0ff */
[C---:B------:R-:W-:Y:S02]  /*137e0*/  IADD3 R41, P6, PT, R6.reuse, R81, RZ ;  /* 0x0000005106297210 */ /* 0x040fe40007fde0ff */
[C---:B------:R-:W-:Y:S02]  /*137f0*/  IADD3 R43, P5, PT, R6.reuse, R51, RZ ;  /* 0x00000033062b7210 */ /* 0x040fe40007fbe0ff */
[----:B------:R-:W-:Y:S02]  /*13800*/  IADD3 R45, P4, PT, R6, R79, RZ ;  /* 0x0000004f062d7210 */ /* 0x000fe40007f9e0ff */
[-C--:B-1----:R-:W-:Y:S02]  /*13810*/  LEA.HI.X.SX32 R0, R51, R4.reuse, 0x1, P5 ;  /* 0x0000000433007211 */ /* 0x082fe400028f0eff */
[-C--:B------:R-:W-:Y:S02]  /*13820*/  LEA.HI.X.SX32 R126, R47, R4.reuse, 0x1, P3 ;  /* 0x000000042f7e7211 */ /* 0x080fe400018f0eff */
[----:B------:R-:W-:-:S02]  /*13830*/  LEA.HI.X.SX32 R2, R79, R4, 0x1, P4 ;  /* 0x000000044f027211 */ /* 0x000fc400020f0eff */
[C---:B------:R-:W-:Y:S02]  /*13840*/  IADD3 R47, P3, PT, R6.reuse, R55, RZ ;  /* 0x00000037062f7210 */ /* 0x040fe40007f7e0ff */
[----:B------:R-:W-:Y:S01]  /*13850*/  LEA.HI.X.SX32 R127, R81, R4, 0x1, P6 ;  /* 0x00000004517f7211 */ /* 0x000fe200030f0eff */
[----:B------:R1:W-:Y:S01]  /*13860*/  STL [R1+0xa8], R0 ;  /* 0x0000a80001007387 */ /* 0x0003e20000100800 */
[----:B------:R-:W-:-:S03]  /*13870*/  IADD3 R49, P6, PT, R6, R57, RZ ;  /* 0x0000003906317210 */ /* 0x000fc60007fde0ff */
[----:B------:R4:W-:Y:S01]  /*13880*/  STL [R1+0xac], R2 ;  /* 0x0000ac0201007387 */ /* 0x0009e20000100800 */
[----:B------:R-:W-:Y:S02]  /*13890*/  IADD3 R51, P5, PT, R6, R59, RZ ;  /* 0x0000003b06337210 */ /* 0x000fe40007fbe0ff */
[-C--:B-1----:R-:W-:Y:S02]  /*138a0*/  LEA.HI.X.SX32 R0, R55, R4.reuse, 0x1, P3 ;  /* 0x0000000437007211 */ /* 0x082fe400018f0eff */
[----:B----4-:R-:W-:-:S03]  /*138b0*/  LEA.HI.X.SX32 R2, R57, R4, 0x1, P6 ;  /* 0x0000000439027211 */ /* 0x010fc600030f0eff */
[----:B------:R1:W-:Y:S04]  /*138c0*/  STL [R1+0xb4], R0 ;  /* 0x0000b40001007387 */ /* 0x0003e80000100800 */
[----:B------:R-:W-:Y:S04]  /*138d0*/  STL [R1+0xb8], R2 ;  /* 0x0000b80201007387 */ /* 0x000fe80000100800 */
[----:B------:R-:W4:Y:S01]  /*138e0*/  LDL.LU R83, [R1+0x630] ;  /* 0x0006300001537983 */ /* 0x000f220000300800 */
[----:B-1----:R-:W-:-:S03]  /*138f0*/  LEA.HI.X.SX32 R0, R59, R4, 0x1, P5 ;  /* 0x000000043b007211 */ /* 0x002fc600028f0eff */
[----:B------:R-:W4:Y:S04]  /*13900*/  LDL.LU R81, [R1+0x634] ;  /* 0x0006340001517983 */ /* 0x000f280000300800 */
[----:B------:R1:W-:Y:S04]  /*13910*/  STL [R1+0xbc], R0 ;  /* 0x0000bc0001007387 */ /* 0x0003e80000100800 */
[----:B------:R-:W4:Y:S01]  /*13920*/  LDL.LU R79, [R1+0x638] ;  /* 0x00063800014f7983 */ /* 0x000f220000300800 */
[C---:B------:R-:W-:Y:S02]  /*13930*/  IADD3 R53, P4, PT, R6.reuse, R61, RZ ;  /* 0x0000003d06357210 */ /* 0x040fe40007f9e0ff */
[----:B------:R-:W-:-:S02]  /*13940*/  IADD3 R55, P3, PT, R6, R63, RZ ;  /* 0x0000003f06377210 */ /* 0x000fc40007f7e0ff */
[-C--:B-1----:R-:W-:Y:S02]  /*13950*/  LEA.HI.X.SX32 R0, R61, R4.reuse, 0x1, P4 ;  /* 0x000000043d007211 */ /* 0x082fe400020f0eff */
[----:B------:R-:W-:Y:S02]  /*13960*/  IADD3 R57, P6, PT, R6, R65, RZ ;  /* 0x0000004106397210 */ /* 0x000fe40007fde0ff */
[-C--:B------:R-:W-:Y:S01]  /*13970*/  LEA.HI.X.SX32 R2, R63, R4.reuse, 0x1, P3 ;  /* 0x000000043f027211 */ /* 0x080fe200018f0eff */
[----:B------:R1:W-:Y:S04]  /*13980*/  STL [R1+0xc0], R0 ;  /* 0x0000c00001007387 */ /* 0x0003e80000100800 */
[----:B------:R2:W-:Y:S01]  /*13990*/  STL [R1+0xc4], R2 ;  /* 0x0000c40201007387 */ /* 0x0005e20000100800 */
[----:B-1----:R-:W-:-:S05]  /*139a0*/  LEA.HI.X.SX32 R0, R65, R4, 0x1, P6 ;  /* 0x0000000441007211 */ /* 0x002fca00030f0eff */
[----:B------:R1:W-:Y:S01]  /*139b0*/  STL [R1+0xc8], R0 ;  /* 0x0000c80001007387 */ /* 0x0003e20000100800 */
[C---:B--2---:R-:W-:Y:S02]  /*139c0*/  IADD3 R59, P5, PT, R6.reuse, R67, RZ ;  /* 0x00000043063b7210 */ /* 0x044fe40007fbe0ff */
[C---:B------:R-:W-:Y:S02]  /*139d0*/  IADD3 R61, P4, PT, R6.reuse, R69, RZ ;  /* 0x00000045063d7210 */ /* 0x040fe40007f9e0ff */
[-C--:B------:R-:W-:Y:S02]  /*139e0*/  LEA.HI.X.SX32 R2, R67, R4.reuse, 0x1, P5 ;  /* 0x0000000443027211 */ /* 0x080fe400028f0eff */
[C---:B------:R-:W-:Y:S02]  /*139f0*/  IADD3 R63, P3, PT, R6.reuse, R71, RZ ;  /* 0x00000047063f7210 */ /* 0x040fe40007f7e0ff */
[----:B-1----:R-:W-:Y:S01]  /*13a00*/  LEA.HI.X.SX32 R0, R69, R4, 0x1, P4 ;  /* 0x0000000445007211 */ /* 0x002fe200020f0eff */
[----:B------:R1:W-:Y:S01]  /*13a10*/  STL [R1+0xcc], R2 ;  /* 0x0000cc0201007387 */ /* 0x0003e20000100800 */
[----:B------:R-:W-:-:S03]  /*13a20*/  IADD3 R65, P6, PT, R6, R91, RZ ;  /* 0x0000005b06417210 */ /* 0x000fc60007fde0ff */
[----:B------:R-:W2:Y:S01]  /*13a30*/  LDL.LU R89, [R1+0x63c] ;  /* 0x00063c0001597983 */ /* 0x000ea20000300800 */
[----:B------:R-:W-:-:S03]  /*13a40*/  IADD3 R67, P5, PT, R6, R77, RZ ;  /* 0x0000004d06437210 */ /* 0x000fc60007fbe0ff */
[----:B------:R-:W2:Y:S01]  /*13a50*/  LDL.LU R87, [R1+0x640] ;  /* 0x0006400001577983 */ /* 0x000ea20000300800 */
[----:B-1----:R-:W-:-:S03]  /*13a60*/  LEA.HI.X.SX32 R2, R71, R4, 0x1, P3 ;  /* 0x0000000447027211 */ /* 0x002fc600018f0eff */
[----:B------:R1:W-:Y:S01]  /*13a70*/  STL [R1+0xd0], R0 ;  /* 0x0000d00001007387 */ /* 0x0003e20000100800 */
[----:B------:R-:W-:-:S03]  /*13a80*/  LEA.HI.X.SX32 R3, R77, R4, 0x1, P5 ;  /* 0x000000044d037211 */ /* 0x000fc600028f0eff */
[----:B------:R-:W2:Y:S01]  /*13a90*/  LDL.LU R85, [R1+0x644] ;  /* 0x0006440001557983 */ /* 0x000ea20000300800 */
[----:B---3--:R-:W-:-:S03]  /*13aa0*/  IADD3 R69, P4, PT, R6, R75, RZ ;  /* 0x0000004b06457210 */ /* 0x008fc60007f9e0ff */
[----:B------:R3:W-:Y:S01]  /*13ab0*/  STL [R1+0xd4], R2 ;  /* 0x0000d40201007387 */ /* 0x0007e20000100800 */
[----:B-1----:R-:W-:-:S03]  /*13ac0*/  LEA.HI.X.SX32 R0, R91, R4, 0x1, P6 ;  /* 0x000000045b007211 */ /* 0x002fc600030f0eff */
[----:B------:R-:W2:Y:S01]  /*13ad0*/  LDL.LU R93, [R1+0x648] ;  /* 0x00064800015d7983 */ /* 0x000ea20000300800 */
[----:B------:R-:W-:-:S03]  /*13ae0*/  IADD3 R71, P3, PT, R6, R73, RZ ;  /* 0x0000004906477210 */ /* 0x000fc60007f7e0ff */
[----:B------:R-:W2:Y:S01]  /*13af0*/  LDL.LU R95, [R1+0x64c] ;  /* 0x00064c00015f7983 */ /* 0x000ea20000300800 */
[----:B---3--:R-:W-:-:S03]  /*13b00*/  LEA.HI.X.SX32 R2, R75, R4, 0x1, P4 ;  /* 0x000000044b027211 */ /* 0x008fc600020f0eff */
[----:B------:R1:W-:Y:S04]  /*13b10*/  STL [R1+0xd8], R0 ;  /* 0x0000d80001007387 */ /* 0x0003e80000100800 */
[----:B------:R-:W3:Y:S04]  /*13b20*/  LDL.LU R91, [R1+0x650] ;  /* 0x00065000015b7983 */ /* 0x000ee80000300800 */
[----:B------:R4:W-:Y:S01]  /*13b30*/  STL [R1+0xdc], R3 ;  /* 0x0000dc0301007387 */ /* 0x0009e20000100800 */
[----:B-1----:R-:W-:-:S03]  /*13b40*/  LEA.HI.X.SX32 R0, R73, R4, 0x1, P3 ;  /* 0x0000000449007211 */ /* 0x002fc600018f0eff */
[----:B------:R-:W3:Y:S04]  /*13b50*/  LDL.LU R101, [R1+0x654] ;  /* 0x0006540001657983 */ /* 0x000ee80000300800 */
[----:B------:R1:W-:Y:S04]  /*13b60*/  STL [R1+0xe0], R2 ;  /* 0x0000e00201007387 */ /* 0x0003e80000100800 */
[----:B------:R-:W3:Y:S04]  /*13b70*/  LDL.LU R97, [R1+0x658] ;  /* 0x0006580001617983 */ /* 0x000ee80000300800 */
[----:B------:R1:W-:Y:S04]  /*13b80*/  STL [R1+0xe4], R0 ;  /* 0x0000e40001007387 */ /* 0x0003e80000100800 */
[----:B------:R-:W3:Y:S04]  /*13b90*/  LDL.LU R99, [R1+0x65c] ;  /* 0x00065c0001637983 */ /* 0x000ee80000300800 */
[----:B------:R-:W3:Y:S04]  /*13ba0*/  LDL.LU R105, [R1+0x660] ;  /* 0x0006600001697983 */ /* 0x000ee80000300800 */
[----:B------:R-:W3:Y:S04]  /*13bb0*/  LDL.LU R107, [R1+0x664] ;  /* 0x00066400016b7983 */ /* 0x000ee80000300800 */
[----:B------:R-:W3:Y:S01]  /*13bc0*/  LDL.LU R103, [R1+0x668] ;  /* 0x0006680001677983 */ /* 0x000ee20000300800 */
[----:B----4-:R-:W-:-:S02]  /*13bd0*/  IADD3 R73, P3, PT, R6, R83, RZ ;  /* 0x0000005306497210 */ /* 0x010fc40007f7e0ff */
[C---:B------:R-:W-:Y:S02]  /*13be0*/  IADD3 R75, P4, PT, R6.reuse, R81, RZ ;  /* 0x00000051064b7210 */ /* 0x040fe40007f9e0ff */
[-C--:B------:R-:W-:Y:S02]  /*13bf0*/  LEA.HI.X.SX32 R3, R83, R4.reuse, 0x1, P3 ;  /* 0x0000000453037211 */ /* 0x080fe400018f0eff */
[-C--:B-1----:R-:W-:Y:S02]  /*13c00*/  LEA.HI.X.SX32 R2, R81, R4.reuse, 0x1, P4 ;  /* 0x0000000451027211 */ /* 0x082fe400020f0eff */
[----:B------:R-:W-:Y:S01]  /*13c10*/  IADD3 R77, P5, PT, R6, R79, RZ ;  /* 0x0000004f064d7210 */ /* 0x000fe20007fbe0ff */
[----:B------:R1:W-:Y:S03]  /*13c20*/  STL [R1+0xe8], R3 ;  /* 0x0000e80301007387 */ /* 0x0003e60000100800 */
[----:B------:R-:W-:Y:S01]  /*13c30*/  LEA.HI.X.SX32 R0, R79, R4, 0x1, P5 ;  /* 0x000000044f007211 */ /* 0x000fe200028f0eff */
[----:B------:R-:W4:Y:S04]  /*13c40*/  LDL.LU R109, [R1+0x66c] ;  /* 0x00066c00016d7983 */ /* 0x000f280000300800 */
[----:B------:R1:W-:Y:S04]  /*13c50*/  STL [R1+0xec], R2 ;  /* 0x0000ec0201007387 */ /* 0x0003e80000100800 */
[----:B------:R-:W4:Y:S04]  /*13c60*/  LDL.LU R115, [R1+0x670] ;  /* 0x0006700001737983 */ /* 0x000f280000300800 */
[----:B------:R1:W-:Y:S04]  /*13c70*/  STL [R1+0xf0], R0 ;  /* 0x0000f00001007387 */ /* 0x0003e80000100800 */
[----:B------:R-:W4:Y:S04]  /*13c80*/  LDL.LU R111, [R1+0x674] ;  /* 0x00067400016f7983 */ /* 0x000f280000300800 */
[----:B------:R-:W4:Y:S04]  /*13c90*/  LDL.LU R119, [R1+0x678] ;  /* 0x0006780001777983 */ /* 0x000f280000300800 */
[----:B------:R-:W4:Y:S04]  /*13ca0*/  LDL.LU R117, [R1+0x67c] ;  /* 0x00067c0001757983 */ /* 0x000f280000300800 */
[----:B------:R-:W4:Y:S04]  /*13cb0*/  LDL.LU R121, [R1+0x680] ;  /* 0x0006800001797983 */ /* 0x000f280000300800 */
[----:B------:R-:W4:Y:S01]  /*13cc0*/  LDL.LU R123, [R1+0x684] ;  /* 0x00068400017b7983 */ /* 0x000f220000300800 */
[C---:B------:R-:W-:Y:S01]  /*13cd0*/  SHF.L.U64.HI R112, R110.reuse, 0x2, R112 ;  /* 0x000000026e707819 */ /* 0x040fe20000010270 */
[----:B------:R-:W-:Y:S01]  /*13ce0*/  IMAD.SHL.U32 R110, R110, 0x4, RZ ;  /* 0x000000046e6e7824 */ /* 0x000fe200078e00ff */
        /* <DEDUP_REMOVED lines=40> */
[----:B--2---:R-:W-:-:S02]  /*13f70*/  IADD3 R79, P3, PT, R6, R89, RZ ;  /* 0x00000059064f7210 */ /* 0x004fc40007f7e0ff */
[C---:B------:R-:W-:Y:S02]  /*13f80*/  IADD3 R81, P4, PT, R6.reuse, R87, RZ ;  /* 0x0000005706517210 */ /* 0x040fe40007f9e0ff */
[-C--:B-1----:R-:W-:Y:S02]  /*13f90*/  LEA.HI.X.SX32 R3, R89, R4.reuse, 0x1, P3 ;  /* 0x0000000459037211 */ /* 0x082fe400018f0eff */
[-C--:B------:R-:W-:Y:S02]  /*13fa0*/  LEA.HI.X.SX32 R2, R87, R4.reuse, 0x1, P4 ;  /* 0x0000000457027211 */ /* 0x080fe400020f0eff */
[C---:B------:R-:W-:Y:S01]  /*13fb0*/  IADD3 R83, P5, PT, R6.reuse, R85, RZ ;  /* 0x0000005506537210 */ /* 0x040fe20007fbe0ff */
[----:B------:R1:W-:Y:S03]  /*13fc0*/  STL [R1+0xf4], R3 ;  /* 0x0000f40301007387 */ /* 0x0003e60000100800 */
[----:B------:R-:W-:Y:S01]  /*13fd0*/  LEA.HI.X.SX32 R0, R85, R4, 0x1, P5 ;  /* 0x0000000455007211 */ /* 0x000fe200028f0eff */
[----:B------:R2:W-:Y:S01]  /*13fe0*/  STL [R1+0xf8], R2 ;  /* 0x0000f80201007387 */ /* 0x0005e20000100800 */
[----:B------:R-:W-:-:S03]  /*13ff0*/  IADD3 R85, P3, PT, R6, R93, RZ ;  /* 0x0000005d06557210 */ /* 0x000fc60007f7e0ff */
[----:B------:R3:W-:Y:S01]  /*14000*/  STL [R1+0xfc], R0 ;  /* 0x0000fc0001007387 */ /* 0x0007e20000100800 */
[C---:B------:R-:W-:Y:S02]  /*14010*/  IADD3 R87, P4, PT, R6.reuse, R95, RZ ;  /* 0x0000005f06577210 */ /* 0x040fe40007f9e0ff */
[-C--:B-1----:R-:W-:Y:S02]  /*14020*/  LEA.HI.X.SX32 R3, R93, R4.reuse, 0x1, P3 ;  /* 0x000000045d037211 */ /* 0x082fe400018f0eff */
[----:B--2---:R-:W-:Y:S02]  /*14030*/  LEA.HI.X.SX32 R2, R95, R4, 0x1, P4 ;  /* 0x000000045f027211 */ /* 0x004fe400020f0eff */
[----:B---3--:R-:W-:-:S04]  /*14040*/  IADD3 R89, P5, PT, R6, R91, RZ ;  /* 0x0000005b06597210 */ /* 0x008fc80007fbe0ff */
[----:B------:R-:W-:Y:S01]  /*14050*/  LEA.HI.X.SX32 R0, R91, R4, 0x1, P5 ;  /* 0x000000045b007211 */ /* 0x000fe200028f0eff */
[----:B------:R1:W-:Y:S01]  /*14060*/  STL [R1+0x100], R3 ;  /* 0x0001000301007387 */ /* 0x0003e20000100800 */
[----:B------:R-:W-:-:S03]  /*14070*/  IADD3 R91, P3, PT, R6, R101, RZ ;  /* 0x00000065065b7210 */ /* 0x000fc60007f7e0ff */
[----:B------:R2:W-:Y:S01]  /*14080*/  STL [R1+0x104], R2 ;  /* 0x0001040201007387 */ /* 0x0005e20000100800 */
[----:B------:R-:W-:-:S03]  /*14090*/  IADD3 R93, P4, PT, R6, R97, RZ ;  /* 0x00000061065d7210 */ /* 0x000fc60007f9e0ff */
[----:B------:R3:W-:Y:S01]  /*140a0*/  STL [R1+0x108], R0 ;  /* 0x0001080001007387 */ /* 0x0007e20000100800 */
[-C--:B-1----:R-:W-:Y:S02]  /*140b0*/  LEA.HI.X.SX32 R3, R101, R4.reuse, 0x1, P3 ;  /* 0x0000000465037211 */ /* 0x082fe400018f0eff */
[-C--:B--2---:R-:W-:Y:S02]  /*140c0*/  LEA.HI.X.SX32 R2, R97, R4.reuse, 0x1, P4 ;  /* 0x0000000461027211 */ /* 0x084fe400020f0eff */
[C---:B------:R-:W-:Y:S01]  /*140d0*/  IADD3 R95, P5, PT, R6.reuse, R99, RZ ;  /* 0x00000063065f7210 */ /* 0x040fe20007fbe0ff */
[----:B------:R1:W-:Y:S03]  /*140e0*/  STL [R1+0x10c], R3 ;  /* 0x00010c0301007387 */ /* 0x0003e60000100800 */
[----:B---3--:R-:W-:Y:S02]  /*140f0*/  LEA.HI.X.SX32 R0, R99, R4, 0x1, P5 ;  /* 0x0000000463007211 */ /* 0x008fe400028f0eff */
[----:B------:R-:W-:-:S02]  /*14100*/  IADD3 R97, P3, PT, R6, R105, RZ ;  /* 0x0000006906617210 */ /* 0x000fc40007f7e0ff */
[C---:B------:R-:W-:Y:S01]  /*14110*/  IADD3 R99, P4, PT, R6.reuse, R107, RZ ;  /* 0x0000006b06637210 */ /* 0x040fe20007f9e0ff */
[----:B------:R2:W-:Y:S01]  /*14120*/  STL [R1+0x110], R2 ;  /* 0x0001100201007387 */ /* 0x0005e20000100800 */
[----:B------:R-:W-:-:S03]  /*14130*/  IADD3 R101, P5, PT, R6, R103, RZ ;  /* 0x0000006706657210 */ /* 0x000fc60007fbe0ff */
[----:B------:R3:W-:Y:S01]  /*14140*/  STL [R1+0x114], R0 ;  /* 0x0001140001007387 */ /* 0x0007e20000100800 */
[-C--:B-1----:R-:W-:Y:S02]  /*14150*/  LEA.HI.X.SX32 R3, R105, R4.reuse, 0x1, P3 ;  /* 0x0000000469037211 */ /* 0x082fe400018f0eff */
[----:B--2---:R-:W-:-:S03]  /*14160*/  LEA.HI.X.SX32 R2, R107, R4, 0x1, P4 ;  /* 0x000000046b027211 */ /* 0x004fc600020f0eff */
[----:B------:R-:W-:Y:S01]  /*14170*/  STL [R1+0x118], R3 ;  /* 0x0001180301007387 */ /* 0x000fe20000100800 */
[----:B---3--:R-:W-:-:S03]  /*14180*/  LEA.HI.X.SX32 R0, R103, R4, 0x1, P5 ;  /* 0x0000000467007211 */ /* 0x008fc600028f0eff */
[----:B------:R1:W-:Y:S04]  /*14190*/  STL [R1+0x11c], R2 ;  /* 0x00011c0201007387 */ /* 0x0003e80000100800 */
[----:B------:R2:W-:Y:S04]  /*141a0*/  STL [R1+0x120], R0 ;  /* 0x0001200001007387 */ /* 0x0005e80000100800 */
[----:B------:R-:W-:Y:S04]  /*141b0*/  STL [R1+0xa4], R112 ;  /* 0x0000a47001007387 */ /* 0x000fe80000100800 */
[----:B------:R-:W-:Y:S04]  /*141c0*/  STL [R1+0xa0], R110 ;  /* 0x0000a06e01007387 */ /* 0x000fe80000100800 */
[----:B------:R3:W-:Y:S04]  /*141d0*/  STL [R1+0x9c], R108 ;  /* 0x00009c6c01007387 */ /* 0x0007e80000100800 */
[----:B------:R-:W-:Y:S04]  /*141e0*/  STL [R1+0x98], R106 ;  /* 0x0000986a01007387 */ /* 0x000fe80000100800 */
[----:B------:R-:W-:Y:S04]  /*141f0*/  STL [R1+0x94], R104 ;  /* 0x0000946801007387 */ /* 0x000fe80000100800 */
[----:B------:R-:W-:Y:S04]  /*14200*/  STL [R1+0x90], R102 ;  /* 0x0000906601007387 */ /* 0x000fe80000100800 */
[----:B------:R-:W-:Y:S04]  /*14210*/  STL [R1+0x8c], R100 ;  /* 0x00008c6401007387 */ /* 0x000fe80000100800 */
[----:B------:R1:W-:Y:S04]  /*14220*/  STL [R1+0x88], R98 ;  /* 0x0000886201007387 */ /* 0x0003e80000100800 */
        /* <DEDUP_REMOVED lines=21> */
[----:B------:R-:W-:Y:S01]  /*14380*/  STL [R1+0x30], R54 ;  /* 0x0000303601007387 */ /* 0x000fe20000100800 */
[----:B----4-:R-:W-:-:S03]  /*14390*/  IADD3 R103, P3, PT, R6, R109, RZ ;  /* 0x0000006d06677210 */ /* 0x010fc60007f7e0ff */
[----:B------:R-:W-:Y:S01]  /*143a0*/  STL [R1+0x2c], R52 ;  /* 0x00002c3401007387 */ /* 0x000fe20000100800 */
[----:B------:R-:W-:-:S03]  /*143b0*/  IADD3 R105, P4, PT, R6, R115, RZ ;  /* 0x0000007306697210 */ /* 0x000fc60007f9e0ff */
[----:B------:R-:W-:Y:S01]  /*143c0*/  STL [R1+0x28], R50 ;  /* 0x0000283201007387 */ /* 0x000fe20000100800 */
[----:B------:R-:W-:-:S03]  /*143d0*/  IADD3 R107, P5, PT, R6, R111, RZ ;  /* 0x0000006f066b7210 */ /* 0x000fc60007fbe0ff */
[----:B------:R-:W-:Y:S04]  /*143e0*/  STL [R1+0x24], R48 ;  /* 0x0000243001007387 */ /* 0x000fe80000100800 */
[----:B------:R-:W-:Y:S01]  /*143f0*/  STL [R1+0x20], R46 ;  /* 0x0000202e01007387 */ /* 0x000fe20000100800 */
[----:B-1----:R-:W-:-:S03]  /*14400*/  LEA.HI.X.SX32 R2, R109, R4, 0x1, P3 ;  /* 0x000000046d027211 */ /* 0x002fc600018f0eff */
[----:B------:R-:W-:Y:S01]  /*14410*/  STL [R1+0x1c], R44 ;  /* 0x00001c2c01007387 */ /* 0x000fe20000100800 */
[----:B--2---:R-:W-:-:S03]  /*14420*/  LEA.HI.X.SX32 R0, R115, R4, 0x1, P4 ;  /* 0x0000000473007211 */ /* 0x004fc600020f0eff */
[----:B------:R1:W-:Y:S01]  /*14430*/  STL [R1+0x18], R42 ;  /* 0x0000182a01007387 */ /* 0x0003e20000100800 */
[----:B------:R-:W-:-:S03]  /*14440*/  LEA.HI.X.SX32 R3, R111, R4, 0x1, P5 ;  /* 0x000000046f037211 */ /* 0x000fc600028f0eff */
[----:B------:R-:W-:Y:S01]  /*14450*/  STL [R1+0x14], R40 ;  /* 0x0000142801007387 */ /* 0x000fe20000100800 */
[C---:B------:R-:W-:Y:S02]  /*14460*/  IADD3 R109, P3, PT, R6.reuse, R119, RZ ;  /* 0x00000077066d7210 */ /* 0x040fe40007f7e0ff */
[C---:B------:R-:W-:Y:S01]  /*14470*/  IADD3 R111, P4, PT, R6.reuse, R117, RZ ;  /* 0x00000075066f7210 */ /* 0x040fe20007f9e0ff */
[----:B------:R-:W-:Y:S01]  /*14480*/  STL [R1+0x10], R38 ;  /* 0x0000102601007387 */ /* 0x000fe20000100800 */
[C---:B------:R-:W-:Y:S02]  /*14490*/  IADD3 R113, P5, PT, R6.reuse, R121, RZ ;  /* 0x0000007906717210 */ /* 0x040fe40007fbe0ff */
[----:B------:R-:W-:Y:S01]  /*144a0*/  IADD3 R115, P6, PT, R6, R123, RZ ;  /* 0x0000007b06737210 */ /* 0x000fe20007fde0ff */
[----:B------:R-:W-:Y:S01]  /*144b0*/  STL [R1+0xc], R36 ;  /* 0x00000c2401007387 */ /* 0x000fe20000100800 */
[----:B------:R-:W-:-:S03]  /*144c0*/  SHF.L.U64.HI R6, R8, 0x2, R116 ;  /* 0x0000000208067819 */ /* 0x000fc60000010274 */
[----:B------:R-:W-:Y:S01]  /*144d0*/  STL [R1+0x8], R34 ;  /* 0x0000082201007387 */ /* 0x000fe20000100800 */
[----:B------:R-:W-:-:S03]  /*144e0*/  LEA.HI.X.SX32 R119, R119, R4, 0x1, P3 ;  /* 0x0000000477777211 */ /* 0x000fc600018f0eff */
[----:B------:R-:W1:Y:S01]  /*144f0*/  LDL.LU R116, [R1+0xa8] ;  /* 0x0000a80001747983 */ /* 0x000e620000300800 */
[----:B------:R-:W-:-:S03]  /*14500*/  LEA.HI.X.SX32 R117, R117, R4, 0x1, P4 ;  /* 0x0000000475757211 */ /* 0x000fc600020f0eff */
[----:B------:R2:W-:Y:S01]  /*14510*/  STL [R1+0x4], R32 ;  /* 0x0000042001007387 */ /* 0x0005e20000100800 */
[-C--:B------:R-:W-:Y:S02]  /*14520*/  LEA.HI.X.SX32 R121, R121, R4.reuse, 0x1, P5 ;  /* 0x0000000479797211 */ /* 0x080fe400028f0eff */
[----:B------:R-:W-:Y:S01]  /*14530*/  LEA.HI.X.SX32 R123, R123, R4, 0x1, P6 ;  /* 0x000000047b7b7211 */ /* 0x000fe200030f0eff */
[----:B---3--:R-:W3:Y:S01]  /*14540*/  LDL R108, [R1+0xac] ;  /* 0x0000ac00016c7983 */ /* 0x008ee20000100800 */
[----:B------:R-:W-:Y:S01]  /*14550*/  SHF.L.U64.HI R4, R5, 0x2, R7 ;  /* 0x0000000205047819 */ /* 0x000fe20000010207 */
[----:B------:R-:W-:Y:S02]  /*14560*/  IMAD.SHL.U32 R7, R8, 0x4, RZ ;  /* 0x0000000408077824 */ /* 0x000fe400078e00ff */
[----:B------:R4:W-:Y:S01]  /*14570*/  STL [R1], R30 ;  /* 0x0000001e01007387 */ /* 0x0009e20000100800 */
[----:B------:R-:W-:-:S03]  /*14580*/  SHF.L.U64.HI R8, R9, 0x2, R114 ;  /* 0x0000000209087819 */ /* 0x000fc60000010272 */
[----:B------:R-:W2:Y:S04]  /*14590*/  LDL.LU R110, [R1+0xb4] ;  /* 0x0000b400016e7983 */ /* 0x000ea80000300800 */
[----:B------:R-:W4:Y:S04]  /*145a0*/  LDL.LU R98, [R1+0xb8] ;  /* 0x0000b80001627983 */ /* 0x000f280000300800 */
[----:B------:R-:W4:Y:S04]  /*145b0*/  LDL.LU R112, [R1+0xbc] ;  /* 0x0000bc0001707983 */ /* 0x000f280000300800 */
[----:B------:R-:W4:Y:S04]  /*145c0*/  LDL.LU R114, [R1+0xc0] ;  /* 0x0000c00001727983 */ /* 0x000f280000300800 */
[----:B------:R-:W4:Y:S04]  /*145d0*/  LDL.LU R100, [R1+0xc4] ;  /* 0x0000c40001647983 */ /* 0x000f280000300800 */
[----:B------:R-:W4:Y:S04]  /*145e0*/  LDL.LU R102, [R1+0xc8] ;  /* 0x0000c80001667983 */ /* 0x000f280000300800 */
[----:B------:R-:W4:Y:S04]  /*145f0*/  LDL.LU R104, [R1+0xcc] ;  /* 0x0000cc0001687983 */ /* 0x000f280000300800 */
[----:B------:R-:W4:Y:S01]  /*14600*/  LDL.LU R106, [R1+0xd0] ;  /* 0x0000d000016a7983 */ /* 0x000f220000300800 */
[----:B-1----:R-:W-:-:S03]  /*14610*/  SHF.L.U64.HI R42, R43, 0x2, R116 ;  /* 0x000000022b2a7819 */ /* 0x002fc60000010274 */
[----:B------:R-:W4:Y:S01]  /*14620*/  LDL.LU R116, [R1+0xd4] ;  /* 0x0000d40001747983 */ /* 0x000f220000300800 */
[----:B---3--:R-:W-:-:S03]  /*14630*/  SHF.L.U64.HI R44, R45, 0x2, R108 ;  /* 0x000000022d2c7819 */ /* 0x008fc6000001026c */
[----:B------:R-:W3:Y:S01]  /*14640*/  LDL.LU R108, [R1+0xd8] ;  /* 0x0000d800016c7983 */ /* 0x000ee20000300800 */
[----:B--2---:R-:W-:-:S03]  /*14650*/  SHF.L.U64.HI R46, R47, 0x2, R110 ;  /* 0x000000022f2e7819 */ /* 0x004fc6000001026e */
[----:B------:R-:W2:Y:S01]  /*14660*/  LDL.LU R110, [R1+0xdc] ;  /* 0x0000dc00016e7983 */ /* 0x000ea20000300800 */
[----:B----4-:R-:W-:-:S03]  /*14670*/  SHF.L.U64.HI R50, R51, 0x2, R112 ;  /* 0x0000000233327819 */ /* 0x010fc60000010270 */
[----:B------:R-:W4:Y:S01]  /*14680*/  LDL.LU R112, [R1+0xe0] ;  /* 0x0000e00001707983 */ /* 0x000f220000300800 */
[----:B------:R-:W-:-:S03]  /*14690*/  SHF.L.U64.HI R52, R53, 0x2, R114 ;  /* 0x0000000235347819 */ /* 0x000fc60000010272 */
[----:B------:R-:W4:Y:S04]  /*146a0*/  LDL.LU R114, [R1+0xe4] ;  /* 0x0000e40001727983 */ /* 0x000f280000300800 */
[----:B------:R-:W4:Y:S01]  /*146b0*/  LDL.LU R88, [R1+0xe8] ;  /* 0x0000e80001587983 */ /* 0x000f220000300800 */
[----:B------:R-:W-:-:S03]  /*146c0*/  SHF.L.U64.HI R48, R49, 0x2, R98 ;  /* 0x0000000231307819 */ /* 0x000fc60000010262 */
[----:B------:R-:W4:Y:S01]  /*146d0*/  LDL.LU R90, [R1+0xec] ;  /* 0x0000ec00015a7983 */ /* 0x000f220000300800 */
[----:B------:R-:W-:-:S03]  /*146e0*/  SHF.L.U64.HI R54, R55, 0x2, R100 ;  /* 0x0000000237367819 */ /* 0x000fc60000010264 */
[----:B------:R-:W4:Y:S04]  /*146f0*/  LDL.LU R92, [R1+0xf0] ;  /* 0x0000f000015c7983 */ /* 0x000f280000300800 */
[----:B------:R-:W4:Y:S01]  /*14700*/  LDL.LU R94, [R1+0xf4] ;  /* 0x0000f400015e7983 */ /* 0x000f220000300800 */
[----:B------:R-:W-:-:S03]  /*14710*/  SHF.L.U64.HI R56, R57, 0x2, R102 ;  /* 0x0000000239387819 */ /* 0x000fc60000010266 */
[----:B------:R-:W4:Y:S01]  /*14720*/  LDL.LU R96, [R1+0xf8] ;  /* 0x0000f80001607983 */ /* 0x000f220000300800 */
[----:B------:R-:W-:-:S03]  /*14730*/  SHF.L.U64.HI R58, R59, 0x2, R104 ;  /* 0x000000023b3a7819 */ /* 0x000fc60000010268 */
[----:B------:R-:W4:Y:S01]  /*14740*/  LDL.LU R98, [R1+0xfc] ;  /* 0x0000fc0001627983 */ /* 0x000f220000300800 */
[----:B------:R-:W-:-:S03]  /*14750*/  SHF.L.U64.HI R60, R61, 0x2, R106 ;  /* 0x000000023d3c7819 */ /* 0x000fc6000001026a */
[----:B------:R-:W4:Y:S01]  /*14760*/  LDL.LU R100, [R1+0x100] ;  /* 0x0001000001647983 */ /* 0x000f220000300800 */
[----:B------:R-:W-:-:S03]  /*14770*/  SHF.L.U64.HI R62, R63, 0x2, R116 ;  /* 0x000000023f3e7819 */ /* 0x000fc60000010274 */
[----:B------:R-:W4:Y:S04]  /*14780*/  LDL.LU R116, [R1+0x104] ;  /* 0x0001040001747983 */ /* 0x000f280000300800 */
[----:B------:R-:W4:Y:S01]  /*14790*/  LDL.LU R102, [R1+0x108] ;  /* 0x0001080001667983 */ /* 0x000f220000300800 */
[----:B---3--:R-:W-:-:S03]  /*147a0*/  SHF.L.U64.HI R64, R65, 0x2, R108 ;  /* 0x0000000241407819 */ /* 0x008fc6000001026c */
[----:B------:R-:W3:Y:S04]  /*147b0*/  LDL.LU R104, [R1+0x10c] ;  /* 0x00010c0001687983 */ /* 0x000ee80000300800 */
[----:B------:R-:W3:Y:S01]  /*147c0*/  LDL.LU R106, [R1+0x110] ;  /* 0x00011000016a7983 */ /* 0x000ee20000300800 */
[----:B--2---:R-:W-:-:S03]  /*147d0*/  SHF.L.U64.HI R66, R67, 0x2, R110 ;  /* 0x0000000243427819 */ /* 0x004fc6000001026e */
[----:B------:R-:W2:Y:S04]  /*147e0*/  LDL.LU R108, [R1+0x114] ;  /* 0x00011400016c7983 */ /* 0x000ea80000300800 */
[----:B------:R-:W2:Y:S01]  /*147f0*/  LDL.LU R110, [R1+0x118] ;  /* 0x00011800016e7983 */ /* 0x000ea20000300800 */
[----:B----4-:R-:W-:-:S03]  /*14800*/  SHF.L.U64.HI R68, R69, 0x2, R112 ;  /* 0x0000000245447819 */ /* 0x010fc60000010270 */
[----:B------:R-:W4:Y:S01]  /*14810*/  LDL.LU R112, [R1+0x11c] ;  /* 0x00011c0001707983 */ /* 0x000f220000300800 */
[----:B------:R-:W-:-:S03]  /*14820*/  SHF.L.U64.HI R70, R71, 0x2, R114 ;  /* 0x0000000247467819 */ /* 0x000fc60000010272 */
[----:B------:R-:W4:Y:S01]  /*14830*/  LDL.LU R114, [R1+0x120] ;  /* 0x0001200001727983 */ /* 0x000f220000300800 */
[----:B------:R-:W-:Y:S02]  /*14840*/  SHF.L.U64.HI R72, R73, 0x2, R88 ;  /* 0x0000000249487819 */ /* 0x000fe40000010258 */
[----:B------:R-:W-:Y:S02]  /*14850*/  SHF.L.U64.HI R74, R75, 0x2, R90 ;  /* 0x000000024b4a7819 */ /* 0x000fe4000001025a */
[----:B------:R-:W-:Y:S02]  /*14860*/  SHF.L.U64.HI R76, R77, 0x2, R92 ;  /* 0x000000024d4c7819 */ /* 0x000fe4000001025c */
[----:B------:R-:W-:Y:S02]  /*14870*/  SHF.L.U64.HI R78, R79, 0x2, R94 ;  /* 0x000000024f4e7819 */ /* 0x000fe4000001025e */
[----:B------:R-:W-:Y:S02]  /*14880*/  SHF.L.U64.HI R80, R81, 0x2, R96 ;  /* 0x0000000251507819 */ /* 0x000fe40000010260 */
[----:B------:R-:W-:-:S02]  /*14890*/  SHF.L.U64.HI R82, R83, 0x2, R98 ;  /* 0x0000000253527819 */ /* 0x000fc40000010262 */
[----:B------:R-:W-:Y:S02]  /*148a0*/  SHF.L.U64.HI R84, R85, 0x2, R100 ;  /* 0x0000000255547819 */ /* 0x000fe40000010264 */
[----:B------:R-:W-:Y:S02]  /*148b0*/  SHF.L.U64.HI R86, R87, 0x2, R116 ;  /* 0x0000000257567819 */ /* 0x000fe40000010274 */
[----:B------:R-:W4:Y:S01]  /*148c0*/  LDL.LU R116, [R1+0x144] ;  /* 0x0001440001747983 */ /* 0x000f220000300800 */
[----:B------:R-:W-:Y:S02]  /*148d0*/  SHF.L.U64.HI R88, R89, 0x2, R102 ;  /* 0x0000000259587819 */ /* 0x000fe40000010266 */
[----:B------:R-:W-:Y:S02]  /*148e0*/  SHF.L.U64.HI R102, R103, 0x2, R2 ;  /* 0x0000000267667819 */ /* 0x000fe40000010202 */
[----:B---3--:R-:W-:Y:S01]  /*148f0*/  SHF.L.U64.HI R90, R91, 0x2, R104 ;  /* 0x000000025b5a7819 */ /* 0x008fe20000010268 */
[----:B------:R-:W3:Y:S01]  /*14900*/  LDL.LU R2, [R1+0x73c] ;  /* 0x00073c0001027983 */ /* 0x000ee20000300800 */
[----:B------:R-:W-:-:S02]  /*14910*/  SHF.L.U64.HI R104, R105, 0x2, R0 ;  /* 0x0000000269687819 */ /* 0x000fc40000010200 */
[----:B------:R-:W-:Y:S01]  /*14920*/  SHF.L.U64.HI R92, R93, 0x2, R106 ;  /* 0x000000025d5c7819 */ /* 0x000fe2000001026a */
[----:B------:R-:W3:Y:S01]  /*14930*/  LDL.LU R0, [R1+0x738] ;  /* 0x0007380001007983 */ /* 0x000ee20000300800 */
[----:B------:R-:W-:Y:S02]  /*14940*/  SHF.L.U64.HI R106, R107, 0x2, R3 ;  /* 0x000000026b6a7819 */ /* 0x000fe40000010203 */
[----:B--2---:R-:W-:Y:S01]  /*14950*/  SHF.L.U64.HI R94, R95, 0x2, R108 ;  /* 0x000000025f5e7819 */ /* 0x004fe2000001026c */
[----:B------:R-:W2:Y:S01]  /*14960*/  LDL.LU R3, [R1+0x734] ;  /* 0x0007340001037983 */ /* 0x000ea20000300800 */
[----:B------:R-:W-:Y:S02]  /*14970*/  SHF.L.U64.HI R108, R109, 0x2, R119 ;  /* 0x000000026d6c7819 */ /* 0x000fe40000010277 */
[----:B------:R-:W-:Y:S01]  /*14980*/  SHF.L.U64.HI R96, R97, 0x2, R110 ;  /* 0x0000000261607819 */ /* 0x000fe2000001026e */
[----:B------:R-:W2:Y:S01]  /*14990*/  LDL.LU R119, [R1+0x730] ;  /* 0x0007300001777983 */ /* 0x000ea20000300800 */
[----:B------:R-:W-:-:S02]  /*149a0*/  SHF.L.U64.HI R110, R111, 0x2, R117 ;  /* 0x000000026f6e7819 */ /* 0x000fc40000010275 */
[----:B----4-:R-:W-:Y:S01]  /*149b0*/  SHF.L.U64.HI R98, R99, 0x2, R112 ;  /* 0x0000000263627819 */ /* 0x010fe20000010270 */
[----:B------:R-:W4:Y:S01]  /*149c0*/  LDL.LU R117, [R1+0x72c] ;  /* 0x00072c0001757983 */ /* 0x000f220000300800 */
[----:B------:R-:W-:Y:S02]  /*149d0*/  SHF.L.U64.HI R112, R113, 0x2, R121 ;  /* 0x0000000271707819 */ /* 0x000fe40000010279 */
[----:B------:R-:W-:Y:S01]  /*149e0*/  SHF.L.U64.HI R100, R101, 0x2, R114 ;  /* 0x0000000265647819 */ /* 0x000fe20000010272 */
[----:B------:R-:W2:Y:S01]  /*149f0*/  LDL.LU R121, [R1+0x728] ;  /* 0x0007280001797983 */ /* 0x000ea20000300800 */
[----:B------:R-:W-:-:S03]  /*14a00*/  SHF.L.U64.HI R114, R115, 0x2, R123 ;  /* 0x0000000273727819 */ /* 0x000fc6000001027b */
[----:B------:R-:W3:Y:S01]  /*14a10*/  LDL.LU R123, [R1+0x724] ;  /* 0x00072400017b7983 */ /* 0x000ee20000300800 */
[----:B------:R-:W-:Y:S02]  /*14a20*/  SHF.L.U64.HI R32, R33, 0x2, R120 ;  /* 0x0000000221207819 */ /* 0x000fe40000010278 */
[----:B------:R-:W1:Y:S01]  /*14a30*/  LDC R120, c[0x0][0x3a0] ;  /* 0x0000e800ff787b82 */ /* 0x000e620000000800 */
[----:B------:R-:W-:Y:S02]  /*14a40*/  SHF.L.U64.HI R30, R31, 0x2, R118 ;  /* 0x000000021f1e7819 */ /* 0x000fe40000010276 */
[----:B------:R-:W-:Y:S02]  /*14a50*/  SHF.L.U64.HI R34, R35, 0x2, R122 ;  /* 0x0000000223227819 */ /* 0x000fe4000001027a */
[----:B------:R-:W-:Y:S02]  /*14a60*/  SHF.L.U64.HI R36, R37, 0x2, R124 ;  /* 0x0000000225247819 */ /* 0x000fe4000001027c */
[----:B------:R-:W-:Y:S01]  /*14a70*/  SHF.L.U64.HI R38, R39, 0x2, R126 ;  /* 0x0000000227267819 */ /* 0x000fe2000001027e */
[----:B-1----:R-:W-:-:S05]  /*14a80*/  VIADD R120, R120, 0x1f ;  /* 0x0000001f78787836 */ /* 0x002fca0000000000 */
[----:B------:R-:W-:-:S04]  /*14a90*/  SHF.R.S32.HI R118, RZ, 0x1f, R120 ;  /* 0x0000001fff767819 */ /* 0x000fc80000011478 */
[----:B------:R-:W-:-:S04]  /*14aa0*/  LEA.HI R118, R118, R120, RZ, 0x5 ;  /* 0x0000007876767211 */ /* 0x000fc800078f28ff */
[----:B------:R-:W-:-:S04]  /*14ab0*/  SHF.R.S32.HI R124, RZ, 0x5, R118 ;  /* 0x00000005ff7c7819 */ /* 0x000fc80000011476 */
[----:B------:R-:W-:-:S05]  /*14ac0*/  VIMNMX R126, PT, PT, R124, 0x2, !PT ;  /* 0x000000027c7e7848 */ /* 0x000fca0007fe0100 */
[----:B------:R-:W-:Y:S01]  /*14ad0*/  VIADD R126, R126, 0xffffffff ;  /* 0xffffffff7e7e7836 */ /* 0x000fe20000000000 */
[----:B------:R-:W-:Y:S01]  /*14ae0*/  ULEA UR30, UP1, UR32, UR10, 0x4 ;  /* 0x0000000a201e7291 */ /* 0x000fe2000f8220ff */
[----:B------:R-:W-:Y:S01]  /*14af0*/  SHF.L.U64.HI R40, R41, 0x2, R127 ;  /* 0x0000000229287819 */ /* 0x000fe2000001027f */
[----:B------:R-:W-:Y:S01]  /*14b00*/  ULEA UR31, UP2, UR33, UR8, 0x4 ;  /* 0x00000008211f7291 */ /* 0x000fe2000f8420ff */
[----:B------:R-:W-:Y:S01]  /*14b10*/  SHF.L.U64.HI R10, R11, 0x2, R10 ;  /* 0x000000020b0a7819 */ /* 0x000fe2000001020a */
[----:B------:R-:W-:Y:S01]  /*14b20*/  VIADD R127, R124, 0xfffffffc ;  /* 0xfffffffc7c7f7836 */ /* 0x000fe20000000000 */
[----:B------:R-:W-:Y:S01]  /*14b30*/  SHF.L.U64.HI R12, R13, 0x2, R12 ;  /* 0x000000020d0c7819 */ /* 0x000fe2000001020c */
[----:B------:R-:W-:Y:S01]  /*14b40*/  IMAD.SHL.U32 R5, R5, 0x4, RZ ;  /* 0x0000000405057824 */ /* 0x000fe200078e00ff */
        /* <DEDUP_REMOVED lines=141> */
[----:B------:R-:W-:-:S02]  /*15420*/  IMAD.SHL.U32 R133, R133, 0x4, RZ ;  /* 0x0000000485857824 */ /* 0x000fc400078e00ff */
[----:B------:R-:W-:Y:S02]  /*15430*/  IMAD.SHL.U32 R131, R131, 0x4, RZ ;  /* 0x0000000483837824 */ /* 0x000fe400078e00ff */
[----:B------:R-:W-:Y:S02]  /*15440*/  IMAD.SHL.U32 R129, R129, 0x4, RZ ;  /* 0x0000000481817824 */ /* 0x000fe400078e00ff */
[----:B------:R-:W-:Y:S02]  /*15450*/  IMAD.SHL.U32 R125, R125, 0x4, RZ ;  /* 0x000000047d7d7824 */ /* 0x000fe400078e00ff */
[----:B------:R-:W-:Y:S02]  /*15460*/  IMAD.SHL.U32 R31, R31, 0x4, RZ ;  /* 0x000000041f1f7824 */ /* 0x000fe400078e00ff */
[----:B------:R-:W-:Y:S02]  /*15470*/  IMAD.SHL.U32 R33, R33, 0x4, RZ ;  /* 0x0000000421217824 */ /* 0x000fe400078e00ff */
        /* <DEDUP_REMOVED lines=26> */
[----:B------:R-:W-:Y:S01]  /*15620*/  IMAD.SHL.U32 R87, R87, 0x4, RZ ;  /* 0x0000000457577824 */ /* 0x000fe200078e00ff */
[----:B---3--:R-:W-:Y:S02]  /*15630*/  SHF.L.U64.HI R122, R123, 0x2, R2 ;  /* 0x000000027b7a7819 */ /* 0x008fe40000010202 */
[----:B------:R-:W1:Y:S01]  /*15640*/  S2R R2, SR_TID.X ;  /* 0x0000000000027919 */ /* 0x000e620000002100 */
[----:B--2---:R-:W-:Y:S02]  /*15650*/  SHF.L.U64.HI R118, R119, 0x2, R3 ;  /* 0x0000000277767819 */ /* 0x004fe40000010203 */
[----:B------:R-:W-:Y:S01]  /*15660*/  SHF.L.U64.HI R120, R121, 0x2, R0 ;  /* 0x0000000279787819 */ /* 0x000fe20000010200 */
[----:B------:R2:W5:Y:S04]  /*15670*/  LDL.LU R3, [R1+0x720] ;  /* 0x0007200001037983 */ /* 0x0005680000300800 */
[----:B------:R2:W5:Y:S04]  /*15680*/  LDL.LU R0, [R1+0x71c] ;  /* 0x00071c0001007983 */ /* 0x0005680000300800 */
[----:B------:R2:W-:Y:S01]  /*15690*/  STL [R1+0xa8], R126 ;  /* 0x0000a87e01007387 */ /* 0x0005e20000100800 */
[----:B----4-:R-:W-:Y:S01]  /*156a0*/  SHF.L.U64.HI R116, R117, 0x2, R116 ;  /* 0x0000000275747819 */ /* 0x010fe20000010274 */
[----:B------:R-:W-:-:S02]  /*156b0*/  IMAD.SHL.U32 R89, R89, 0x4, RZ ;  /* 0x0000000459597824 */ /* 0x000fc400078e00ff */
[----:B------:R-:W-:Y:S02]  /*156c0*/  IMAD.SHL.U32 R91, R91, 0x4, RZ ;  /* 0x000000045b5b7824 */ /* 0x000fe400078e00ff */
[----:B------:R-:W-:Y:S02]  /*156d0*/  IMAD.SHL.U32 R93, R93, 0x4, RZ ;  /* 0x000000045d5d7824 */ /* 0x000fe400078e00ff */
[----:B------:R-:W-:Y:S02]  /*156e0*/  IMAD.SHL.U32 R95, R95, 0x4, RZ ;  /* 0x000000045f5f7824 */ /* 0x000fe400078e00ff */
[----:B------:R-:W-:Y:S02]  /*156f0*/  IMAD.SHL.U32 R97, R97, 0x4, RZ ;  /* 0x0000000461617824 */ /* 0x000fe400078e00ff */
[----:B------:R-:W-:Y:S02]  /*15700*/  IMAD.SHL.U32 R99, R99, 0x4, RZ ;  /* 0x0000000463637824 */ /* 0x000fe400078e00ff */
[----:B------:R-:W-:-:S02]  /*15710*/  IMAD.SHL.U32 R101, R101, 0x4, RZ ;  /* 0x0000000465657824 */ /* 0x000fc400078e00ff */
[----:B------:R-:W-:Y:S01]  /*15720*/  IMAD.SHL.U32 R103, R103, 0x4, RZ ;  /* 0x0000000467677824 */ /* 0x000fe200078e00ff */
[----:B-1----:R-:W-:Y:S01]  /*15730*/  SHF.R.U32.HI R2, RZ, 0x6, R2 ;  /* 0x00000006ff027819 */ /* 0x002fe20000011602 */
[----:B------:R-:W-:Y:S02]  /*15740*/  IMAD.SHL.U32 R105, R105, 0x4, RZ ;  /* 0x0000000469697824 */ /* 0x000fe400078e00ff */
[----:B------:R-:W-:Y:S01]  /*15750*/  IMAD.SHL.U32 R107, R107, 0x4, RZ ;  /* 0x000000046b6b7824 */ /* 0x000fe200078e00ff */
[----:B------:R-:W-:Y:S01]  /*15760*/  SGXT.U32 R2, R2, 0x1 ;  /* 0x000000010202781a */ /* 0x000fe20000000000 */
        /* <DEDUP_REMOVED lines=8> */
[----:B------:R-:W-:Y:S01]  /*157f0*/  IMAD.MOV.U32 R124, RZ, RZ, RZ ;  /* 0x000000ffff7c7224 */ /* 0x000fe200078e00ff */
[----:B------:R-:W-:-:S02]  /*15800*/  ULEA.HI.X UR32, UR32, UR11, UR4, 0x4, UP1 ;  /* 0x0000000b20207291 */ /* 0x000fc400088f2404 */
[----:B------:R-:W-:Y:S02]  /*15810*/  ULEA.HI.X UR33, UR33, UR9, UR16, 0x4, UP2 ;  /* 0x0000000921217291 */ /* 0x000fe400090f2410 */
[----:B------:R-:W-:Y:S01]  /*15820*/  UIADD3 UR34, UPT, UPT, UR34, -0x80, URZ ;  /* 0xffffff8022227890 */ /* 0x000fe2000fffe0ff */
[----:B------:R-:W-:Y:S01]  /*15830*/  UMOV UR35, 0x1 ;  /* 0x0000000100237882 */ /* 0x000fe20000000000 */
[----:B------:R-:W-:Y:S01]  /*15840*/  UMOV UR64, 0x3 ;  /* 0x0000000300407882 */ /* 0x000fe20000000000 */
[----:B------:R-:W-:Y:S01]  /*15850*/  UMOV UR5, URZ ;  /* 0x000000ff00057c82 */ /* 0x000fe20008000000 */
[----:B------:R-:W-:Y:S01]  /*15860*/  UMOV UR6, URZ ;  /* 0x000000ff00067c82 */ /* 0x000fe20008000000 */
[----:B--2---:R-:W-:-:S07]  /*15870*/  UMOV UR4, URZ ;  /* 0x000000ff00047c82 */ /* 0x004fce0008000000 */
.L_x_10:
[----:B------:R-:W-:Y:S01]  /*15880*/  UIADD3 UR5, UPT, UPT, UR5, 0x1, URZ ;  /* 0x0000000105057890 */ /* 0x000fe2000fffe0ff */
[----:B------:R-:W-:-:S04]  /*15890*/  DEPBAR.LE SB0, 0x4 ;  /* 0x000081000000791a */ /* 0x000fc80000000000 */
[----:B------:R-:W-:Y:S01]  /*158a0*/  ULEA UR29, UR35, UR26, 0x3 ;  /* 0x0000001a231d7291 */ /* 0x000fe2000f8e18ff */
[----:B------:R-:W-:Y:S01]  /*158b0*/  IMAD.U32 R124, R124, -0x80000000, RZ ;  /* 0x800000007c7c7824 */ /* 0x000fe200078e00ff */
[----:B------:R-:W-:Y:S02]  /*158c0*/  UISETP.GT.AND UP1, UPT, UR5, 0x3, UPT ;  /* 0x000000030500788c */ /* 0x000fe4000bf24270 */
[----:B------:R-:W-:Y:S02]  /*158d0*/  UIADD3 UR29, UPT, UPT, UR29, 0x48000, URZ ;  /* 0x000480001d1d7890 */ /* 0x000fe4000fffe0ff */
[----:B------:R-:W-:Y:S01]  /*158e0*/  USEL UR5, UR5, URZ, !UP1 ;  /* 0x000000ff05057287 */ /* 0x000fe2000c800000 */
[----:B------:R-:W-:Y:S06]  /*158f0*/  BAR.SYNC.DEFER_BLOCKING 0x0 ;  /* 0x0000000000007b1d */ /* 0x000fec0000010000 */
[----:B-1----:R-:W-:Y:S05]  /*15900*/  @P1 BRA `(.L_x_8) ;  /* 0x0000000400001947 */ /* 0x002fea0003800000 */
[----:B------:R-:W-:Y:S02]  /*15910*/  ULEA UR9, UR5, UR26, 0x10 ;  /* 0x0000001a05097291 */ /* 0x000fe4000f8e80ff */
[----:B------:R-:W-:Y:S02]  /*15920*/  ULEA UR10, UR5, UR26, 0xd ;  /* 0x0000001a050a7291 */ /* 0x000fe4000f8e68ff */
[----:B------:R-:W-:Y:S02]  /*15930*/  USHF.R.U32.HI UR9, URZ, 0x4, UR9 ;  /* 0x00000004ff097899 */ /* 0x000fe40008011609 */
[----:B------:R-:W-:Y:S02]  /*15940*/  UIADD3 UR10, UPT, UPT, UR10, 0x40000, URZ ;  /* 0x000400000a0a7890 */ /* 0x000fe4000fffe0ff */
[----:B------:R-:W-:Y:S02]  /*15950*/  USGXT.U32 UR16, UR9, 0xe ;  /* 0x0000000e0910789a */ /* 0x000fe40008000000 */
[----:B------:R-:W-:-:S02]  /*15960*/  USHF.R.U32.HI UR10, URZ, 0x4, UR10 ;  /* 0x00000004ff0a7899 */ /* 0x000fc4000801160a */
[----:B------:R-:W-:Y:S02]  /*15970*/  UIADD3 UR12, UP1, UPT, UR16, 0x2, URZ ;  /* 0x00000002100c7890 */ /* 0x000fe4000ff3e0ff */
[----:B------:R-:W-:Y:S01]  /*15980*/  USGXT.U32 UR10, UR10, 0xe ;  /* 0x0000000e0a0a789a */ /* 0x000fe20008000000 */
[----:B------:R-:W-:Y:S01]  /*15990*/  UMOV UR8, URZ ;  /* 0x000000ff00087c82 */ /* 0x000fe20008000000 */
[----:B------:R-:W-:Y:S01]  /*159a0*/  UMOV UR7, URZ ;  /* 0x000000ff00077c82 */ /* 0x000fe20008000000 */
[----:B------:R-:W-:Y:S02]  /*159b0*/  UIADD3.X UR13, UPT, UPT, UR8, 0x40004040, URZ, UP1, !UPT ;  /* 0x40004040080d7890 */ /* 0x000fe40008ffe4ff */
[----:B------:R-:W-:Y:S02]  /*159c0*/  UIADD3 UR20, UP1, UPT, UR10, 0x2, URZ ;  /* 0x000000020a147890 */ /* 0x000fe4000ff3e0ff */
[----:B------:R-:W-:Y:S02]  /*159d0*/  UIADD3 UR52, UP6, UPT, UR12, 0x2, URZ ;  /* 0x000000020c347890 */ /* 0x000fe4000ffde0ff */
[----:B------:R-:W-:-:S02]  /*159e0*/  UIADD3.X UR21, UPT, UPT, UR7, 0x40004040, URZ, UP1, !UPT ;  /* 0x4000404007157890 */ /* 0x000fc40008ffe4ff */
[----:B------:R-:W-:Y:S02]  /*159f0*/  UIADD3 UR54, UP1, UPT, UR12, 0x4, URZ ;  /* 0x000000040c367890 */ /* 0x000fe4000ff3e0ff */
[----:B------:R-:W-:Y:S02]  /*15a00*/  UIADD3.X UR53, UPT, UPT, UR13, URZ, URZ, UP6, !UPT ;  /* 0x000000ff0d357290 */ /* 0x000fe4000b7fe4ff */
[----:B------:R-:W-:Y:S02]  /*15a10*/  UIADD3 UR22, UP6, UPT, UR20, 0x2, URZ ;  /* 0x0000000214167890 */ /* 0x000fe4000ffde0ff */
[----:B------:R-:W-:Y:S02]  /*15a20*/  UIADD3.X UR55, UPT, UPT, UR13, URZ, URZ, UP1, !UPT ;  /* 0x000000ff0d377290 */ /* 0x000fe40008ffe4ff */
[----:B------:R-:W-:Y:S01]  /*15a30*/  UIADD3 UR24, UP1, UPT, UR20, 0x4, URZ ;  /* 0x0000000414187890 */ /* 0x000fe2000ff3e0ff */
[----:B------:R-:W-:Y:S01]  /*15a40*/  UMOV UR8, UR29 ;  /* 0x0000001d00087c82 */ /* 0x000fe20008000000 */
[----:B------:R-:W-:Y:S01]  /*15a50*/  UMOV UR9, URZ ;  /* 0x000000ff00097c82 */ /* 0x000fe20008000000 */
[----:B------:R-:W-:-:S02]  /*15a60*/  UIADD3 UR56, UP2, UPT, UR12, 0x7fe, URZ ;  /* 0x000007fe0c387890 */ /* 0x000fc4000ff5e0ff */
[----:B------:R-:W-:Y:S01]  /*15a70*/  UIADD3 UR58, UP3, UPT, UR12, 0x800, URZ ;  /* 0x000008000c3a7890 */ /* 0x000fe2000ff7e0ff */
[----:B------:R-:W-:Y:S01]  /*15a80*/  UMOV UR68, UR8 ;  /* 0x0000000800447c82 */ /* 0x000fe20008000000 */
[----:B------:R-:W-:Y:S02]  /*15a90*/  UIADD3 UR60, UP4, UPT, UR12, 0x802, URZ ;  /* 0x000008020c3c7890 */ /* 0x000fe4000ff9e0ff */
[----:B------:R-:W-:Y:S02]  /*15aa0*/  UIADD3.X UR23, UPT, UPT, UR21, URZ, URZ, UP6, !UPT ;  /* 0x000000ff15177290 */ /* 0x000fe4000b7fe4ff */
[----:B------:R-:W-:Y:S02]  /*15ab0*/  UIADD3 UR8, UP5, UPT, UR12, 0x804, URZ ;  /* 0x000008040c087890 */ /* 0x000fe4000ffbe0ff */
[----:B------:R-:W-:Y:S02]  /*15ac0*/  UIADD3.X UR25, UPT, UPT, UR21, URZ, URZ, UP1, !UPT ;  /* 0x000000ff15197290 */ /* 0x000fe40008ffe4ff */
[----:B------:R-:W-:-:S02]  /*15ad0*/  UIADD3 UR67, UPT, UPT, UR27, 0x100000, URZ ;  /* 0x001000001b437890 */ /* 0x000fc4000fffe0ff */
[----:B------:R-:W-:Y:S02]  /*15ae0*/  UIADD3.X UR57, UPT, UPT, UR13, URZ, URZ, UP2, !UPT ;  /* 0x000000ff0d397290 */ /* 0x000fe400097fe4ff */
[----:B------:R-:W-:Y:S02]  /*15af0*/  UIADD3 UR69, UPT, UPT, UR27, 0x100000, URZ ;  /* 0x001000001b457890 */ /* 0x000fe4000fffe0ff */
[----:B------:R-:W-:Y:S02]  /*15b00*/  UIADD3.X UR59, UPT, UPT, UR13, URZ, URZ, UP3, !UPT ;  /* 0x000000ff0d3b7290 */ /* 0x000fe40009ffe4ff */
[----:B------:R-:W-:Y:S02]  /*15b10*/  UIADD3 UR70, UPT, UPT, UR27, 0x100000, URZ ;  /* 0x001000001b467890 */ /* 0x000fe4000fffe0ff */
[----:B------:R-:W-:Y:S01]  /*15b20*/  UIADD3.X UR61, UPT, UPT, UR13, URZ, URZ, UP4, !UPT ;  /* 0x000000ff0d3d7290 */ /* 0x000fe2000a7fe4ff */
[----:B------:R-:W-:Y:S01]  /*15b30*/  UMOV UR18, 0x0 ;  /* 0x0000000000127882 */ /* 0x000fe20000000000 */
[----:B------:R-:W-:Y:S01]  /*15b40*/  UMOV UR19, 0x4400910 ;  /* 0x0440091000137882 */ /* 0x000fe20000000000 */
[----:B------:R-:W-:Y:S01]  /*15b50*/  UIADD3 UR71, UPT, UPT, UR27, 0x100000, URZ ;  /* 0x001000001b477890 */ /* 0x000fe2000fffe0ff */
[----:B------:R-:W-:Y:S01]  /*15b60*/  UMOV UR17, 0x40004040 ;  /* 0x4000404000117882 */ /* 0x000fe20000000000 */
[----:B------:R-:W-:Y:S01]  /*15b70*/  UMOV UR11, 0x40004040 ;  /* 0x40004040000b7882 */ /* 0x000fe20000000000 */
[----:B------:R-:W-:Y:S01]  /*15b80*/  UIADD3.X UR9, UPT, UPT, UR13, URZ, URZ, UP5, !UPT ;  /* 0x000000ff0d097290 */ /* 0x000fe2000affe4ff */
[----:B------:R1:W-:Y:S01]  /*15b90*/  UTCHMMA gdesc[UR10], gdesc[UR16], tmem[UR27], tmem[UR18], idesc[UR19], UPT ;  /* 0x00ff12100a0075ea */ /* 0x0003e2000b80001b */
[----:B------:R-:W-:Y:S01]  /*15ba0*/  UMOV UR14, 0x0 ;  /* 0x00000000000e7882 */ /* 0x000fe20000000000 */
[----:B------:R-:W-:Y:S01]  /*15bb0*/  UMOV UR15, 0x4400910 ;  /* 0x04400910000f7882 */ /* 0x000fe20000000000 */
[----:B------:R-:W-:Y:S01]  /*15bc0*/  UMOV UR48, 0x0 ;  /* 0x0000000000307882 */ /* 0x000fe20000000000 */
[----:B------:R-:W-:Y:S01]  /*15bd0*/  UMOV UR49, 0x4400910 ;  /* 0x0440091000317882 */ /* 0x000fe20000000000 */
        /* <DEDUP_REMOVED lines=15> */
[----:B------:R1:W-:Y:S01]  /*15cd0*/  UTCHMMA gdesc[UR22], gdesc[UR60], tmem[UR70], tmem[UR40], idesc[UR41], UPT ;  /* 0x00ff283c160075ea */ /* 0x0003e2000b800046 */
[----:B------:R1:W-:Y:S01]  /*15ce0*/  UTCHMMA gdesc[UR24], gdesc[UR8], tmem[UR71], tmem[UR50], idesc[UR51], UPT ;  /* 0x00ff3208180075ea */ /* 0x0003e2000b800047 */
[----:B------:R1:W-:Y:S01]  /*15cf0*/  UTCBAR [UR68], URZ ;  /* 0x000000ff440073e9 */ /* 0x0003e200080000ff */
[----:B------:R-:W-:Y:S01]  /*15d00*/  NOP ;  /* 0x0000000000007918 */ /* 0x000fe20000000000 */
.L_x_8:
[----:B------:R-:W2:Y:S01]  /*15d10*/  LDC R127, c[0x0][0x3a0] ;  /* 0x0000e800ff7f7b82 */ /* 0x000ea20000000800 */
[----:B------:R-:W-:Y:S01]  /*15d20*/  UMOV UR7, UR6 ;  /* 0x0000000600077c82 */ /* 0x000fe20008000000 */
[----:B------:R-:W3:Y:S01]  /*15d30*/  SYNCS.PHASECHK.TRANS64.TRYWAIT P4, [UR36], R124 ;  /* 0x0000007cff0075a7 */ /* 0x000ee20008081124 */
[----:B--2---:R-:W-:-:S05]  /*15d40*/  VIADD R127, R127, 0x1f ;  /* 0x0000001f7f7f7836 */ /* 0x004fca0000000000 */
[----:B------:R-:W-:-:S04]  /*15d50*/  SHF.R.S32.HI R126, RZ, 0x1f, R127 ;  /* 0x0000001fff7e7819 */ /* 0x000fc8000001147f */
[----:B------:R-:W-:-:S04]  /*15d60*/  LEA.HI R126, R126, R127, RZ, 0x5 ;  /* 0x0000007f7e7e7211 */ /* 0x000fc800078f28ff */
[----:B------:R-:W-:-:S05]  /*15d70*/  SHF.R.S32.HI R126, RZ, 0x5, R126 ;  /* 0x00000005ff7e7819 */ /* 0x000fca000001147e */
[----:B------:R-:W-:-:S05]  /*15d80*/  VIADD R126, R126, 0xfffffffc ;  /* 0xfffffffc7e7e7836 */ /* 0x000fca0000000000 */
[----:B------:R-:W-:Y:S01]  /*15d90*/  ISETP.LE.AND P3, PT, R126, UR4, PT ;  /* 0x000000047e007c0c */ /* 0x000fe2000bf63270 */
[----:B---3--:R-:W-:-:S12]  /*15da0*/  @!P4 BRA `(.L_x_9) ;  /* 0x000000b800c8c947 */ /* 0x008fd80003800000 */
.L_x_16:
[----:B------:R-:W-:Y:S01]  /*15db0*/  BAR.SYNC.DEFER_BLOCKING 0x0 ;  /* 0x0000000000007b1d */ /* 0x000fe20000010000 */
[----:B------:R-:W-:Y:S01]  /*15dc0*/  ISETP.GE.AND P4, PT, R2, UR34, PT ;  /* 0x0000002202007c0c */ /* 0x000fe2000bf86270 */
[----:B------:R-:W-:Y:S01]  /*15dd0*/  UIADD3 UR64, UPT, UPT, UR64, 0x1, URZ ;  /* 0x0000000140407890 */ /* 0x000fe2000fffe0ff */
[----:B------:R-:W-:Y:S02]  /*15de0*/  IADD3 R126, P5, PT, R29, UR31, RZ ;  /* 0x0000001f1d7e7c10 */ /* 0x000fe4000ffbe0ff */
[----:B------:R-:W-:Y:S01]  /*15df0*/  SEL R124, RZ, 0x4, P4 ;  /* 0x00000004ff7c7807 */ /* 0x000fe20002000000 */
[----:B------:R-:W-:Y:S01]  /*15e00*/  UISETP.GT.AND UP1, UPT, UR64, 0x3, UPT ;  /* 0x000000034000788c */ /* 0x000fe2000bf24270 */
[----:B------:R-:W-:Y:S02]  /*15e10*/  IADD3.X R127, PT, PT, R28, UR33, RZ, P5, !PT ;  /* 0x000000211c7f7c10 */ /* 0x000fe4000affe4ff */
[----:B------:R-:W-:Y:S01]  /*15e20*/  SEL R124, R124, RZ, !P3 ;  /* 0x000000ff7c7c7207 */ /* 0x000fe20005800000 */
[----:B------:R-:W-:-:S03]  /*15e30*/  USEL UR64, UR64, URZ, !UP1 ;  /* 0x000000ff40407287 */ /* 0x000fc6000c800000 */
[----:B------:R-:W-:Y:S01]  /*15e40*/  ISETP.NE.U32.AND P4, PT, R124, RZ, PT ;  /* 0x000000ff7c00720c */ /* 0x000fe20003f85070 */
[----:B------:R-:W-:-:S06]  /*15e50*/  ULEA UR6, UR64, UR26, 0xd ;  /* 0x0000001a40067291 */ /* 0x000fcc000f8e68ff */
[----:B-----5:R-:W-:-:S06]  /*15e60*/  VIADD R124, R0, UR6 ;  /* 0x00000006007c7c36 */ /* 0x020fcc0008000000 */
[----:B------:R-:W-:Y:S01]  /*15e70*/  @!PT LDS RZ, [RZ] ;  /* 0x00000000fffff984 */ /* 0x000fe20000000800 */
[----:B------:R-:W-:Y:S01]  /*15e80*/  @!PT LDS RZ, [RZ] ;  /* 0x00000000fffff984 */ /* 0x000fe20000000800 */
[----:B------:R-:W-:Y:S01]  /*15e90*/  @!PT LDS RZ, [RZ] ;  /* 0x00000000fffff984 */ /* 0x000fe20000000800 */
[----:B------:R2:W-:Y:S02]  /*15ea0*/  LDGSTS.E [R124+0x40000], desc[UR38][R126.64], P4 ;  /* 0x400000007e7c7fae */ /* 0x0005e4000a1a1026 */
[----:B--2---:R-:W-:-:S04]  /*15eb0*/  LOP3.LUT R127, R2, 0x2, RZ, 0xfc, !PT ;  /* 0x00000002027f7812 */ /* 0x004fc800078efcff */
[----:B------:R-:W-:-:S04]  /*15ec0*/  ISETP.GE.AND P4, PT, R127, UR34, PT ;  /* 0x000000227f007c0c */ /* 0x000fc8000bf86270 */
[----:B------:R-:W-:-:S04]  /*15ed0*/  SEL R126, RZ, 0x4, P4 ;  /* 0x00000004ff7e7807 */ /* 0x000fc80002000000 */
[----:B------:R-:W-:-:S04]  /*15ee0*/  SEL R126, R126, RZ, !P3 ;  /* 0x000000ff7e7e7207 */ /* 0x000fc80005800000 */
[----:B------:R-:W-:Y:S02]  /*15ef0*/  ISETP.NE.U32.AND P4, PT, R126, RZ, PT ;  /* 0x000000ff7e00720c */ /* 0x000fe40003f85070 */
[----:B------:R-:W-:-:S04]  /*15f00*/  IADD3 R126, P5, PT, R27, UR31, RZ ;  /* 0x0000001f1b7e7c10 */ /* 0x000fc8000ffbe0ff */
[----:B------:R-:W-:-:S07]  /*15f10*/  IADD3.X R127, PT, PT, R26, UR33, RZ, P5, !PT ;  /* 0x000000211a7f7c10 */ /* 0x000fce000affe4ff */
[----:B------:R2:W-:Y:S02]  /*15f20*/  LDGSTS.E [R124+0x40008], desc[UR38][R126.64], P4 ;  /* 0x400080007e7c7fae */ /* 0x0005e4000a1a1026 */
[----:B--2---:R-:W-:Y:S02]  /*15f30*/  LOP3.LUT R127, R2, 0x4, RZ, 0xfc, !PT ;  /* 0x00000004027f7812 */ /* 0x004fe400078efcff */
[----:B------:R-:W-:Y:S02]  /*15f40*/  IADD3 R126, P5, PT, R25, UR31, RZ ;  /* 0x0000001f197e7c10 */ /* 0x000fe4000ffbe0ff */
[----:B------:R-:W-:Y:S02]  /*15f50*/  ISETP.GE.AND P4, PT, R127, UR34, PT ;  /* 0x000000227f007c0c */ /* 0x000fe4000bf86270 */
[----:B------:R-:W-:Y:S02]  /*15f60*/  IADD3.X R127, PT, PT, R24, UR33, RZ, P5, !PT ;  /* 0x00000021187f7c10 */ /* 0x000fe4000affe4ff */
[----:B------:R-:W-:-:S04]  /*15f70*/  SEL R124, RZ, 0x4, P4 ;  /* 0x00000004ff7c7807 */ /* 0x000fc80002000000 */
[----:B------:R-:W-:-:S04]  /*15f80*/  SEL R124, R124, RZ, !P3 ;  /* 0x000000ff7c7c7207 */ /* 0x000fc80005800000 */
[----:B------:R-:W-:Y:S02]  /*15f90*/  ISETP.NE.U32.AND P4, PT, R124, RZ, PT ;  /* 0x000000ff7c00720c */ /* 0x000fe40003f85070 */
[----:B------:R-:W-:-:S05]  /*15fa0*/  LOP3.LUT R124, R0, 0x10, RZ, 0x3c, !PT ;  /* 0x00000010007c7812 */ /* 0x000fca00078e3cff */
[----:B------:R-:W-:-:S06]  /*15fb0*/  VIADD R124, R124, UR6 ;  /* 0x000000067c7c7c36 */ /* 0x000fcc0008000000 */
        /* <DEDUP_REMOVED lines=99> */
[C---:B--2---:R-:W-:Y:S02]  /*165f0*/  LOP3.LUT R126, R2.reuse, 0x1c, RZ, 0xfc, !PT ;  /* 0x0000001c027e7812 */ /* 0x044fe400078efcff */
[----:B------:R-:W-:Y:S02]  /*16600*/  LOP3.LUT R127, R2, 0x1e, RZ, 0xfc, !PT ;  /* 0x0000001e027f7812 */ /* 0x000fe400078efcff */
[----:B------:R-:W-:Y:S02]  /*16610*/  ISETP.GE.AND P4, PT, R126, UR34, PT ;  /* 0x000000227e007c0c */ /* 0x000fe4000bf86270 */
[----:B------:R-:W-:Y:S02]  /*16620*/  ISETP.GE.AND P5, PT, R127, UR34, PT ;  /* 0x000000227f007c0c */ /* 0x000fe4000bfa6270 */
[----:B------:R-:W-:-:S02]  /*16630*/  SEL R124, RZ, 0x4, P4 ;  /* 0x00000004ff7c7807 */ /* 0x000fc40002000000 */
[----:B------:R-:W-:Y:S02]  /*16640*/  IADD3 R126, P6, PT, R119, UR31, RZ ;  /* 0x0000001f777e7c10 */ /* 0x000fe4000ffde0ff */
[----:B------:R-:W-:Y:S02]  /*16650*/  SEL R124, R124, RZ, !P3 ;  /* 0x000000ff7c7c7207 */ /* 0x000fe40005800000 */
[----:B------:R-:W-:Y:S02]  /*16660*/  IADD3.X R127, PT, PT, R118, UR33, RZ, P6, !PT ;  /* 0x00000021767f7c10 */ /* 0x000fe4000b7fe4ff */
[----:B------:R-:W-:Y:S02]  /*16670*/  ISETP.NE.U32.AND P4, PT, R124, RZ, PT ;  /* 0x000000ff7c00720c */ /* 0x000fe40003f85070 */
[----:B------:R-:W-:-:S04]  /*16680*/  SEL R124, RZ, 0x4, P5 ;  /* 0x00000004ff7c7807 */ /* 0x000fc80002800000 */
[----:B------:R-:W-:-:S04]  /*16690*/  SEL R124, R124, RZ, !P3 ;  /* 0x000000ff7c7c7207 */ /* 0x000fc80005800000 */
[----:B------:R-:W-:Y:S02]  /*166a0*/  ISETP.NE.U32.AND P5, PT, R124, RZ, PT ;  /* 0x000000ff7c00720c */ /* 0x000fe40003fa5070 */
[----:B------:R-:W-:-:S05]  /*166b0*/  LOP3.LUT R124, R0, 0x70, RZ, 0x3c, !PT ;  /* 0x00000070007c7812 */ /* 0x000fca00078e3cff */
[----:B------:R-:W-:Y:S01]  /*166c0*/  VIADD R124, R124, UR6 ;  /* 0x000000067c7c7c36 */ /* 0x000fe20008000000 */
[----:B------:R-:W-:-:S04]  /*166d0*/  ULEA UR6, UR64, UR26, 0x10 ;  /* 0x0000001a40067291 */ /* 0x000fc8000f8e80ff */
[----:B------:R2:W-:Y:S02]  /*166e0*/  LDGSTS.E [R124+0x40000], desc[UR38][R126.64], P4 ;  /* 0x400000007e7c7fae */ /* 0x0005e4000a1a1026 */
[----:B--2---:R-:W-:-:S04]  /*166f0*/  IADD3 R126, P4, PT, R117, UR31, RZ ;  /* 0x0000001f757e7c10 */ /* 0x004fc8000ff9e0ff */
[----:B------:R-:W-:-:S05]  /*16700*/  IADD3.X R127, PT, PT, R116, UR33, RZ, P4, !PT ;  /* 0x00000021747f7c10 */ /* 0x000fca000a7fe4ff */
[----:B------:R2:W-:Y:S04]  /*16710*/  LDGSTS.E [R124+0x40008], desc[UR38][R126.64], P5 ;  /* 0x400080007e7c7fae */ /* 0x0005e8000a9a1026 */
[----:B------:R-:W0:Y:S01]  /*16720*/  LDGDEPBAR ;  /* 0x00000000000079af */ /* 0x000e220000000000 */
[----:B--2---:R-:W2:Y:S02]  /*16730*/  S2R R127, SR_TID.X ;  /* 0x00000000007f7919 */ /* 0x004ea40000002100 */
[----:B--2---:R-:W-:-:S04]  /*16740*/  LOP3.LUT R127, R127, 0x1f, RZ, 0xc0, !PT ;  /* 0x0000001f7f7f7812 */ /* 0x004fc800078ec0ff */
[----:B------:R-:W-:-:S04]  /*16750*/  ISETP.GE.AND P4, PT, R127, UR34, PT ;  /* 0x000000227f007c0c */ /* 0x000fc8000bf86270 */
[----:B------:R-:W-:Y:S02]  /*16760*/  SEL R124, RZ, 0x4, P4 ;  /* 0x00000004ff7c7807 */ /* 0x000fe40002000000 */
[----:B------:R-:W-:Y:S02]  /*16770*/  IADD3 R126, P4, PT, R5, UR30, RZ ;  /* 0x0000001e057e7c10 */ /* 0x000fe4000ff9e0ff */
[----:B------:R-:W-:Y:S02]  /*16780*/  SEL R124, R124, RZ, !P3 ;  /* 0x000000ff7c7c7207 */ /* 0x000fe40005800000 */
[----:B------:R-:W-:Y:S02]  /*16790*/  IADD3.X R127, PT, PT, R4, UR32, RZ, P4, !PT ;  /* 0x00000020047f7c10 */ /* 0x000fe4000a7fe4ff */
[----:B------:R-:W-:Y:S01]  /*167a0*/  ISETP.NE.U32.AND P3, PT, R124, RZ, PT ;  /* 0x000000ff7c00720c */ /* 0x000fe20003f65070 */
[----:B------:R-:W-:-:S12]  /*167b0*/  VIADD R124, R3, UR6 ;  /* 0x00000006037c7c36 */ /* 0x000fd80008000000 */
[----:B------:R2:W-:Y:S02]  /*167c0*/  LDGSTS.E [R124], desc[UR38][R126.64], P3 ;  /* 0x000000007e7c7fae */ /* 0x0005e400099a1026 */
[----:B--2---:R-:W-:-:S04]  /*167d0*/  IADD3 R126, P4, PT, R113, UR30, RZ ;  /* 0x0000001e717e7c10 */ /* 0x004fc8000ff9e0ff */
[----:B------:R-:W-:-:S05]  /*167e0*/  IADD3.X R127, PT, PT, R112, UR32, RZ, P4, !PT ;  /* 0x00000020707f7c10 */ /* 0x000fca000a7fe4ff */
[----:B------:R2:W-:Y:S02]  /*167f0*/  LDGSTS.E [R124+0x400], desc[UR38][R126.64], P3 ;  /* 0x004000007e7c7fae */ /* 0x0005e400099a1026 */
        /* <DEDUP_REMOVED lines=155> */
[----:B------:R2:W-:Y:S04]  /*171b0*/  LDGSTS.E [R124+0xd400], desc[UR38][R126.64], P3 ;  /* 0x0d4000007e7c7fae */ /* 0x0005e800099a1026 */
[----:B------:R-:W2:Y:S02]  /*171c0*/  LDL R127, [R1+0x8] ;  /* 0x00000800017f7983 */ /* 0x000ea40000100800 */
[----:B--2---:R-:W-:Y:S02]  /*171d0*/  IADD3 R126, P4, PT, R127, UR30, RZ ;  /* 0x0000001e7f7e7c10 */ /* 0x004fe4000ff9e0ff */
[----:B------:R-:W2:Y:S02]  /*171e0*/  LDL R127, [R1+0xc] ;  /* 0x00000c00017f7983 */ /* 0x000ea40000100800 */
[----:B--2---:R-:W-:-:S05]  /*171f0*/  IADD3.X R127, PT, PT, R127, UR32, RZ, P4, !PT ;  /* 0x000000207f7f7c10 */ /* 0x004fca000a7fe4ff */
        /* <DEDUP_REMOVED lines=45> */
[----:B------:R2:W-:Y:S02]  /*174d0*/  LDGSTS.E [R124+0xfc00], desc[UR38][R126.64], P3 ;  /* 0x0fc000007e7c7fae */ /* 0x0005e400099a1026 */
[----:B--2---:R-:W-:Y:S02]  /*174e0*/  LOP3.LUT R124, R3, 0x40, RZ, 0x3c, !PT ;  /* 0x00000040037c7812 */ /* 0x004fe400078e3cff */
[----:B------:R-:W-:-:S03]  /*174f0*/  IADD3 R126, P4, PT, R115, UR30, RZ ;  /* 0x0000001e737e7c10 */ /* 0x000fc6000ff9e0ff */
[----:B------:R-:W-:Y:S01]  /*17500*/  VIADD R124, R124, UR6 ;  /* 0x000000067c7c7c36 */ /* 0x000fe20008000000 */
        /* <DEDUP_REMOVED lines=158> */
[----:B------:R-:W2:Y:S02]  /*17ef0*/  LDL R127, [R1] ;  /* 0x00000000017f7983 */ /* 0x000ea40000100800 */
        /* <DEDUP_REMOVED lines=53> */
[----:B------:R2:W-:Y:S01]  /*18250*/  LDGSTS.E [R124+0xfe00], desc[UR38][R126.64], P3 ;  /* 0x0fe000007e7c7fae */ /* 0x0005e200099a1026 */
[----:B------:R-:W-:Y:S02]  /*18260*/  UIADD3 UR4, UPT, UPT, UR4, 0x1, URZ ;  /* 0x0000000104047890 */ /* 0x000fe4000fffe0ff */
[----:B------:R-:W-:Y:S01]  /*18270*/  UIADD3 UR35, UPT, UPT, UR35, 0x1, URZ ;  /* 0x0000000123237890 */ /* 0x000fe2000fffe0ff */
[----:B------:R-:W0:Y:S04]  /*18280*/  LDGDEPBAR ;  /* 0x00000000000079af */ /* 0x000e280000000000 */
[----:B------:R-:W3:Y:S01]  /*18290*/  LDL R127, [R1+0xa8] ;  /* 0x0000a800017f7983 */ /* 0x000ee20000100800 */
[----:B------:R-:W-:Y:S01]  /*182a0*/  UISETP.GT.AND UP1, UPT, UR35, 0x1, UPT ;  /* 0x000000012300788c */ /* 0x000fe2000bf24270 */
[----:B--2---:R-:W-:Y:S01]  /*182b0*/  IMAD.U32 R124, RZ, RZ, UR7 ;  /* 0x00000007ff7c7e24 */ /* 0x004fe2000f8e00ff */
[----:B------:R-:W-:-:S02]  /*182c0*/  UIADD3 UR30, UP2, UPT, UR30, UR65, URZ ;  /* 0x000000411e1e7290 */ /* 0x000fc4000ff5e0ff */
[----:B------:R-:W-:Y:S02]  /*182d0*/  UIADD3 UR31, UP3, UPT, UR31, UR62, URZ ;  /* 0x0000003e1f1f7290 */ /* 0x000fe4000ff7e0ff */
[----:B------:R-:W-:Y:S02]  /*182e0*/  USEL UR6, URZ, 0x1, !UP1 ;  /* 0x00000001ff067887 */ /* 0x000fe4000c800000 */
[----:B------:R-:W-:Y:S02]  /*182f0*/  UIADD3 UR34, UPT, UPT, UR34, -0x20, URZ ;  /* 0xffffffe022227890 */ /* 0x000fe4000fffe0ff */
[----:B------:R-:W-:Y:S02]  /*18300*/  UIADD3.X UR32, UPT, UPT, UR32, UR66, URZ, UP2, !UPT ;  /* 0x0000004220207290 */ /* 0x000fe400097fe4ff */
[----:B------:R-:W-:Y:S02]  /*18310*/  UIADD3.X UR33, UPT, UPT, UR33, UR63, URZ, UP3, !UPT ;  /* 0x0000003f21217290 */ /* 0x000fe40009ffe4ff */
[----:B------:R-:W-:-:S02]  /*18320*/  USEL UR35, UR35, URZ, !UP1 ;  /* 0x000000ff23237287 */ /* 0x000fc4000c800000 */
[----:B------:R-:W-:Y:S01]  /*18330*/  ULOP3.LUT UR6, UR7, UR6, URZ, 0x3c, !UPT ;  /* 0x0000000607067292 */ /* 0x000fe2000f8e3cff */
[----:B------:R-:W-:Y:S01]  /*18340*/  UMOV UR36, UR29 ;  /* 0x0000001d00247c82 */ /* 0x000fe20008000000 */
[----:B---3--:R-:W-:-:S13]  /*18350*/  ISETP.NE.U32.AND P3, PT, R127, UR4, PT ;  /* 0x000000047f007c0c */ /* 0x008fda000bf65070 */
[----:B------:R-:W-:Y:S05]  /*18360*/  @P3 BRA `(.L_x_10) ;  /* 0xffffffd400443947 */ /* 0x000fea000383ffff */
.L_x_7:
[----:B------:R-:W-:Y:S05]  /*18370*/  @!P2 BRA `(.L_x_11) ;  /* 0x000000000010a947 */ /* 0x000fea0003800000 */
[----:B------:R-:W-:-:S06]  /*18380*/  USHF.L.U32 UR7, UR7, 0x1f, URZ ;  /* 0x0000001f07077899 */ /* 0x000fcc00080006ff */
[----:B------:R-:W-:-:S04]  /*18390*/  IMAD.U32 R0, RZ, RZ, UR7 ;  /* 0x00000007ff007e24 */ /* 0x000fc8000f8e00ff */
[----:B------:R-:W3:Y:S02]  /*183a0*/  SYNCS.PHASECHK.TRANS64.TRYWAIT P1, [UR29], R0 ;  /* 0x00000000ff0075a7 */ /* 0x000ee4000802111d */
[----:B---3--:R-:W-:Y:S05]  /*183b0*/  @!P1 BRA `(.L_x_12) ;  /* 0x0000009400509947 */ /* 0x008fea0003800000 */
.L_x_11:
[----:B------:R-:W-:-:S04]  /*183c0*/  DEPBAR.LE SB0, 0x0 ;  /* 0x000080000000791a */ /* 0x000fc80000000000 */
[----:B------:R-:W-:Y:S06]  /*183d0*/  BAR.SYNC.DEFER_BLOCKING 0x0 ;  /* 0x0000000000007b1d */ /* 0x000fec0000010000 */
[----:B-1----:R-:W1:Y:S01]  /*183e0*/  LDCU.128 UR8, c[0x0][0x390] ;  /* 0x00007200ff0877ac */ /* 0x002e620008000c00 */
[----:B-----5:R-:W3:Y:S01]  /*183f0*/  S2R R3, SR_TID.X ;  /* 0x0000000000037919 */ /* 0x020ee20000002100 */
[----:B------:R-:W4:Y:S01]  /*18400*/  LDCU UR4, c[0x0][0x3b4] ;  /* 0x00007680ff0477ac */ /* 0x000f220008000800 */
[----:B--2---:R-:W2:Y:S01]  /*18410*/  S2R R4, SR_TID.X ;  /* 0x0000000000047919 */ /* 0x004ea20000002100 */
[----:B------:R-:W1:Y:S01]  /*18420*/  LDCU UR5, c[0x0][0x39c] ;  /* 0x00007380ff0577ac */ /* 0x000e620008000800 */
[----:B------:R-:W1:Y:S01]  /*18430*/  LDCU UR12, c[0x0][0x39c] ;  /* 0x00007380ff0c77ac */ /* 0x000e620008000800 */
[----:B------:R-:W1:Y:S01]  /*18440*/  LDCU UR6, c[0x0][0x39c] ;  /* 0x00007380ff0677ac */ /* 0x000e620008000800 */
[----:B------:R-:W1:Y:S02]  /*18450*/  @!P0 SYNCS.CCTL.IV [UR26+0x48000] ;  /* 0x04800000ff0089b1 */ /* 0x000e64000800001a */
[----:B-1----:R-:W-:Y:S06]  /*18460*/  BAR.SYNC.DEFER_BLOCKING 0x0 ;  /* 0x0000000000007b1d */ /* 0x002fec0000010000 */
[----:B------:R-:W1:Y:S01]  /*18470*/  LDCU UR7, c[0x0][0x39c] ;  /* 0x00007380ff0777ac */ /* 0x000e620008000800 */
[----:B------:R-:W1:Y:S01]  /*18480*/  LDTM.x64 R188, tmem[UR28] ;  /* 0x0000001c00bc79ee */ /* 0x000e620008340000 */
[----:B---3--:R-:W-:-:S02]  /*18490*/  IMAD.SHL.U32 R5, R3, 0x10, RZ ;  /* 0x0000001003057824 */ /* 0x008fc400078e00ff */
[----:B--2---:R-:W-:-:S03]  /*184a0*/  IMAD.SHL.U32 R3, R4, 0x80, RZ ;  /* 0x0000008004037824 */ /* 0x004fc600078e00ff */
[----:B------:R-:W-:Y:S01]  /*184b0*/  LOP3.LUT R0, R5, 0xf0, RZ, 0xc0, !PT ;  /* 0x000000f005007812 */ /* 0x000fe200078ec0ff */
[----:B------:R-:W-:Y:S01]  /*184c0*/  IMAD.U32 R5, RZ, RZ, UR37 ;  /* 0x00000025ff057e24 */ /* 0x000fe2000f8e00ff */
[----:B------:R-:W-:Y:S02]  /*184d0*/  LOP3.LUT R252, R4, 0x7f, RZ, 0xc0, !PT ;  /* 0x0000007f04fc7812 */ /* 0x000fe400078ec0ff */
[----:B------:R-:W-:Y:S01]  /*184e0*/  LOP3.LUT R3, R3, 0x800, RZ, 0xc0, !PT ;  /* 0x0000080003037812 */ /* 0x000fe200078ec0ff */
[----:B------:R-:W2:Y:S03]  /*184f0*/  @!P0 SYNCS.CCTL.IV [UR26+0x48008] ;  /* 0x04800800ff0089b1 */ /* 0x000ea6000800001a */
[----:B------:R-:W-:Y:S01]  /*18500*/  IADD3 R0, PT, PT, R0, UR26, R3 ;  /* 0x0000001a00007c10 */ /* 0x000fe2000fffe003 */
[----:B-1----:R1:W-:Y:S04]  /*18510*/  STL.64 [R1+0x768], R246 ;  /* 0x000768f601007387 */ /* 0x0023e80000100a00 */
[----:B------:R-:W-:Y:S01]  /*18520*/  IMAD R0, R5, 0x8, R0 ;  /* 0x0000000805007824 */ /* 0x000fe200078e0200 */
[----:B------:R3:W-:Y:S04]  /*18530*/  STL.64 [R1+0x760], R244 ;  /* 0x000760f401007387 */ /* 0x0007e80000100a00 */
[----:B------:R2:W-:Y:S04]  /*18540*/  STL.64 [R1+0x758], R250 ;  /* 0x000758fa01007387 */ /* 0x0005e80000100a00 */
[----:B------:R4:W-:Y:S01]  /*18550*/  STL.64 [R1+0x750], R248 ;  /* 0x000750f801007387 */ /* 0x0009e20000100a00 */
[----:B-1----:R-:W-:-:S02]  /*18560*/  IMAD.MOV.U32 R246, RZ, RZ, R192 ;  /* 0x000000fffff67224 */ /* 0x002fc400078e00c0 */
[----:B------:R-:W-:Y:S02]  /*18570*/  IMAD.MOV.U32 R247, RZ, RZ, R194 ;  /* 0x000000fffff77224 */ /* 0x000fe400078e00c2 */
[----:B---3--:R-:W-:Y:S02]  /*18580*/  IMAD.MOV.U32 R244, RZ, RZ, R188 ;  /* 0x000000fffff47224 */ /* 0x008fe400078e00bc */
[----:B------:R-:W-:Y:S02]  /*18590*/  IMAD.MOV.U32 R245, RZ, RZ, R190 ;  /* 0x000000fffff57224 */ /* 0x000fe400078e00be */
[----:B--2---:R-:W-:Y:S02]  /*185a0*/  IMAD.MOV.U32 R250, RZ, RZ, R193 ;  /* 0x000000fffffa7224 */ /* 0x004fe400078e00c1 */
[----:B------:R-:W-:Y:S02]  /*185b0*/  IMAD.MOV.U32 R251, RZ, RZ, R195 ;  /* 0x000000fffffb7224 */ /* 0x000fe400078e00c3 */
[----:B----4-:R-:W-:-:S02]  /*185c0*/  IMAD.MOV.U32 R248, RZ, RZ, R189 ;  /* 0x000000fffff87224 */ /* 0x010fc400078e00bd */
[----:B------:R-:W-:Y:S02]  /*185d0*/  IMAD.MOV.U32 R249, RZ, RZ, R191 ;  /* 0x000000fffff97224 */ /* 0x000fe400078e00bf */
[----:B------:R-:W-:Y:S01]  /*185e0*/  LDTM.x64 R132, tmem[UR28+0x40] ;  /* 0x0000401c008479ee */ /* 0x000fe20008340000 */
[----:B------:R-:W-:Y:S01]  /*185f0*/  LDTM.x64 R68, tmem[UR28+0x80] ;  /* 0x0000801c004479ee */ /* 0x000fe20008340000 */
[----:B------:R-:W1:Y:S01]  /*18600*/  LDTM.x64 R4, tmem[UR28+0xc0] ;  /* 0x0000c01c000479ee */ /* 0x000e620008340000 */
[----:B------:R-:W-:Y:S01]  /*18610*/  NOP ;  /* 0x0000000000007918 */ /* 0x000fe20000000000 */
[----:B------:R2:W-:Y:S04]  /*18620*/  STS.128 [R0], R244 ;  /* 0x000000f400007388 */ /* 0x0005e80000000c00 */
[----:B------:R3:W-:Y:S01]  /*18630*/  STS.128 [R0+0x400], R248 ;  /* 0x000400f800007388 */ /* 0x0007e20000000c00 */
[----:B------:R-:W-:-:S03]  /*18640*/  LEA R3, R252, UR26, 0x4 ;  /* 0x0000001afc037c11 */ /* 0x000fc6000f8e20ff */
[----:B--2---:R-:W2:Y:S01]  /*18650*/  LDL.LU.64 R246, [R1+0x768] ;  /* 0x0007680001f67983 */ /* 0x004ea20000300a00 */
[----:B---3--:R-:W-:-:S03]  /*18660*/  IMAD.MOV.U32 R251, RZ, RZ, R196 ;  /* 0x000000fffffb7224 */ /* 0x008fc600078e00c4 */
[----:B------:R-:W3:Y:S01]  /*18670*/  LDL.LU.64 R244, [R1+0x760] ;  /* 0x0007600001f47983 */ /* 0x000ee20000300a00 */
[----:B------:R-:W-:Y:S02]  /*18680*/  IMAD.MOV.U32 R250, RZ, RZ, R198 ;  /* 0x000000fffffa7224 */ /* 0x000fe400078e00c6 */
[----:B------:R-:W-:Y:S01]  /*18690*/  IMAD.MOV.U32 R249, RZ, RZ, R200 ;  /* 0x000000fffff97224 */ /* 0x000fe200078e00c8 */
[----:B------:R-:W-:Y:S01]  /*186a0*/  STL [R1+0x94], R3 ;  /* 0x0000940301007387 */ /* 0x000fe20000100800 */
[----:B------:R-:W-:Y:S02]  /*186b0*/  IMAD.MOV.U32 R248, RZ, RZ, R202 ;  /* 0x000000fffff87224 */ /* 0x000fe400078e00ca */
[----:B------:R-:W-:Y:S02]  /*186c0*/  IMAD.MOV.U32 R196, RZ, RZ, R197 ;  /* 0x000000ffffc47224 */ /* 0x000fe400078e00c5 */
[----:B------:R-:W-:Y:S02]  /*186d0*/  IMAD.MOV.U32 R197, RZ, RZ, R199 ;  /* 0x000000ffffc57224 */ /* 0x000fe400078e00c7 */
[----:B------:R-:W-:-:S02]  /*186e0*/  IMAD.MOV.U32 R198, RZ, RZ, R201 ;  /* 0x000000ffffc67224 */ /* 0x000fc400078e00c9 */
[----:B------:R-:W-:Y:S01]  /*186f0*/  IMAD.MOV.U32 R199, RZ, RZ, R203 ;  /* 0x000000ffffc77224 */ /* 0x000fe200078e00cb */
[----:B-1----:R-:W-:Y:S01]  /*18700*/  BAR.SYNC.DEFER_BLOCKING 0x0 ;  /* 0x0000000000007b1d */ /* 0x002fe20000010000 */
[----:B------:R-:W-:Y:S02]  /*18710*/  IMAD.MOV.U32 R200, RZ, RZ, R251 ;  /* 0x000000ffffc87224 */ /* 0x000fe400078e00fb */
[----:B------:R-:W-:Y:S02]  /*18720*/  IMAD.MOV.U32 R201, RZ, RZ, R250 ;  /* 0x000000ffffc97224 */ /* 0x000fe400078e00fa */
[----:B------:R-:W-:Y:S02]  /*18730*/  IMAD.MOV.U32 R202, RZ, RZ, R249 ;  /* 0x000000ffffca7224 */ /* 0x000fe400078e00f9 */
[----:B------:R-:W-:Y:S02]  /*18740*/  IMAD.MOV.U32 R203, RZ, RZ, R248 ;  /* 0x000000ffffcb7224 */ /* 0x000fe400078e00f8 */
[----:B------:R-:W1:Y:S04]  /*18750*/  LDS.128 R248, [R3] ;  /* 0x0000000003f87984 */ /* 0x000e680000000c00 */
[----:B-1----:R-:W-:Y:S04]  /*18760*/  STL.64 [R1+0x50], R248 ;  /* 0x000050f801007387 */ /* 0x002fe80000100a00 */
[----:B------:R-:W-:Y:S04]  /*18770*/  STL.64 [R1+0x58], R250 ;  /* 0x000058fa01007387 */ /* 0x000fe80000100a00 */
[----:B------:R-:W1:Y:S01]  /*18780*/  LDS.128 R248, [R3+0x800] ;  /* 0x0008000003f87984 */ /* 0x000e620000000c00 */
[----:B------:R-:W-:Y:S06]  /*18790*/  BAR.SYNC.DEFER_BLOCKING 0x0 ;  /* 0x0000000000007b1d */ /* 0x000fec0000010000 */
[----:B------:R-:W-:Y:S04]  /*187a0*/  STS.128 [R0], R200 ;  /* 0x000000c800007388 */ /* 0x000fe80000000c00 */
[----:B------:R-:W-:Y:S04]  /*187b0*/  STS.128 [R0+0x400], R196 ;  /* 0x000400c400007388 */ /* 0x000fe80000000c00 */
[----:B-1----:R-:W-:Y:S04]  /*187c0*/  STL.64 [R1+0x60], R248 ;  /* 0x000060f801007387 */ /* 0x002fe80000100a00 */
[----:B------:R1:W-:Y:S04]  /*187d0*/  STL.64 [R1+0x68], R250 ;  /* 0x000068fa01007387 */ /* 0x0003e80000100a00 */
[----:B-1----:R-:W4:Y:S04]  /*187e0*/  LDL.LU.64 R250, [R1+0x758] ;  /* 0x0007580001fa7983 */ /* 0x002f280000300a00 */
[----:B------:R-:W4:Y:S01]  /*187f0*/  LDL.LU.64 R248, [R1+0x750] ;  /* 0x0007500001f87983 */ /* 0x000f220000300a00 */
[----:B------:R-:W-:-:S02]  /*18800*/  IMAD.MOV.U32 R200, RZ, RZ, R204 ;  /* 0x000000ffffc87224 */ /* 0x000fc400078e00cc */
[----:B------:R-:W-:Y:S02]  /*18810*/  IMAD.MOV.U32 R201, RZ, RZ, R206 ;  /* 0x000000ffffc97224 */ /* 0x000fe400078e00ce */
[----:B------:R-:W-:Y:S02]  /*18820*/  IMAD.MOV.U32 R202, RZ, RZ, R208 ;  /* 0x000000ffffca7224 */ /* 0x000fe400078e00d0 */
[----:B------:R-:W-:Y:S01]  /*18830*/  IMAD.MOV.U32 R203, RZ, RZ, R210 ;  /* 0x000000ffffcb7224 */ /* 0x000fe200078e00d2 */
[----:B------:R-:W-:Y:S01]  /*18840*/  BAR.SYNC.DEFER_BLOCKING 0x0 ;  /* 0x0000000000007b1d */ /* 0x000fe20000010000 */
[----:B------:R-:W-:Y:S02]  /*18850*/  IMAD.MOV.U32 R196, RZ, RZ, R205 ;  /* 0x000000ffffc47224 */ /* 0x000fe400078e00cd */
[----:B------:R-:W-:Y:S02]  /*18860*/  IMAD.MOV.U32 R197, RZ, RZ, R207 ;  /* 0x000000ffffc57224 */ /* 0x000fe400078e00cf */
[----:B------:R-:W-:-:S02]  /*18870*/  IMAD.MOV.U32 R198, RZ, RZ, R209 ;  /* 0x000000ffffc67224 */ /* 0x000fc400078e00d1 */
[----:B------:R-:W-:Y:S02]  /*18880*/  IMAD.MOV.U32 R199, RZ, RZ, R211 ;  /* 0x000000ffffc77224 */ /* 0x000fe400078e00d3 */
[----:B------:R-:W1:Y:S04]  /*18890*/  LDS.128 R208, [R3] ;  /* 0x0000000003d07984 */ /* 0x000e680000000c00 */
[----:B------:R-:W1:Y:S01]  /*188a0*/  LDS.128 R204, [R3+0x800] ;  /* 0x0008000003cc7984 */ /* 0x000e620000000c00 */
[----:B------:R-:W-:Y:S06]  /*188b0*/  BAR.SYNC.DEFER_BLOCKING 0x0 ;  /* 0x0000000000007b1d */ /* 0x000fec0000010000 */
[----:B------:R1:W-:Y:S04]  /*188c0*/  STS.128 [R0], R200 ;  /* 0x000000c800007388 */ /* 0x0003e80000000c00 */
[----:B------:R-:W-:Y:S01]  /*188d0*/  STS.128 [R0+0x400], R196 ;  /* 0x000400c400007388 */ /* 0x000fe20000000c00 */
[----:B------:R-:W-:Y:S06]  /*188e0*/  BAR.SYNC.DEFER_BLOCKING 0x0 ;  /* 0x0000000000007b1d */ /* 0x000fec0000010000 */
[----:B-1----:R1:W-:Y:S01]  /*188f0*/  STL.64 [R1+0x40], R208 ;  /* 0x000040d001007387 */ /* 0x0023e20000100a00 */
[----:B------:R-:W-:-:S02]  /*18900*/  IMAD.MOV.U32 R200, RZ, RZ, R212 ;  /* 0x000000ffffc87224 */ /* 0x000fc400078e00d4 */
[----:B------:R-:W-:Y:S01]  /*18910*/  IMAD.MOV.U32 R201, RZ, RZ, R214 ;  /* 0x000000ffffc97224 */ /* 0x000fe200078e00d6 */
[----:B------:R1:W-:Y:S01]  /*18920*/  STL.64 [R1+0x48], R210 ;  /* 0x000048d201007387 */ /* 0x0003e20000100a00 */
[----:B------:R-:W-:Y:S02]  /*18930*/  IMAD.MOV.U32 R202, RZ, RZ, R216 ;  /* 0x000000ffffca7224 */ /* 0x000fe400078e00d8 */
[----:B------:R-:W-:Y:S01]  /*18940*/  IMAD.MOV.U32 R203, RZ, RZ, R218 ;  /* 0x000000ffffcb7224 */ /* 0x000fe200078e00da */
[----:B------:R-:W-:Y:S01]  /*18950*/  STL.64 [R1+0x30], R204 ;  /* 0x000030cc01007387 */ /* 0x000fe20000100a00 */
[----:B------:R-:W-:Y:S02]  /*18960*/  IMAD.MOV.U32 R216, RZ, RZ, R221 ;  /* 0x000000ffffd87224 */ /* 0x000fe400078e00dd */
[----:B------:R-:W-:Y:S01]  /*18970*/  IMAD.MOV.U32 R218, RZ, RZ, R225 ;  /* 0x000000ffffda7224 */ /* 0x000fe200078e00e1 */
[----:B------:R-:W-:Y:S01]  /*18980*/  STL.64 [R1+0x38], R206 ;  /* 0x000038ce01007387 */ /* 0x000fe20000100a00 */
[----:B-1----:R-:W-:-:S02]  /*18990*/  IMAD.MOV.U32 R208, RZ, RZ, R213 ;  /* 0x000000ffffd07224 */ /* 0x002fc400078e00d5 */
[----:B------:R-:W-:Y:S01]  /*189a0*/  IMAD.MOV.U32 R209, RZ, RZ, R215 ;  /* 0x000000ffffd17224 */ /* 0x000fe200078e00d7 */
[----:B------:R-:W1:Y:S01]  /*189b0*/  LDS.128 R204, [R3] ;  /* 0x0000000003cc7984 */ /* 0x000e620000000c00 */
[----:B------:R-:W-:Y:S02]  /*189c0*/  IMAD.MOV.U32 R210, RZ, RZ, R217 ;  /* 0x000000ffffd27224 */ /* 0x000fe400078e00d9 */
[----:B------:R-:W-:Y:S01]  /*189d0*/  IMAD.MOV.U32 R211, RZ, RZ, R219 ;  /* 0x000000ffffd37224 */ /* 0x000fe200078e00db */
[----:B------:R-:W1:Y:S01]  /*189e0*/  LDS.128 R196, [R3+0x800] ;  /* 0x0008000003c47984 */ /* 0x000e620000000c00 */
[----:B------:R-:W-:Y:S02]  /*189f0*/  IMAD.MOV.U32 R217, RZ, RZ, R223 ;  /* 0x000000ffffd97224 */ /* 0x000fe400078e00df */
[----:B------:R-:W-:Y:S01]  /*18a00*/  IMAD.MOV.U32 R219, RZ, RZ, R227 ;  /* 0x000000ffffdb7224 */ /* 0x000fe200078e00e3 */
[----:B------:R-:W-:Y:S01]  /*18a10*/  BAR.SYNC.DEFER_BLOCKING 0x0 ;  /* 0x0000000000007b1d */ /* 0x000fe20000010000 */
[----:B------:R-:W-:-:S02]  /*18a20*/  IMAD.MOV.U32 R212, RZ, RZ, R228 ;  /* 0x000000ffffd47224 */ /* 0x000fc400078e00e4 */
[----:B------:R-:W-:Y:S02]  /*18a30*/  IMAD.MOV.U32 R213, RZ, RZ, R230 ;  /* 0x000000ffffd57224 */ /* 0x000fe400078e00e6 */
[----:B------:R-:W-:Y:S02]  /*18a40*/  IMAD.MOV.U32 R214, RZ, RZ, R232 ;  /* 0x000000ffffd67224 */ /* 0x000fe400078e00e8 */
[----:B------:R-:W-:Y:S02]  /*18a50*/  IMAD.MOV.U32 R215, RZ, RZ, R234 ;  /* 0x000000ffffd77224 */ /* 0x000fe400078e00ea */
[----:B------:R-:W-:Y:S02]  /*18a60*/  IMAD.MOV.U32 R225, RZ, RZ, R231 ;  /* 0x000000ffffe17224 */ /* 0x000fe400078e00e7 */
[----:B------:R-:W-:Y:S01]  /*18a70*/  IMAD.MOV.U32 R227, RZ, RZ, R235 ;  /* 0x000000ffffe37224 */ /* 0x000fe200078e00eb */
[----:B------:R-:W-:Y:S04]  /*18a80*/  STS.128 [R0], R200 ;  /* 0x000000c800007388 */ /* 0x000fe80000000c00 */
[----:B------:R-:W-:Y:S01]  /*18a90*/  STS.128 [R0+0x400], R208 ;  /* 0x000400d000007388 */ /* 0x000fe20000000c00 */
[----:B------:R-:W-:Y:S06]  /*18aa0*/  BAR.SYNC.DEFER_BLOCKING 0x0 ;  /* 0x0000000000007b1d */ /* 0x000fec0000010000 */
[----:B-1----:R1:W-:Y:S04]  /*18ab0*/  STL.64 [R1+0x20], R204 ;  /* 0x000020cc01007387 */ /* 0x0023e80000100a00 */
[----:B------:R1:W-:Y:S04]  /*18ac0*/  STL.64 [R1+0x28], R206 ;  /* 0x000028ce01007387 */ /* 0x0003e80000100a00 */
[----:B------:R-:W-:Y:S04]  /*18ad0*/  STL.64 [R1+0x10], R196 ;  /* 0x000010c401007387 */ /* 0x000fe80000100a00 */
[----:B------:R-:W-:Y:S01]  /*18ae0*/  STL.64 [R1+0x18], R198 ;  /* 0x000018c601007387 */ /* 0x000fe20000100a00 */
[----:B-1----:R-:W-:-:S02]  /*18af0*/  IMAD.MOV.U32 R204, RZ, RZ, R220 ;  /* 0x000000ffffcc7224 */ /* 0x002fc400078e00dc */
[----:B------:R-:W-:Y:S01]  /*18b00*/  IMAD.MOV.U32 R205, RZ, RZ, R222 ;  /* 0x000000ffffcd7224 */ /* 0x000fe200078e00de */
[----:B------:R-:W1:Y:S01]  /*18b10*/  LDS.128 R200, [R3] ;  /* 0x0000000003c87984 */ /* 0x000e620000000c00 */
[----:B------:R-:W-:Y:S02]  /*18b20*/  IMAD.MOV.U32 R206, RZ, RZ, R224 ;  /* 0x000000ffffce7224 */ /* 0x000fe400078e00e0 */
[----:B------:R-:W-:Y:S01]  /*18b30*/  IMAD.MOV.U32 R207, RZ, RZ, R226 ;  /* 0x000000ffffcf7224 */ /* 0x000fe200078e00e2 */
[----:B------:R-:W2:Y:S01]  /*18b40*/  LDS.128 R196, [R3+0x800] ;  /* 0x0008000003c47984 */ /* 0x000ea20000000c00 */
[----:B------:R-:W-:Y:S02]  /*18b50*/  IMAD.MOV.U32 R224, RZ, RZ, R229 ;  /* 0x000000ffffe07224 */ /* 0x000fe400078e00e5 */
[----:B------:R-:W-:Y:S01]  /*18b60*/  IMAD.MOV.U32 R226, RZ, RZ, R233 ;  /* 0x000000ffffe27224 */ /* 0x000fe200078e00e9 */
[----:B------:R-:W-:Y:S06]  /*18b70*/  BAR.SYNC.DEFER_BLOCKING 0x0 ;  /* 0x0000000000007b1d */ /* 0x000fec0000010000 */
[----:B------:R-:W-:Y:S04]  /*18b80*/  STS.128 [R0], R204 ;  /* 0x000000cc00007388 */ /* 0x000fe80000000c00 */
[----:B------:R-:W-:Y:S01]  /*18b90*/  STS.128 [R0+0x400], R216 ;  /* 0x000400d800007388 */ /* 0x000fe20000000c00 */
[----:B------:R-:W-:Y:S01]  /*18ba0*/  BAR.SYNC.DEFER_BLOCKING 0x0 ;  /* 0x0000000000007b1d */ /* 0x000fe20000010000 */
[----:B------:R-:W-:-:S02]  /*18bb0*/  IMAD.MOV.U32 R220, RZ, RZ, R236 ;  /* 0x000000ffffdc7224 */ /* 0x000fc400078e00ec */
[----:B------:R-:W-:Y:S02]  /*18bc0*/  IMAD.MOV.U32 R221, RZ, RZ, R238 ;  /* 0x000000ffffdd7224 */ /* 0x000fe400078e00ee */
[----:B------:R-:W-:Y:S02]  /*18bd0*/  IMAD.MOV.U32 R222, RZ, RZ, R240 ;  /* 0x000000ffffde7224 */ /* 0x000fe400078e00f0 */
[----:B------:R-:W-:Y:S01]  /*18be0*/  IMAD.MOV.U32 R223, RZ, RZ, R242 ;  /* 0x000000ffffdf7224 */ /* 0x000fe200078e00f2 */
[----:B-1----:R-:W-:Y:S04]  /*18bf0*/  STL [R1+0x728], R200 ;  /* 0x000728c801007387 */ /* 0x002fe80000100800 */
[----:B------:R-:W1:Y:S04]  /*18c00*/  LDS.128 R208, [R3] ;  /* 0x0000000003d07984 */ /* 0x000e680000000c00 */
[----:B------:R-:W-:Y:S01]  /*18c10*/  LDS.128 R204, [R3+0x800] ;  /* 0x0008000003cc7984 */ /* 0x000fe20000000c00 */
[----:B------:R-:W-:Y:S01]  /*18c20*/  BAR.SYNC.DEFER_BLOCKING 0x0 ;  /* 0x0000000000007b1d */ /* 0x000fe20000010000 */
[----:B------:R-:W-:-:S02]  /*18c30*/  IMAD.MOV.U32 R232, RZ, RZ, R237 ;  /* 0x000000ffffe87224 */ /* 0x000fc400078e00ed */
[----:B------:R-:W-:Y:S02]  /*18c40*/  IMAD.MOV.U32 R233, RZ, RZ, R239 ;  /* 0x000000ffffe97224 */ /* 0x000fe400078e00ef */
[----:B------:R-:W-:Y:S02]  /*18c50*/  IMAD.MOV.U32 R234, RZ, RZ, R241 ;  /* 0x000000ffffea7224 */ /* 0x000fe400078e00f1 */
[----:B------:R-:W-:Y:S01]  /*18c60*/  IMAD.MOV.U32 R235, RZ, RZ, R243 ;  /* 0x000000ffffeb7224 */ /* 0x000fe200078e00f3 */
[----:B------:R-:W-:Y:S04]  /*18c70*/  STL [R1+0x724], R201 ;  /* 0x000724c901007387 */ /* 0x000fe80000100800 */
[----:B------:R-:W-:Y:S04]  /*18c80*/  STS.128 [R0], R212 ;  /* 0x000000d400007388 */ /* 0x000fe80000000c00 */
[----:B------:R-:W-:Y:S01]  /*18c90*/  STS.128 [R0+0x400], R224 ;  /* 0x000400e000007388 */ /* 0x000fe20000000c00 */
[----:B------:R-:W-:Y:S01]  /*18ca0*/  BAR.SYNC.DEFER_BLOCKING 0x0 ;  /* 0x0000000000007b1d */ /* 0x000fe20000010000 */
[----:B---3--:R-:W-:-:S02]  /*18cb0*/  IMAD.MOV.U32 R228, RZ, RZ, R244 ;  /* 0x000000ffffe47224 */ /* 0x008fc400078e00f4 */
[----:B--2---:R-:W-:Y:S02]  /*18cc0*/  IMAD.MOV.U32 R229, RZ, RZ, R246 ;  /* 0x000000ffffe57224 */ /* 0x004fe400078e00f6 */
[----:B----4-:R-:W-:Y:S01]  /*18cd0*/  IMAD.MOV.U32 R231, RZ, RZ, R250 ;  /* 0x000000ffffe77224 */ /* 0x010fe200078e00fa */
[----:B------:R-:W2:Y:S04]  /*18ce0*/  LDS.128 R216, [R3] ;  /* 0x0000000003d87984 */ /* 0x000ea80000000c00 */
[----:B------:R-:W-:Y:S01]  /*18cf0*/  LDS.128 R212, [R3+0x800] ;  /* 0x0008000003d47984 */ /* 0x000fe20000000c00 */
[----:B------:R-:W-:Y:S01]  /*18d00*/  BAR.SYNC.DEFER_BLOCKING 0x0 ;  /* 0x0000000000007b1d */ /* 0x000fe20000010000 */
[----:B------:R-:W-:Y:S02]  /*18d10*/  IMAD.MOV.U32 R230, RZ, RZ, R248 ;  /* 0x000000ffffe67224 */ /* 0x000fe400078e00f8 */
[----:B------:R-:W-:-:S02]  /*18d20*/  IMAD.MOV.U32 R236, RZ, RZ, R125 ;  /* 0x000000ffffec7224 */ /* 0x000fc400078e007d */
[----:B------:R-:W-:Y:S02]  /*18d30*/  IMAD.MOV.U32 R237, RZ, RZ, R127 ;  /* 0x000000ffffed7224 */ /* 0x000fe400078e007f */
[----:B------:R-:W-:Y:S01]  /*18d40*/  IMAD.MOV.U32 R238, RZ, RZ, R129 ;  /* 0x000000ffffee7224 */ /* 0x000fe200078e0081 */
[----:B------:R-:W-:Y:S01]  /*18d50*/  STL [R1+0x720], R202 ;  /* 0x000720ca01007387 */ /* 0x000fe20000100800 */
[----:B------:R-:W-:-:S03]  /*18d60*/  IMAD.MOV.U32 R239, RZ, RZ, R131 ;  /* 0x000000ffffef7224 */ /* 0x000fc600078e0083 */
[----:B------:R-:W-:Y:S04]  /*18d70*/  STL [R1+0x71c], R203 ;  /* 0x00071ccb01007387 */ /* 0x000fe80000100800 */
[----:B------:R-:W-:Y:S04]  /*18d80*/  STL [R1+0x738], R196 ;  /* 0x000738c401007387 */ /* 0x000fe80000100800 */
[----:B------:R-:W-:Y:S04]  /*18d90*/  STL [R1+0x734], R197 ;  /* 0x000734c501007387 */ /* 0x000fe80000100800 */
[----:B------:R-:W-:Y:S04]  /*18da0*/  STS.128 [R0], R220 ;  /* 0x000000dc00007388 */ /* 0x000fe80000000c00 */
[----:B------:R3:W-:Y:S01]  /*18db0*/  STS.128 [R0+0x400], R232 ;  /* 0x000400e800007388 */ /* 0x0007e20000000c00 */
[----:B------:R-:W-:Y:S06]  /*18dc0*/  BAR.SYNC.DEFER_BLOCKING 0x0 ;  /* 0x0000000000007b1d */ /* 0x000fec0000010000 */
[----:B------:R-:W-:Y:S01]  /*18dd0*/  STL [R1+0x730], R198 ;  /* 0x000730c601007387 */ /* 0x000fe20000100800 */
[----:B---3--:R-:W-:-:S03]  /*18de0*/  IMAD.MOV.U32 R232, RZ, RZ, R245 ;  /* 0x000000ffffe87224 */ /* 0x008fc600078e00f5 */
[----:B------:R-:W-:Y:S01]  /*18df0*/  STL [R1+0x72c], R199 ;  /* 0x00072cc701007387 */ /* 0x000fe20000100800 */
[----:B------:R-:W-:Y:S02]  /*18e00*/  IMAD.MOV.U32 R233, RZ, RZ, R247 ;  /* 0x000000ffffe97224 */ /* 0x000fe400078e00f7 */
[----:B------:R-:W-:Y:S01]  /*18e10*/  IMAD.MOV.U32 R234, RZ, RZ, R249 ;  /* 0x000000ffffea7224 */ /* 0x000fe200078e00f9 */
[----:B-1----:R1:W-:Y:S04]  /*18e20*/  STL.64 [R1+0x748], R208 ;  /* 0x000748d001007387 */ /* 0x0023e80000100a00 */
[----:B------:R-:W3:Y:S04]  /*18e30*/  LDS.128 R224, [R3] ;  /* 0x0000000003e07984 */ /* 0x000ee80000000c00 */
[----:B------:R-:W-:Y:S01]  /*18e40*/  LDS.128 R220, [R3+0x800] ;  /* 0x0008000003dc7984 */ /* 0x000fe20000000c00 */
[----:B------:R-:W-:Y:S01]  /*18e50*/  BAR.SYNC.DEFER_BLOCKING 0x0 ;  /* 0x0000000000007b1d */ /* 0x000fe20000010000 */
[----:B------:R-:W-:-:S05]  /*18e60*/  IMAD.MOV.U32 R235, RZ, RZ, R251 ;  /* 0x000000ffffeb7224 */ /* 0x000fca00078e00fb */
[----:B-1----:R-:W4:Y:S04]  /*18e70*/  LDL.LU R208, [R1+0x42c] ;  /* 0x00042c0001d07983 */ /* 0x002f280000300800 */
[----:B------:R-:W2:Y:S01]  /*18e80*/  LDL.LU R209, [R1+0x6c0] ;  /* 0x0006c00001d17983 */ /* 0x000ea20000300800 */
[----:B------:R-:W-:Y:S02]  /*18e90*/  IMAD.MOV.U32 R242, RZ, RZ, R57 ;  /* 0x000000fffff27224 */ /* 0x000fe400078e0039 */
[----:B------:R-:W-:Y:S01]  /*18ea0*/  IMAD.MOV.U32 R243, RZ, RZ, R59 ;  /* 0x000000fffff37224 */ /* 0x000fe200078e003b */
[----:B------:R-:W-:Y:S01]  /*18eb0*/  STL [R1+0x740], R210 ;  /* 0x000740d201007387 */ /* 0x000fe20000100800 */
[----:B------:R-:W-:Y:S02]  /*18ec0*/  IMAD.MOV.U32 R240, RZ, RZ, R53 ;  /* 0x000000fffff07224 */ /* 0x000fe400078e0035 */
[----:B------:R-:W-:Y:S01]  /*18ed0*/  IMAD.MOV.U32 R241, RZ, RZ, R55 ;  /* 0x000000fffff17224 */ /* 0x000fe200078e0037 */
[----:B------:R-:W-:Y:S04]  /*18ee0*/  STL [R1+0x73c], R211 ;  /* 0x00073cd301007387 */ /* 0x000fe80000100800 */
[----:B------:R1:W-:Y:S04]  /*18ef0*/  STS.128 [R0], R228 ;  /* 0x000000e400007388 */ /* 0x0003e80000000c00 */
[----:B------:R3:W-:Y:S01]  /*18f00*/  STS.128 [R0+0x400], R232 ;  /* 0x000400e800007388 */ /* 0x0007e20000000c00 */
[----:B-1----:R-:W-:-:S02]  /*18f10*/  IMAD.MOV.U32 R228, RZ, RZ, R132 ;  /* 0x000000ffffe47224 */ /* 0x002fc400078e0084 */
[----:B------:R-:W-:Y:S02]  /*18f20*/  IMAD.MOV.U32 R229, RZ, RZ, R134 ;  /* 0x000000ffffe57224 */ /* 0x000fe400078e0086 */
[----:B------:R-:W-:Y:S02]  /*18f30*/  IMAD.MOV.U32 R230, RZ, RZ, R136 ;  /* 0x000000ffffe67224 */ /* 0x000fe400078e0088 */
[----:B------:R-:W-:Y:S01]  /*18f40*/  IMAD.MOV.U32 R231, RZ, RZ, R138 ;  /* 0x000000ffffe77224 */ /* 0x000fe200078e008a */
[----:B------:R-:W-:Y:S01]  /*18f50*/  BAR.SYNC.DEFER_BLOCKING 0x0 ;  /* 0x0000000000007b1d */ /* 0x000fe20000010000 */
[----:B---3--:R-:W-:Y:S02]  /*18f60*/  IMAD.MOV.U32 R232, RZ, RZ, R133 ;  /* 0x000000ffffe87224 */ /* 0x008fe400078e0085 */
[----:B------:R-:W-:Y:S02]  /*18f70*/  IMAD.MOV.U32 R233, RZ, RZ, R135 ;  /* 0x000000ffffe97224 */ /* 0x000fe400078e0087 */
[----:B------:R-:W-:-:S02]  /*18f80*/  IMAD.MOV.U32 R234, RZ, RZ, R137 ;  /* 0x000000ffffea7224 */ /* 0x000fc400078e0089 */
[----:B------:R-:W-:Y:S02]  /*18f90*/  IMAD.MOV.U32 R235, RZ, RZ, R139 ;  /* 0x000000ffffeb7224 */ /* 0x000fe400078e008b */
[----:B------:R-:W1:Y:S04]  /*18fa0*/  LDS.128 R136, [R3] ;  /* 0x0000000003887984 */ /* 0x000e680000000c00 */
[----:B------:R-:W-:Y:S01]  /*18fb0*/  LDS.128 R132, [R3+0x800] ;  /* 0x0008000003847984 */ /* 0x000fe20000000c00 */
[----:B------:R-:W-:Y:S06]  /*18fc0*/  BAR.SYNC.DEFER_BLOCKING 0x0 ;  /* 0x0000000000007b1d */ /* 0x000fec0000010000 */
[----:B------:R3:W-:Y:S04]  /*18fd0*/  STS.128 [R0], R228 ;  /* 0x000000e400007388 */ /* 0x0007e80000000c00 */
[----:B------:R3:W-:Y:S02]  /*18fe0*/  STS.128 [R0+0x400], R232 ;  /* 0x000400e800007388 */ /* 0x0007e40000000c00 */
[----:B---3--:R-:W-:-:S02]  /*18ff0*/  IMAD.MOV.U32 R228, RZ, RZ, R140 ;  /* 0x000000ffffe47224 */ /* 0x008fc400078e008c */
        /* <DEDUP_REMOVED lines=8> */
[----:B------:R-:W3:Y:S04]  /*19080*/  LDS.128 R144, [R3] ;  /* 0x0000000003907984 */ /* 0x000ee80000000c00 */
[----:B------:R-:W-:Y:S01]  /*19090*/  LDS.128 R140, [R3+0x800] ;  /* 0x00080000038c7984 */ /* 0x000fe20000000c00 */
[----:B------:R-:W-:Y:S06]  /*190a0*/  BAR.SYNC.DEFER_BLOCKING 0x0 ;  /* 0x0000000000007b1d */ /* 0x000fec0000010000 */
[----:B------:R1:W-:Y:S04]  /*190b0*/  STS.128 [R0], R228 ;  /* 0x000000e400007388 */ /* 0x0003e80000000c00 */
[----:B------:R1:W-:Y:S02]  /*190c0*/  STS.128 [R0+0x400], R232 ;  /* 0x000400e800007388 */ /* 0x0003e40000000c00 */
[----:B-1----:R-:W-:-:S02]  /*190d0*/  IMAD.MOV.U32 R228, RZ, RZ, R148 ;  /* 0x000000ffffe47224 */ /* 0x002fc400078e0094 */
        /* <DEDUP_REMOVED lines=22> */
[----:B------:R-:W3:Y:S01]  /*19240*/  LDS.128 R160, [R3] ;  /* 0x0000000003a07984 */ /* 0x000ee20000000c00 */
[C-C-:B----4-:R-:W-:Y:S02]  /*19250*/  LOP3.LUT R203, R208.reuse, 0x1e, R2.reuse, 0xfe, !PT ;  /* 0x0000001ed0cb7812 */ /* 0x150fe400078efe02 */
[C-C-:B------:R-:W-:Y:S01]  /*19260*/  LOP3.LUT R202, R208.reuse, 0x1c, R2.reuse, 0xfe, !PT ;  /* 0x0000001cd0ca7812 */ /* 0x140fe200078efe02 */
[----:B------:R-:W-:Y:S01]  /*19270*/  LDS.128 R156, [R3+0x800] ;  /* 0x00080000039c7984 */ /* 0x000fe20000000c00 */
[C-C-:B------:R-:W-:Y:S01]  /*19280*/  LOP3.LUT R201, R208.reuse, 0x1a, R2.reuse, 0xfe, !PT ;  /* 0x0000001ad0c97812 */ /* 0x140fe200078efe02 */
[----:B--2---:R-:W-:Y:S01]  /*19290*/  IMAD R249, R209, UR4, RZ ;  /* 0x00000004d1f97c24 */ /* 0x004fe2000f8e02ff */
[C-C-:B------:R-:W-:Y:S01]  /*192a0*/  LOP3.LUT R200, R208.reuse, 0x18, R2.reuse, 0xfe, !PT ;  /* 0x00000018d0c87812 */ /* 0x140fe200078efe02 */
[----:B------:R-:W-:Y:S01]  /*192b0*/  BAR.SYNC.DEFER_BLOCKING 0x0 ;  /* 0x0000000000007b1d */ /* 0x000fe20000010000 */
[----:B------:R-:W-:-:S02]  /*192c0*/  LOP3.LUT R199, R208, 0x16, R2, 0xfe, !PT ;  /* 0x00000016d0c77812 */ /* 0x000fc400078efe02 */
[C-C-:B------:R-:W-:Y:S02]  /*192d0*/  LOP3.LUT R198, R208.reuse, 0x14, R2.reuse, 0xfe, !PT ;  /* 0x00000014d0c67812 */ /* 0x140fe400078efe02 */
[C-C-:B------:R-:W-:Y:S01]  /*192e0*/  LOP3.LUT R197, R208.reuse, 0x12, R2.reuse, 0xfe, !PT ;  /* 0x00000012d0c57812 */ /* 0x140fe200078efe02 */
[----:B------:R-:W2:Y:S01]  /*192f0*/  LDCU UR4, c[0x0][0x39c] ;  /* 0x00007380ff0477ac */ /* 0x000ea20008000800 */
[C-C-:B------:R-:W-:Y:S02]  /*19300*/  LOP3.LUT R196, R208.reuse, 0x10, R2.reuse, 0xfe, !PT ;  /* 0x00000010d0c47812 */ /* 0x140fe400078efe02 */
[C-C-:B------:R-:W-:Y:S02]  /*19310*/  LOP3.LUT R211, R208.reuse, 0xe, R2.reuse, 0xfe, !PT ;  /* 0x0000000ed0d37812 */ /* 0x140fe400078efe02 */
[C-C-:B------:R-:W-:Y:S02]  /*19320*/  LOP3.LUT R210, R208.reuse, 0xc, R2.reuse, 0xfe, !PT ;  /* 0x0000000cd0d27812 */ /* 0x140fe400078efe02 */
[----:B------:R-:W-:-:S02]  /*19330*/  LOP3.LUT R252, R208, 0xa, R2, 0xfe, !PT ;  /* 0x0000000ad0fc7812 */ /* 0x000fc400078efe02 */
[----:B------:R-:W-:Y:S01]  /*19340*/  ISETP.GE.AND P0, PT, R209, UR10, PT ;  /* 0x0000000ad1007c0c */ /* 0x000fe2000bf06270 */
[----:B------:R-:W4:Y:S01]  /*19350*/  LDCU UR10, c[0x0][0x39c] ;  /* 0x00007380ff0a77ac */ /* 0x000f220008000800 */
[----:B------:R-:W-:-:S04]  /*19360*/  LEA R248, P2, R249, UR8, 0x2 ;  /* 0x00000008f9f87c11 */ /* 0x000fc8000f8410ff */
[----:B------:R-:W-:Y:S01]  /*19370*/  LEA.HI.X.SX32 R249, R249, UR9, 0x2, P2 ;  /* 0x00000009f9f97c11 */ /* 0x000fe200090f16ff */
[----:B------:R1:W-:Y:S04]  /*19380*/  STS.128 [R0], R228 ;  /* 0x000000e400007388 */ /* 0x0003e80000000c00 */
[----:B------:R2:W-:Y:S01]  /*19390*/  STS.128 [R0+0x400], R232 ;  /* 0x000400e800007388 */ /* 0x0005e20000000c00 */
[----:B-1----:R-:W-:Y:S02]  /*193a0*/  IMAD.MOV.U32 R228, RZ, RZ, R164 ;  /* 0x000000ffffe47224 */ /* 0x002fe400078e00a4 */
[----:B------:R-:W-:Y:S02]  /*193b0*/  IMAD.MOV.U32 R229, RZ, RZ, R166 ;  /* 0x000000ffffe57224 */ /* 0x000fe400078e00a6 */
[----:B------:R-:W-:-:S02]  /*193c0*/  IMAD.MOV.U32 R230, RZ, RZ, R168 ;  /* 0x000000ffffe67224 */ /* 0x000fc400078e00a8 */
[----:B------:R-:W-:Y:S01]  /*193d0*/  IMAD.MOV.U32 R231, RZ, RZ, R170 ;  /* 0x000000ffffe77224 */ /* 0x000fe200078e00aa */
[----:B------:R-:W-:Y:S01]  /*193e0*/  BAR.SYNC.DEFER_BLOCKING 0x0 ;  /* 0x0000000000007b1d */ /* 0x000fe20000010000 */
[----:B--2---:R-:W-:Y:S02]  /*193f0*/  IMAD.MOV.U32 R232, RZ, RZ, R165 ;  /* 0x000000ffffe87224 */ /* 0x004fe400078e00a5 */
[----:B------:R-:W-:Y:S02]  /*19400*/  IMAD.MOV.U32 R233, RZ, RZ, R167 ;  /* 0x000000ffffe97224 */ /* 0x000fe400078e00a7 */
[----:B------:R-:W-:Y:S02]  /*19410*/  IMAD.MOV.U32 R234, RZ, RZ, R169 ;  /* 0x000000ffffea7224 */ /* 0x000fe400078e00a9 */
[----:B------:R-:W-:Y:S02]  /*19420*/  IMAD.MOV.U32 R235, RZ, RZ, R171 ;  /* 0x000000ffffeb7224 */ /* 0x000fe400078e00ab */
[----:B------:R-:W1:Y:S04]  /*19430*/  LDS.128 R168, [R3] ;  /* 0x0000000003a87984 */ /* 0x000e680000000c00 */
[----:B------:R-:W-:Y:S01]  /*19440*/  LDS.128 R164, [R3+0x800] ;  /* 0x0008000003a47984 */ /* 0x000fe20000000c00 */
[----:B------:R-:W-:Y:S06]  /*19450*/  BAR.SYNC.DEFER_BLOCKING 0x0 ;  /* 0x0000000000007b1d */ /* 0x000fec0000010000 */
[----:B------:R2:W-:Y:S04]  /*19460*/  STS.128 [R0], R228 ;  /* 0x000000e400007388 */ /* 0x0005e80000000c00 */
[----:B------:R3:W-:Y:S01]  /*19470*/  STS.128 [R0+0x400], R232 ;  /* 0x000400e800007388 */ /* 0x0007e20000000c00 */
[----:B--2---:R-:W-:-:S02]  /*19480*/  IMAD.MOV.U32 R228, RZ, RZ, R172 ;  /* 0x000000ffffe47224 */ /* 0x004fc400078e00ac */
        /* <DEDUP_REMOVED lines=8> */
[----:B------:R-:W2:Y:S04]  /*19510*/  LDS.128 R176, [R3] ;  /* 0x0000000003b07984 */ /* 0x000ea80000000c00 */
[----:B------:R-:W-:Y:S01]  /*19520*/  LDS.128 R172, [R3+0x800] ;  /* 0x0008000003ac7984 */ /* 0x000fe20000000c00 */
[----:B------:R-:W-:Y:S06]  /*19530*/  BAR.SYNC.DEFER_BLOCKING 0x0 ;  /* 0x0000000000007b1d */ /* 0x000fec0000010000 */
[----:B------:R3:W-:Y:S04]  /*19540*/  STS.128 [R0], R228 ;  /* 0x000000e400007388 */ /* 0x0007e80000000c00 */
[----:B------:R1:W-:Y:S01]  /*19550*/  STS.128 [R0+0x400], R232 ;  /* 0x000400e800007388 */ /* 0x0003e20000000c00 */
[----:B---3--:R-:W-:-:S02]  /*19560*/  IMAD.MOV.U32 R228, RZ, RZ, R180 ;  /* 0x000000ffffe47224 */ /* 0x008fc400078e00b4 */
[----:B------:R-:W-:Y:S02]  /*19570*/  IMAD.MOV.U32 R229, RZ, RZ, R182 ;  /* 0x000000ffffe57224 */ /* 0x000fe400078e00b6 */
[----:B------:R-:W-:Y:S02]  /*19580*/  IMAD.MOV.U32 R230, RZ, RZ, R184 ;  /* 0x000000ffffe67224 */ /* 0x000fe400078e00b8 */
[----:B------:R-:W-:Y:S01]  /*19590*/  IMAD.MOV.U32 R231, RZ, RZ, R186 ;  /* 0x000000ffffe77224 */ /* 0x000fe200078e00ba */
[----:B------:R-:W-:Y:S01]  /*195a0*/  BAR.SYNC.DEFER_BLOCKING 0x0 ;  /* 0x0000000000007b1d */ /* 0x000fe20000010000 */
[----:B-1----:R-:W-:Y:S02]  /*195b0*/  IMAD.MOV.U32 R232, RZ, RZ, R181 ;  /* 0x000000ffffe87224 */ /* 0x002fe400078e00b5 */
[----:B------:R-:W-:Y:S02]  /*195c0*/  IMAD.MOV.U32 R233, RZ, RZ, R183 ;  /* 0x000000ffffe97224 */ /* 0x000fe400078e00b7 */
[----:B------:R-:W-:-:S02]  /*195d0*/  IMAD.MOV.U32 R234, RZ, RZ, R185 ;  /* 0x000000ffffea7224 */ /* 0x000fc400078e00b9 */
[----:B------:R-:W-:Y:S02]  /*195e0*/  IMAD.MOV.U32 R235, RZ, RZ, R187 ;  /* 0x000000ffffeb7224 */ /* 0x000fe400078e00bb */
[----:B------:R-:W1:Y:S04]  /*195f0*/  LDS.128 R184, [R3] ;  /* 0x0000000003b87984 */ /* 0x000e680000000c00 */
        /* <DEDUP_REMOVED lines=9> */
[----:B--2---:R-:W-:Y:S02]  /*19690*/  IMAD.MOV.U32 R232, RZ, RZ, R189 ;  /* 0x000000ffffe87224 */ /* 0x004fe400078e00bd */
        /* <DEDUP_REMOVED lines=107> */
[----:B------:R-:W-:Y:S01]  /*19d50*/  IMAD.MOV.U32 R229, RZ, RZ, R126 ;  /* 0x000000ffffe57224 */ /* 0x000fe200078e007e */
[----:B------:R-:W-:Y:S01]  /*19d60*/  BAR.SYNC.DEFER_BLOCKING 0x0 ;  /* 0x0000000000007b1d */ /* 0x000fe20000010000 */
[----:B------:R-:W-:Y:S02]  /*19d70*/  IMAD.MOV.U32 R230, RZ, RZ, R128 ;  /* 0x000000ffffe67224 */ /* 0x000fe400078e0080 */
[----:B------:R-:W-:Y:S02]  /*19d80*/  IMAD.MOV.U32 R231, RZ, RZ, R130 ;  /* 0x000000ffffe77224 */ /* 0x000fe400078e0082 */
[----:B--2---:R-:W-:Y:S02]  /*19d90*/  IMAD.MOV.U32 R234, RZ, RZ, R8 ;  /* 0x000000ffffea7224 */ /* 0x004fe400078e0008 */
[----:B------:R-:W-:Y:S02]  /*19da0*/  IMAD.MOV.U32 R235, RZ, RZ, R10 ;  /* 0x000000ffffeb7224 */ /* 0x000fe400078e000a */
[----:B------:R-:W-:-:S02]  /*19db0*/  IMAD.MOV.U32 R232, RZ, RZ, R4 ;  /* 0x000000ffffe87224 */ /* 0x000fc400078e0004 */
[----:B------:R-:W-:Y:S02]  /*19dc0*/  IMAD.MOV.U32 R233, RZ, RZ, R6 ;  /* 0x000000ffffe97224 */ /* 0x000fe400078e0006 */
[----:B------:R-:W-:Y:S02]  /*19dd0*/  IMAD.MOV.U32 R4, RZ, RZ, R12 ;  /* 0x000000ffff047224 */ /* 0x000fe400078e000c */
[----:B------:R-:W-:Y:S01]  /*19de0*/  IMAD.MOV.U32 R6, RZ, RZ, R16 ;  /* 0x000000ffff067224 */ /* 0x000fe200078e0010 */
[----:B------:R-:W2:Y:S04]  /*19df0*/  LDS.128 R128, [R3] ;  /* 0x0000000003807984 */ /* 0x000ea80000000c00 */
[----:B------:R-:W-:Y:S01]  /*19e00*/  LDS.128 R124, [R3+0x800] ;  /* 0x00080000037c7984 */ /* 0x000fe20000000c00 */
[----:B------:R-:W-:Y:S06]  /*19e10*/  BAR.SYNC.DEFER_BLOCKING 0x0 ;  /* 0x0000000000007b1d */ /* 0x000fec0000010000 */
[----:B------:R-:W-:Y:S04]  /*19e20*/  STS.128 [R0], R228 ;  /* 0x000000e400007388 */ /* 0x000fe80000000c00 */
[----:B------:R3:W-:Y:S01]  /*19e30*/  STS.128 [R0+0x400], R236 ;  /* 0x000400ec00007388 */ /* 0x0007e20000000c00 */
[----:B------:R-:W-:Y:S01]  /*19e40*/  BAR.SYNC.DEFER_BLOCKING 0x0 ;  /* 0x0000000000007b1d */ /* 0x000fe20000010000 */
[----:B---3--:R-:W-:-:S02]  /*19e50*/  IMAD.MOV.U32 R238, RZ, RZ, R9 ;  /* 0x000000ffffee7224 */ /* 0x008fc400078e0009 */
[----:B------:R-:W-:Y:S02]  /*19e60*/  IMAD.MOV.U32 R239, RZ, RZ, R11 ;  /* 0x000000ffffef7224 */ /* 0x000fe400078e000b */
[----:B------:R-:W-:Y:S02]  /*19e70*/  IMAD.MOV.U32 R236, RZ, RZ, R5 ;  /* 0x000000ffffec7224 */ /* 0x000fe400078e0005 */
[----:B------:R-:W-:Y:S02]  /*19e80*/  IMAD.MOV.U32 R237, RZ, RZ, R7 ;  /* 0x000000ffffed7224 */ /* 0x000fe400078e0007 */
[----:B------:R-:W-:Y:S02]  /*19e90*/  IMAD.MOV.U32 R5, RZ, RZ, R14 ;  /* 0x000000ffff057224 */ /* 0x000fe400078e000e */
[----:B------:R-:W-:Y:S01]  /*19ea0*/  IMAD.MOV.U32 R7, RZ, RZ, R18 ;  /* 0x000000ffff077224 */ /* 0x000fe200078e0012 */
[----:B------:R-:W3:Y:S04]  /*19eb0*/  LDS.128 R228, [R3] ;  /* 0x0000000003e47984 */ /* 0x000ee80000000c00 */
[----:B------:R-:W-:Y:S01]  /*19ec0*/  LDS.128 R8, [R3+0x800] ;  /* 0x0008000003087984 */ /* 0x000fe20000000c00 */
[----:B------:R-:W-:Y:S06]  /*19ed0*/  BAR.SYNC.DEFER_BLOCKING 0x0 ;  /* 0x0000000000007b1d */ /* 0x000fec0000010000 */
[----:B------:R1:W-:Y:S04]  /*19ee0*/  STS.128 [R0], R232 ;  /* 0x000000e800007388 */ /* 0x0003e80000000c00 */
[----:B------:R-:W-:Y:S01]  /*19ef0*/  STS.128 [R0+0x400], R236 ;  /* 0x000400ec00007388 */ /* 0x000fe20000000c00 */
[----:B------:R-:W-:Y:S01]  /*19f00*/  BAR.SYNC.DEFER_BLOCKING 0x0 ;  /* 0x0000000000007b1d */ /* 0x000fe20000010000 */
[----:B-1----:R-:W-:-:S02]  /*19f10*/  IMAD.MOV.U32 R232, RZ, RZ, R13 ;  /* 0x000000ffffe87224 */ /* 0x002fc400078e000d */
        /* <DEDUP_REMOVED lines=63> */
[----:B------:R-:W-:Y:S01]  /*1a310*/  STS.128 [R0+0x400], R232 ;  /* 0x000400e800007388 */ /* 0x000fe20000000c00 */
[----:B------:R-:W-:Y:S01]  /*1a320*/  BAR.SYNC.DEFER_BLOCKING 0x0 ;  /* 0x0000000000007b1d */ /* 0x000fe20000010000 */
[----:B---3--:R-:W-:-:S02]  /*1a330*/  IMAD.MOV.U32 R6, RZ, RZ, R56 ;  /* 0x000000ffff067224 */ /* 0x008fc400078e0038 */
        /* <DEDUP_REMOVED lines=9> */
[----:B-1----:R-:W-:-:S07]  /*1a3d0*/  IMAD.MOV.U32 R7, RZ, RZ, R66 ;  /* 0x000000ffff077224 */ /* 0x002fce00078e0042 */
[----:B------:R-:W1:Y:S01]  /*1a3e0*/  LDC R66, c[0x0][0x3b8] ;  /* 0x0000ee00ff427b82 */ /* 0x000e620000000800 */
[----:B------:R-:W-:Y:S02]  /*1a3f0*/  IMAD.MOV.U32 R4, RZ, RZ, R60 ;  /* 0x000000ffff047224 */ /* 0x000fe400078e003c */
[----:B------:R-:W-:Y:S02]  /*1a400*/  IMAD.MOV.U32 R5, RZ, RZ, R62 ;  /* 0x000000ffff057224 */ /* 0x000fe400078e003e */
[----:B------:R-:W-:Y:S01]  /*1a410*/  IMAD.MOV.U32 R6, RZ, RZ, R64 ;  /* 0x000000ffff067224 */ /* 0x000fe200078e0040 */
[----:B------:R-:W-:Y:S01]  /*1a420*/  LOP3.LUT R64, R208, R2, RZ, 0xfc, !PT ;  /* 0x00000002d0407212 */ /* 0x000fe200078efcff */
[----:B------:R-:W1:Y:S04]  /*1a430*/  LDS.128 R232, [R3] ;  /* 0x0000000003e87984 */ /* 0x000e680000000c00 */
[----:B------:R1:W-:Y:S01]  /*1a440*/  LDS.128 R52, [R3+0x800] ;  /* 0x0008000003347984 */ /* 0x0003e20000000c00 */
[----:B------:R-:W-:Y:S01]  /*1a450*/  BAR.SYNC.DEFER_BLOCKING 0x0 ;  /* 0x0000000000007b1d */ /* 0x000fe20000010000 */
[-C--:B-1----:R-:W-:Y:S01]  /*1a460*/  IMAD R60, R210, R66.reuse, RZ ;  /* 0x00000042d23c7224 */ /* 0x082fe200078e02ff */
[----:B------:R-:W-:Y:S01]  /*1a470*/  LOP3.LUT R3, R208, 0x4, R2, 0xfe, !PT ;  /* 0x00000004d0037812 */ /* 0x000fe200078efe02 */
[----:B------:R-:W-:-:S03]  /*1a480*/  IMAD R62, R211, R66, RZ ;  /* 0x00000042d33e7224 */ /* 0x000fc600078e02ff */
[C---:B------:R-:W-:Y:S01]  /*1a490*/  ISETP.LT.AND P5, PT, R3.reuse, UR6, !P0 ;  /* 0x0000000603007c0c */ /* 0x040fe2000c7a1270 */
[-C--:B------:R-:W-:Y:S01]  /*1a4a0*/  IMAD R3, R3, R66.reuse, RZ ;  /* 0x0000004203037224 */ /* 0x080fe200078e02ff */
[----:B------:R-:W1:Y:S01]  /*1a4b0*/  LDCU UR6, c[0x0][0x39c] ;  /* 0x00007380ff0677ac */ /* 0x000e620008000800 */
[----:B------:R2:W-:Y:S02]  /*1a4c0*/  STS.128 [R0], R4 ;  /* 0x0000000400007388 */ /* 0x0005e40000000c00 */
[--C-:B--2---:R-:W-:Y:S01]  /*1a4d0*/  LOP3.LUT R5, R208, 0x8, R2.reuse, 0xfe, !PT ;  /* 0x00000008d0057812 */ /* 0x104fe200078efe02 */
[----:B------:R-:W-:Y:S01]  /*1a4e0*/  IMAD R7, R252, R66, RZ ;  /* 0x00000042fc077224 */ /* 0x000fe200078e02ff */
[C-C-:B------:R-:W-:Y:S02]  /*1a4f0*/  LOP3.LUT R4, R208.reuse, 0x6, R2.reuse, 0xfe, !PT ;  /* 0x00000006d0047812 */ /* 0x140fe400078efe02 */
[----:B------:R-:W-:Y:S02]  /*1a500*/  LOP3.LUT R2, R208, 0x2, R2, 0xfe, !PT ;  /* 0x00000002d0027812 */ /* 0x000fe400078efe02 */
[----:B------:R-:W-:-:S02]  /*1a510*/  LOP3.LUT R6, R64, 0x1fe, RZ, 0xfc, !PT ;  /* 0x000001fe40067812 */ /* 0x000fc400078efcff */
[C---:B------:R-:W-:Y:S01]  /*1a520*/  ISETP.LT.AND P4, PT, R2.reuse, UR5, !P0 ;  /* 0x0000000502007c0c */ /* 0x040fe2000c781270 */
[-C--:B------:R-:W-:Y:S01]  /*1a530*/  IMAD R2, R2, R66.reuse, RZ ;  /* 0x0000004202027224 */ /* 0x080fe200078e02ff */
[----:B------:R-:W-:Y:S01]  /*1a540*/  ISETP.LT.AND P1, PT, R6, UR12, !P0 ;  /* 0x0000000c06007c0c */ /* 0x000fe2000c721270 */
[-C--:B------:R-:W-:Y:S01]  /*1a550*/  IMAD R6, R64, R66.reuse, RZ ;  /* 0x0000004240067224 */ /* 0x080fe200078e02ff */
[C---:B------:R-:W-:Y:S01]  /*1a560*/  ISETP.LT.AND P6, PT, R4.reuse, UR7, !P0 ;  /* 0x0000000704007c0c */ /* 0x040fe2000c7c1270 */
[----:B------:R-:W-:Y:S01]  /*1a570*/  IMAD R4, R4, R66, RZ ;  /* 0x0000004204047224 */ /* 0x000fe200078e02ff */
[-C--:B------:R-:W-:Y:S01]  /*1a580*/  LEA R250, P3, R2, R248.reuse, 0x2 ;  /* 0x000000f802fa7211 */ /* 0x080fe200078610ff */
[----:B------:R-:W2:Y:S01]  /*1a590*/  LDCU UR5, c[0x0][0x39c] ;  /* 0x00007380ff0577ac */ /* 0x000ea20008000800 */
[-C--:B------:R-:W-:Y:S02]  /*1a5a0*/  LEA R208, P2, R6, R248.reuse, 0x2 ;  /* 0x000000f806d07211 */ /* 0x080fe400078410ff */
[----:B------:R-:W-:Y:S01]  /*1a5b0*/  LEA.HI.X.SX32 R251, R2, R249, 0x2, P3 ;  /* 0x000000f902fb7211 */ /* 0x000fe200018f16ff */
[----:B------:R-:W1:Y:S01]  /*1a5c0*/  LDCU UR7, c[0x0][0x39c] ;  /* 0x00007380ff0777ac */ /* 0x000e620008000800 */
[----:B------:R-:W-:-:S02]  /*1a5d0*/  LEA R246, P3, R3, R248, 0x2 ;  /* 0x000000f803f67211 */ /* 0x000fc400078610ff */
[-C--:B------:R-:W-:Y:S02]  /*1a5e0*/  LEA.HI.X.SX32 R209, R6, R249.reuse, 0x2, P2 ;  /* 0x000000f906d17211 */ /* 0x080fe400010f16ff */
[C---:B----4-:R-:W-:Y:S01]  /*1a5f0*/  ISETP.LT.AND P2, PT, R5.reuse, UR10, !P0 ;  /* 0x0000000a05007c0c */ /* 0x050fe2000c741270 */
[----:B------:R-:W-:Y:S01]  /*1a600*/  IMAD R5, R5, R66, RZ ;  /* 0x0000004205057224 */ /* 0x000fe200078e02ff */
        /* <DEDUP_REMOVED lines=8> */
[----:B------:R-:W-:Y:S01]  /*1a690*/  LEA.HI.X.SX32 R241, R60, R249, 0x2, P3 ;  /* 0x000000f93cf17211 */ /* 0x000fe200018f16ff */
[----:B------:R-:W-:Y:S01]  /*1a6a0*/  IMAD R60, R196, R66, RZ ;  /* 0x00000042c43c7224 */ /* 0x000fe200078e02ff */
[----:B------:R-:W-:-:S04]  /*1a6b0*/  LEA R242, P3, R62, R248, 0x2 ;  /* 0x000000f83ef27211 */ /* 0x000fc800078610ff */
[-C--:B------:R-:W-:Y:S01]  /*1a6c0*/  LEA.HI.X.SX32 R243, R62, R249.reuse, 0x2, P3 ;  /* 0x000000f93ef37211 */ /* 0x080fe200018f16ff */
[----:B------:R-:W-:Y:S01]  /*1a6d0*/  IMAD.MOV.U32 R62, RZ, RZ, R65 ;  /* 0x000000ffff3e7224 */ /* 0x000fe200078e0041 */
[C---:B------:R-:W-:Y:S01]  /*1a6e0*/  LEA R244, P3, R60.reuse, R248, 0x2 ;  /* 0x000000f83cf47211 */ /* 0x040fe200078610ff */
[----:B------:R-:W4:Y:S03]  /*1a6f0*/  LDL.LU R65, [R1+0x5c] ;  /* 0x00005c0001417983 */ /* 0x000f260000300800 */
[----:B------:R-:W-:Y:S01]  /*1a700*/  LEA.HI.X.SX32 R245, R60, R249, 0x2, P3 ;  /* 0x000000f93cf57211 */ /* 0x000fe200018f16ff */
[----:B------:R-:W-:Y:S01]  /*1a710*/  IMAD.MOV.U32 R60, RZ, RZ, R61 ;  /* 0x000000ffff3c7224 */ /* 0x000fe200078e003d */
[----:B------:R-:W-:Y:S01]  /*1a720*/  ISETP.LT.AND P3, PT, R64, UR11, !P0 ;  /* 0x0000000b40007c0c */ /* 0x000fe2000c761270 */
[----:B------:R-:W-:Y:S02]  /*1a730*/  IMAD.MOV.U32 R61, RZ, RZ, R63 ;  /* 0x000000ffff3d7224 */ /* 0x000fe400078e003f */
[----:B------:R-:W-:-:S02]  /*1a740*/  IMAD.MOV.U32 R63, RZ, RZ, R67 ;  /* 0x000000ffff3f7224 */ /* 0x000fc400078e0043 */
[----:B------:R-:W2:Y:S04]  /*1a750*/  LDL.LU R67, [R1+0x54] ;  /* 0x0000540001437983 */ /* 0x000ea80000300800 */
[----:B------:R1:W-:Y:S04]  /*1a760*/  STS.128 [R0+0x400], R60 ;  /* 0x0004003c00007388 */ /* 0x0003e80000000c00 */
[----:B-1----:R-:W2:Y:S01]  /*1a770*/  LDL.LU R63, [R1+0x50] ;  /* 0x00005000013f7983 */ /* 0x002ea20000300800 */
[----:B------:R-:W-:Y:S06]  /*1a780*/  BAR.SYNC.DEFER_BLOCKING 0x0 ;  /* 0x0000000000007b1d */ /* 0x000fec0000010000 */
[----:B------:R-:W3:Y:S04]  /*1a790*/  LDL.LU R0, [R1+0x40] ;  /* 0x0000400001007983 */ /* 0x000ee80000300800 */
[----:B------:R-:W3:Y:S04]  /*1a7a0*/  LDL.LU R60, [R1+0x48] ;  /* 0x00004800013c7983 */ /* 0x000ee80000300800 */
[----:B--2---:R1:W-:Y:S01]  /*1a7b0*/  @P3 STG.E desc[UR38][R208.64], R63 ;  /* 0x0000003fd0003986 */ /* 0x0043e2000c101926 */
[----:B------:R-:W-:Y:S01]  /*1a7c0*/  ISETP.LT.AND P3, PT, R252, UR4, !P0 ;  /* 0x00000004fc007c0c */ /* 0x000fe2000c761270 */
[----:B------:R-:W2:Y:S02]  /*1a7d0*/  LDCU UR4, c[0x0][0x39c] ;  /* 0x00007380ff0477ac */ /* 0x000ea40008000800 */
[----:B------:R2:W-:Y:S04]  /*1a7e0*/  @P4 STG.E desc[UR38][R250.64], R67 ;  /* 0x00000043fa004986 */ /* 0x0005e8000c101926 */
[----:B-1----:R-:W3:Y:S04]  /*1a7f0*/  LDL.LU.64 R208, [R1+0x748] ;  /* 0x0007480001d07983 */ /* 0x002ee80000300a00 */
[----:B------:R-:W3:Y:S04]  /*1a800*/  LDL.LU R61, [R1+0x4c] ;  /* 0x00004c00013d7983 */ /* 0x000ee80000300800 */
[----:B------:R-:W3:Y:S04]  /*1a810*/  LDL.LU R62, [R1+0x20] ;  /* 0x00002000013e7983 */ /* 0x000ee80000300800 */
[----:B------:R-:W3:Y:S04]  /*1a820*/  LDL.LU R252, [R1+0x44] ;  /* 0x0000440001fc7983 */ /* 0x000ee80000300800 */
[----:B--2---:R-:W2:Y:S01]  /*1a830*/  LDL.LU R251, [R1+0x58] ;  /* 0x0000580001fb7983 */ /* 0x004ea20000300800 */
[----:B------:R-:W-:Y:S01]  /*1a840*/  ISETP.LT.AND P4, PT, R210, UR4, !P0 ;  /* 0x00000004d2007c0c */ /* 0x000fe2000c781270 */
[----:B------:R-:W1:Y:S02]  /*1a850*/  LDCU UR4, c[0x0][0x39c] ;  /* 0x00007380ff0477ac */ /* 0x000e640008000800 */
[----:B------:R-:W3:Y:S04]  /*1a860*/  LDL.LU R210, [R1+0x740] ;  /* 0x0007400001d27983 */ /* 0x000ee80000300800 */
[----:B------:R-:W3:Y:S04]  /*1a870*/  LDL.LU R63, [R1+0x24] ;  /* 0x00002400013f7983 */ /* 0x000ee80000300800 */
[----:B------:R-:W3:Y:S04]  /*1a880*/  LDL.LU R67, [R1+0x28] ;  /* 0x0000280001437983 */ /* 0x000ee80000300800 */
[----:B--2---:R-:W-:Y:S01]  /*1a890*/  @P5 STG.E desc[UR38][R246.64], R251 ;  /* 0x000000fbf6005986 */ /* 0x004fe2000c101926 */
[----:B-1----:R-:W-:Y:S01]  /*1a8a0*/  ISETP.LT.AND P5, PT, R211, UR4, !P0 ;  /* 0x00000004d3007c0c */ /* 0x002fe2000c7a1270 */
[----:B------:R-:W1:Y:S02]  /*1a8b0*/  LDCU UR4, c[0x0][0x39c] ;  /* 0x00007380ff0477ac */ /* 0x000e640008000800 */
[----:B----4-:R2:W-:Y:S04]  /*1a8c0*/  @P6 STG.E desc[UR38][R2.64], R65 ;  /* 0x0000004102006986 */ /* 0x0105e8000c101926 */
[----:B------:R-:W4:Y:S01]  /*1a8d0*/  LDL.LU R211, [R1+0x73c] ;  /* 0x00073c0001d37983 */ /* 0x000f220000300800 */
[----:B-1----:R-:W-:Y:S01]  /*1a8e0*/  ISETP.LT.AND P6, PT, R196, UR4, !P0 ;  /* 0x00000004c4007c0c */ /* 0x002fe2000c7c1270 */
[----:B------:R-:W1:Y:S02]  /*1a8f0*/  LDCU UR4, c[0x0][0x39c] ;  /* 0x00007380ff0477ac */ /* 0x000e640008000800 */
[----:B------:R-:W4:Y:S04]  /*1a900*/  LDL.LU R196, [R1+0x738] ;  /* 0x0007380001c47983 */ /* 0x000f280000300800 */
[----:B--2---:R-:W2:Y:S04]  /*1a910*/  LDL.LU R65, [R1+0x2c] ;  /* 0x00002c0001417983 */ /* 0x004ea80000300800 */
[----:B---3--:R3:W-:Y:S04]  /*1a920*/  @P2 STG.E desc[UR38][R4.64], R0 ;  /* 0x0000000004002986 */ /* 0x0087e8000c101926 */
[----:B------:R1:W-:Y:S01]  /*1a930*/  @P3 STG.E desc[UR38][R6.64], R252 ;  /* 0x000000fc06003986 */ /* 0x0003e2000c101926 */
[C---:B---3--:R-:W-:Y:S01]  /*1a940*/  IMAD R0, R197.reuse, R66, RZ ;  /* 0x00000042c5007224 */ /* 0x048fe200078e02ff */
[----:B-1----:R-:W-:Y:S01]  /*1a950*/  ISETP.LT.AND P2, PT, R197, UR4, !P0 ;  /* 0x00000004c5007c0c */ /* 0x002fe2000c741270 */
[----:B------:R-:W1:Y:S01]  /*1a960*/  LDCU UR4, c[0x0][0x39c] ;  /* 0x00007380ff0477ac */ /* 0x000e620008000800 */
[----:B------:R-:W-:Y:S02]  /*1a970*/  @P4 STG.E desc[UR38][R240.64], R60 ;  /* 0x0000003cf0004986 */ /* 0x000fe4000c101926 */
[----:B------:R-:W-:-:S02]  /*1a980*/  LEA R2, P3, R0, R248, 0x2 ;  /* 0x000000f800027211 */ /* 0x000fc400078610ff */
[----:B------:R-:W-:Y:S01]  /*1a990*/  LOP3.LUT R4, R64, 0x20, RZ, 0xfc, !PT ;  /* 0x0000002040047812 */ /* 0x000fe200078efcff */
[----:B------:R-:W3:Y:S01]  /*1a9a0*/  LDL.LU R197, [R1+0x734] ;  /* 0x0007340001c57983 */ /* 0x000ee20000300800 */
[-C--:B------:R-:W-:Y:S01]  /*1a9b0*/  LEA.HI.X.SX32 R3, R0, R249.reuse, 0x2, P3 ;  /* 0x000000f900037211 */ /* 0x080fe200018f16ff */
[C---:B------:R-:W-:Y:S01]  /*1a9c0*/  IMAD R0, R198.reuse, R66, RZ ;  /* 0x00000042c6007224 */ /* 0x040fe200078e02ff */
[----:B------:R-:W-:Y:S01]  /*1a9d0*/  ISETP.LT.AND P4, PT, R198, UR5, !P0 ;  /* 0x00000005c6007c0c */ /* 0x000fe2000c781270 */
[----:B------:R-:W-:Y:S01]  /*1a9e0*/  @P5 STG.E desc[UR38][R242.64], R61 ;  /* 0x0000003df2005986 */ /* 0x000fe2000c101926 */
[----:B------:R-:W-:Y:S01]  /*1a9f0*/  ISETP.LT.AND P3, PT, R4, UR7, !P0 ;  /* 0x0000000704007c0c */ /* 0x000fe2000c761270 */
[----:B------:R-:W1:Y:S01]  /*1aa00*/  LDCU UR5, c[0x0][0x39c] ;  /* 0x00007380ff0577ac */ /* 0x000e620008000800 */
[C---:B------:R-:W-:Y:S01]  /*1aa10*/  LEA R4, P5, R0.reuse, R248, 0x2 ;  /* 0x000000f800047211 */ /* 0x040fe200078a10ff */
[----:B------:R-:W3:Y:S01]  /*1aa20*/  LDL.LU R198, [R1+0x730] ;  /* 0x0007300001c67983 */ /* 0x000ee20000300800 */
[----:B------:R-:W1:Y:S02]  /*1aa30*/  LDCU UR7, c[0x0][0x39c] ;  /* 0x00007380ff0777ac */ /* 0x000e640008000800 */
[----:B------:R-:W-:Y:S01]  /*1aa40*/  LEA.HI.X.SX32 R5, R0, R249, 0x2, P5 ;  /* 0x000000f900057211 */ /* 0x000fe200028f16ff */
[----:B------:R-:W-:Y:S01]  /*1aa50*/  @P6 STG.E desc[UR38][R244.64], R62 ;  /* 0x0000003ef4006986 */ /* 0x000fe2000c101926 */
[CC--:B------:R-:W-:Y:S01]  /*1aa60*/  IMAD R0, R199.reuse, R66.reuse, RZ ;  /* 0x00000042c7007224 */ /* 0x0c0fe200078e02ff */
[----:B-1----:R-:W-:Y:S01]  /*1aa70*/  ISETP.LT.AND P6, PT, R199, UR4, !P0 ;  /* 0x00000004c7007c0c */ /* 0x002fe2000c7c1270 */
[----:B------:R-:W1:Y:S01]  /*1aa80*/  LDCU UR4, c[0x0][0x39c] ;  /* 0x00007380ff0477ac */ /* 0x000e620008000800 */
[----:B------:R1:W-:Y:S01]  /*1aa90*/  @P2 STG.E desc[UR38][R2.64], R63 ;  /* 0x0000003f02002986 */ /* 0x0003e2000c101926 */
[----:B------:R-:W-:Y:S01]  /*1aaa0*/  ISETP.LT.AND P5, PT, R200, UR6, !P0 ;  /* 0x00000006c8007c0c */ /* 0x000fe2000c7a1270 */
[----:B------:R-:W-:Y:S01]  /*1aab0*/  IMAD R6, R202, R66, RZ ;  /* 0x00000042ca067224 */ /* 0x000fe200078e02ff */
[----:B------:R-:W2:Y:S01]  /*1aac0*/  LDCU UR6, c[0x0][0x39c] ;  /* 0x00007380ff0677ac */ /* 0x000ea20008000800 */
[----:B------:R1:W-:Y:S04]  /*1aad0*/  @P4 STG.E desc[UR38][R4.64], R67 ;  /* 0x0000004304004986 */ /* 0x0003e8000c101926 */
[----:B------:R-:W3:Y:S01]  /*1aae0*/  LDL.LU R199, [R1+0x72c] ;  /* 0x00072c0001c77983 */ /* 0x000ee20000300800 */
[----:B-1----:R-:W-:Y:S01]  /*1aaf0*/  LEA R2, P2, R0, R248, 0x2 ;  /* 0x000000f800027211 */ /* 0x002fe200078410ff */
[----:B------:R-:W-:-:S02]  /*1ab00*/  IMAD R5, R200, R66, RZ ;  /* 0x00000042c8057224 */ /* 0x000fc400078e02ff */
[----:B------:R-:W3:Y:S01]  /*1ab10*/  LDL.LU R200, [R1+0x728] ;  /* 0x0007280001c87983 */ /* 0x000ee20000300800 */
[-C--:B------:R-:W-:Y:S02]  /*1ab20*/  LEA.HI.X.SX32 R3, R0, R249.reuse, 0x2, P2 ;  /* 0x000000f900037211 */ /* 0x080fe400010f16ff */
[----:B------:R-:W-:Y:S01]  /*1ab30*/  LEA R4, P4, R5, R248, 0x2 ;  /* 0x000000f805047211 */ /* 0x000fe200078810ff */
[C---:B------:R-:W-:Y:S01]  /*1ab40*/  IMAD R0, R201.reuse, R66, RZ ;  /* 0x00000042c9007224 */ /* 0x040fe200078e02ff */
[----:B------:R-:W-:Y:S01]  /*1ab50*/  ISETP.LT.AND P2, PT, R201, UR5, !P0 ;  /* 0x00000005c9007c0c */ /* 0x000fe2000c741270 */
[----:B------:R-:W1:Y:S01]  /*1ab60*/  LDCU UR5, c[0x0][0x39c] ;  /* 0x00007380ff0577ac */ /* 0x000e620008000800 */
[----:B------:R-:W4:Y:S01]  /*1ab70*/  LDL.LU R201, [R1+0x724] ;  /* 0x0007240001c97983 */ /* 0x000f220000300800 */
[----:B------:R-:W-:Y:S02]  /*1ab80*/  LEA.HI.X.SX32 R5, R5, R249, 0x2, P4 ;  /* 0x000000f905057211 */ /* 0x000fe400020f16ff */
[----:B------:R-:W-:Y:S01]  /*1ab90*/  ISETP.LT.AND P4, PT, R202, UR7, !P0 ;  /* 0x00000007ca007c0c */ /* 0x000fe2000c781270 */
[----:B------:R-:W1:Y:S01]  /*1aba0*/  LDCU UR7, c[0x0][0x39c] ;  /* 0x00007380ff0777ac */ /* 0x000e620008000800 */
[----:B------:R-:W4:Y:S04]  /*1abb0*/  LDL.LU R202, [R1+0x720] ;  /* 0x0007200001ca7983 */ /* 0x000f280000300800 */
[----:B--2---:R2:W-:Y:S02]  /*1abc0*/  @P6 STG.E desc[UR38][R2.64], R65 ;  /* 0x0000004102006986 */ /* 0x0045e4000c101926 */
[----:B--2---:R-:W-:-:S04]  /*1abd0*/  LEA R2, P6, R0, R248, 0x2 ;  /* 0x000000f800027211 */ /* 0x004fc800078c10ff */
[----:B------:R-:W-:Y:S01]  /*1abe0*/  LEA.HI.X.SX32 R3, R0, R249, 0x2, P6 ;  /* 0x000000f900037211 */ /* 0x000fe200030f16ff */
[CC--:B------:R-:W-:Y:S01]  /*1abf0*/  IMAD R0, R203.reuse, R66.reuse, RZ ;  /* 0x00000042cb007224 */ /* 0x0c0fe200078e02ff */
[----:B------:R-:W-:Y:S02]  /*1ac00*/  ISETP.LT.AND P6, PT, R203, UR4, !P0 ;  /* 0x00000004cb007c0c */ /* 0x000fe4000c7c1270 */
[C---:B------:R-:W-:Y:S01]  /*1ac10*/  LOP3.LUT R7, R64.reuse, 0x22, RZ, 0xfc, !PT ;  /* 0x0000002240077812 */ /* 0x040fe200078efcff */
[----:B------:R-:W2:Y:S01]  /*1ac20*/  LDL.LU R203, [R1+0x71c] ;  /* 0x00071c0001cb7983 */ /* 0x000ea20000300800 */
[----:B------:R-:W-:Y:S01]  /*1ac30*/  IMAD R65, R64, R66, RZ ;  /* 0x0000004240417224 */ /* 0x000fe200078e02ff */
[----:B------:R-:W1:Y:S02]  /*1ac40*/  LDCU UR4, c[0x0][0x39c] ;  /* 0x00007380ff0477ac */ /* 0x000e640008000800 */
[----:B------:R-:W2:Y:S01]  /*1ac50*/  LDL.LU R250, [R1+0x60] ;  /* 0x0000600001fa7983 */ /* 0x000ea20000300800 */
[----:B------:R-:W-:-:S03]  /*1ac60*/  IMAD R61, R66, 0x20, R65 ;  /* 0x00000020423d7824 */ /* 0x000fc600078e0241 */
[----:B------:R-:W2:Y:S01]  /*1ac70*/  LDL.LU R251, [R1+0x64] ;  /* 0x0000640001fb7983 */ /* 0x000ea20000300800 */
[----:B------:R-:W-:-:S03]  /*1ac80*/  IMAD R63, R66, 0x2, R61 ;  /* 0x00000002423f7824 */ /* 0x000fc600078e023d */
[----:B------:R-:W2:Y:S01]  /*1ac90*/  LDL.LU R252, [R1+0x68] ;  /* 0x0000680001fc7983 */ /* 0x000ea20000300800 */
[----:B------:R-:W-:-:S03]  /*1aca0*/  IMAD R65, R66, 0x2, R63 ;  /* 0x0000000242417824 */ /* 0x000fc600078e023f */
[----:B------:R-:W2:Y:S04]  /*1acb0*/  LDL.LU R62, [R1+0x6c] ;  /* 0x00006c00013e7983 */ /* 0x000ea80000300800 */
[----:B------:R-:W2:Y:S04]  /*1acc0*/  LDL.LU R240, [R1+0x30] ;  /* 0x0000300001f07983 */ /* 0x000ea80000300800 */
[----:B------:R-:W2:Y:S04]  /*1acd0*/  LDL.LU R241, [R1+0x34] ;  /* 0x0000340001f17983 */ /* 0x000ea80000300800 */
[----:B------:R-:W2:Y:S04]  /*1ace0*/  LDL.LU R246, [R1+0x38] ;  /* 0x0000380001f67983 */ /* 0x000ea80000300800 */
[----:B------:R-:W2:Y:S04]  /*1acf0*/  LDL.LU R247, [R1+0x3c] ;  /* 0x00003c0001f77983 */ /* 0x000ea80000300800 */
[----:B------:R-:W2:Y:S04]  /*1ad00*/  LDL.LU R67, [R1+0x94] ;  /* 0x0000940001437983 */ /* 0x000ea80000300800 */
[----:B---3--:R3:W-:Y:S04]  /*1ad10*/  @P5 STG.E desc[UR38][R4.64], R200 ;  /* 0x000000c804005986 */ /* 0x0087e8000c101926 */
[----:B----4-:R4:W-:Y:S01]  /*1ad20*/  @P2 STG.E desc[UR38][R2.64], R201 ;  /* 0x000000c902002986 */ /* 0x0109e2000c101926 */
[----:B---3--:R-:W-:-:S04]  /*1ad30*/  LEA R4, P5, R6, R248, 0x2 ;  /* 0x000000f806047211 */ /* 0x008fc800078a10ff */
[-C--:B------:R-:W-:Y:S02]  /*1ad40*/  LEA.HI.X.SX32 R5, R6, R249.reuse, 0x2, P5 ;  /* 0x000000f906057211 */ /* 0x080fe400028f16ff */
[----:B-1----:R-:W-:Y:S01]  /*1ad50*/  ISETP.LT.AND P2, PT, R7, UR5, !P0 ;  /* 0x0000000507007c0c */ /* 0x002fe2000c741270 */
[----:B------:R-:W1:Y:S01]  /*1ad60*/  LDCU UR5, c[0x0][0x39c] ;  /* 0x00007380ff0577ac */ /* 0x000e620008000800 */
[----:B------:R-:W-:Y:S01]  /*1ad70*/  LOP3.LUT R7, R64, 0x24, RZ, 0xfc, !PT ;  /* 0x0000002440077812 */ /* 0x000fe200078efcff */
[----:B------:R3:W-:Y:S01]  /*1ad80*/  @P4 STG.E desc[UR38][R4.64], R202 ;  /* 0x000000ca04004986 */ /* 0x0007e2000c101926 */
[C---:B------:R-:W-:Y:S02]  /*1ad90*/  LEA R6, P4, R0.reuse, R248, 0x2 ;  /* 0x000000f800067211 */ /* 0x040fe400078810ff */
[----:B------:R-:W-:Y:S01]  /*1ada0*/  ISETP.LT.AND P5, PT, R7, UR6, !P0 ;  /* 0x0000000607007c0c */ /* 0x000fe2000c7a1270 */
[----:B------:R-:W1:Y:S01]  /*1adb0*/  LDCU UR6, c[0x0][0x39c] ;  /* 0x00007380ff0677ac */ /* 0x000e620008000800 */
[----:B------:R-:W-:-:S02]  /*1adc0*/  LEA.HI.X.SX32 R7, R0, R249, 0x2, P4 ;  /* 0x000000f900077211 */ /* 0x000fc400020f16ff */
[CC--:B----4-:R-:W-:Y:S02]  /*1add0*/  LEA R2, P4, R61.reuse, R248.reuse, 0x2 ;  /* 0x000000f83d027211 */ /* 0x0d0fe400078810ff */
[----:B------:R-:W-:Y:S02]  /*1ade0*/  LOP3.LUT R0, R64, 0x26, RZ, 0xfc, !PT ;  /* 0x0000002640007812 */ /* 0x000fe400078efcff */
[----:B------:R-:W-:Y:S02]  /*1adf0*/  LEA.HI.X.SX32 R3, R61, R249, 0x2, P4 ;  /* 0x000000f93d037211 */ /* 0x000fe400020f16ff */
[----:B------:R-:W-:Y:S02]  /*1ae00*/  ISETP.LT.AND P4, PT, R0, UR7, !P0 ;  /* 0x0000000700007c0c */ /* 0x000fe4000c781270 */
[----:B------:R-:W-:Y:S01]  /*1ae10*/  LOP3.LUT R0, R64, 0x28, RZ, 0xfc, !PT ;  /* 0x0000002840007812 */ /* 0x000fe200078efcff */
[----:B--2---:R-:W-:Y:S01]  /*1ae20*/  @P6 STG.E desc[UR38][R6.64], R203 ;  /* 0x000000cb06006986 */ /* 0x004fe2000c101926 */
[----:B---3--:R-:W-:-:S04]  /*1ae30*/  LEA R4, P6, R63, R248, 0x2 ;  /* 0x000000f83f047211 */ /* 0x008fc800078c10ff */
[-C--:B------:R-:W-:Y:S02]  /*1ae40*/  LEA.HI.X.SX32 R5, R63, R249.reuse, 0x2, P6 ;  /* 0x000000f93f057211 */ /* 0x080fe400030f16ff */
[C---:B------:R-:W-:Y:S01]  /*1ae50*/  LEA R60, P6, R65.reuse, R248, 0x2 ;  /* 0x000000f8413c7211 */ /* 0x040fe200078c10ff */
[----:B------:R2:W-:Y:S01]  /*1ae60*/  @P3 STG.E desc[UR38][R2.64], R208 ;  /* 0x000000d002003986 */ /* 0x0005e2000c101926 */
[----:B------:R-:W-:Y:S01]  /*1ae70*/  ISETP.LT.AND P3, PT, R0, UR4, !P0 ;  /* 0x0000000400007c0c */ /* 0x000fe2000c761270 */
[----:B------:R-:W3:Y:S01]  /*1ae80*/  LDCU UR4, c[0x0][0x39c] ;  /* 0x00007380ff0477ac */ /* 0x000ee20008000800 */
[----:B------:R-:W-:Y:S01]  /*1ae90*/  LEA.HI.X.SX32 R61, R65, R249, 0x2, P6 ;  /* 0x000000f9413d7211 */ /* 0x000fe200030f16ff */
[----:B------:R-:W-:Y:S01]  /*1aea0*/  IMAD R65, R66, 0x2, R65 ;  /* 0x0000000242417824 */ /* 0x000fe200078e0241 */
[----:B------:R-:W-:-:S03]  /*1aeb0*/  LOP3.LUT R0, R64, 0x2a, RZ, 0xfc, !PT ;  /* 0x0000002a40007812 */ /* 0x000fc600078efcff */
[----:B------:R-:W-:Y:S01]  /*1aec0*/  IMAD R63, R66, 0x2, R65 ;  /* 0x00000002423f7824 */ /* 0x000fe200078e0241 */
[----:B------:R-:W-:Y:S01]  /*1aed0*/  @P2 STG.E desc[UR38][R4.64], R209 ;  /* 0x000000d104002986 */ /* 0x000fe2000c101926 */
[----:B-1----:R-:W-:Y:S01]  /*1aee0*/  ISETP.LT.AND P2, PT, R0, UR5, !P0 ;  /* 0x0000000500007c0c */ /* 0x002fe2000c741270 */
[----:B------:R-:W1:Y:S02]  /*1aef0*/  LDCU UR5, c[0x0][0x39c] ;  /* 0x00007380ff0577ac */ /* 0x000e640008000800 */
[----:B------:R4:W-:Y:S01]  /*1af00*/  @P5 STG.E desc[UR38][R60.64], R210 ;  /* 0x000000d23c005986 */ /* 0x0009e2000c101926 */
[-C--:B--2---:R-:W-:Y:S02]  /*1af10*/  LEA R2, P5, R65, R248.reuse, 0x2 ;  /* 0x000000f841027211 */ /* 0x084fe400078a10ff */
[----:B------:R-:W-:Y:S02]  /*1af20*/  LEA R6, P6, R63, R248, 0x2 ;  /* 0x000000f83f067211 */ /* 0x000fe400078c10ff */
[----:B------:R-:W-:-:S02]  /*1af30*/  LOP3.LUT R0, R64, 0x2c, RZ, 0xfc, !PT ;  /* 0x0000002c40007812 */ /* 0x000fc400078efcff */
[-C--:B------:R-:W-:Y:S02]  /*1af40*/  LEA.HI.X.SX32 R3, R65, R249.reuse, 0x2, P5 ;  /* 0x000000f941037211 */ /* 0x080fe400028f16ff */
[----:B------:R-:W-:Y:S01]  /*1af50*/  LEA.HI.X.SX32 R7, R63, R249, 0x2, P6 ;  /* 0x000000f93f077211 */ /* 0x000fe200030f16ff */
[----:B------:R-:W-:Y:S01]  /*1af60*/  IMAD R63, R66, 0x2, R63 ;  /* 0x00000002423f7824 */ /* 0x000fe200078e023f */
[----:B------:R-:W-:Y:S01]  /*1af70*/  ISETP.LT.AND P5, PT, R0, UR6, !P0 ;  /* 0x0000000600007c0c */ /* 0x000fe2000c7a1270 */
[----:B------:R-:W2:Y:S01]  /*1af80*/  LDCU UR6, c[0x0][0x39c] ;  /* 0x00007380ff0677ac */ /* 0x000ea20008000800 */
[----:B------:R-:W-:Y:S01]  /*1af90*/  LOP3.LUT R0, R64, 0x2e, RZ, 0xfc, !PT ;  /* 0x0000002e40007812 */ /* 0x000fe200078efcff */
[----:B------:R1:W-:Y:S01]  /*1afa0*/  @P4 STG.E desc[UR38][R2.64], R211 ;  /* 0x000000d302004986 */ /* 0x0003e2000c101926 */
[----:B----4-:R-:W-:Y:S02]  /*1afb0*/  IMAD R61, R66, 0x2, R63 ;  /* 0x00000002423d7824 */ /* 0x010fe400078e023f */
[----:B---3--:R-:W-:Y:S01]  /*1afc0*/  ISETP.LT.AND P4, PT, R0, UR4, !P0 ;  /* 0x0000000400007c0c */ /* 0x008fe2000c781270 */
[----:B------:R-:W3:Y:S01]  /*1afd0*/  LDCU UR4, c[0x0][0x39c] ;  /* 0x00007380ff0477ac */ /* 0x000ee20008000800 */
[----:B------:R4:W-:Y:S01]  /*1afe0*/  @P3 STG.E desc[UR38][R6.64], R216 ;  /* 0x000000d806003986 */ /* 0x0009e2000c101926 */
[----:B------:R-:W-:-:S02]  /*1aff0*/  LEA R4, P3, R63, R248, 0x2 ;  /* 0x000000f83f047211 */ /* 0x000fc400078610ff */
[----:B------:R-:W-:Y:S02]  /*1b000*/  LOP3.LUT R0, R64, 0x30, RZ, 0xfc, !PT ;  /* 0x0000003040007812 */ /* 0x000fe400078efcff */
[-C--:B-1----:R-:W-:Y:S01]  /*1b010*/  LEA R2, P6, R61, R248.reuse, 0x2 ;  /* 0x000000f83d027211 */ /* 0x082fe200078c10ff */
[C---:B----4-:R-:W-:Y:S01]  /*1b020*/  IMAD R7, R66.reuse, 0x2, R61 ;  /* 0x0000000242077824 */ /* 0x050fe200078e023d */
[-C--:B------:R-:W-:Y:S02]  /*1b030*/  LEA.HI.X.SX32 R5, R63, R249.reuse, 0x2, P3 ;  /* 0x000000f93f057211 */ /* 0x080fe400018f16ff */
[----:B------:R-:W-:Y:S01]  /*1b040*/  LEA.HI.X.SX32 R3, R61, R249, 0x2, P6 ;  /* 0x000000f93d037211 */ /* 0x000fe200030f16ff */
[----:B------:R-:W-:Y:S01]  /*1b050*/  IMAD R63, R66, 0x2, R7 ;  /* 0x00000002423f7824 */ /* 0x000fe200078e0207 */
[----:B------:R-:W-:Y:S01]  /*1b060*/  ISETP.LT.AND P3, PT, R0, UR5, !P0 ;  /* 0x0000000500007c0c */ /* 0x000fe2000c761270 */
[----:B------:R-:W1:Y:S01]  /*1b070*/  LDCU UR5, c[0x0][0x39c] ;  /* 0x00007380ff0577ac */ /* 0x000e620008000800 */
[----:B------:R-:W-:-:S02]  /*1b080*/  LEA R6, P6, R7, R248, 0x2 ;  /* 0x000000f807067211 */ /* 0x000fc400078c10ff */
[----:B------:R-:W-:Y:S01]  /*1b090*/  LOP3.LUT R0, R64, 0x32, RZ, 0xfc, !PT ;  /* 0x0000003240007812 */ /* 0x000fe200078efcff */
[----:B------:R4:W-:Y:S01]  /*1b0a0*/  @P2 STG.E desc[UR38][R4.64], R217 ;  /* 0x000000d904002986 */ /* 0x0009e2000c101926 */
[-C--:B------:R-:W-:Y:S02]  /*1b0b0*/  LEA.HI.X.SX32 R7, R7, R249.reuse, 0x2, P6 ;  /* 0x000000f907077211 */ /* 0x080fe400030f16ff */
[----:B--2---:R-:W-:Y:S01]  /*1b0c0*/  ISETP.LT.AND P2, PT, R0, UR6, !P0 ;  /* 0x0000000600007c0c */ /* 0x004fe2000c741270 */
[----:B------:R-:W2:Y:S01]  /*1b0d0*/  LDCU UR6, c[0x0][0x39c] ;  /* 0x00007380ff0677ac */ /* 0x000ea20008000800 */
[CC--:B------:R-:W-:Y:S02]  /*1b0e0*/  LEA R60, P6, R63.reuse, R248.reuse, 0x2 ;  /* 0x000000f83f3c7211 */ /* 0x0c0fe400078c10ff */
[----:B------:R-:W-:Y:S01]  /*1b0f0*/  LOP3.LUT R0, R64, 0x34, RZ, 0xfc, !PT ;  /* 0x0000003440007812 */ /* 0x000fe200078efcff */
[----:B------:R1:W-:Y:S01]  /*1b100*/  @P5 STG.E desc[UR38][R2.64], R218 ;  /* 0x000000da02005986 */ /* 0x0003e2000c101926 */
[----:B------:R-:W-:Y:S01]  /*1b110*/  LEA.HI.X.SX32 R61, R63, R249, 0x2, P6 ;  /* 0x000000f93f3d7211 */ /* 0x000fe200030f16ff */
[----:B------:R-:W-:Y:S01]  /*1b120*/  IMAD R63, R66, 0x2, R63 ;  /* 0x00000002423f7824 */ /* 0x000fe200078e023f */
[----:B---3--:R-:W-:Y:S01]  /*1b130*/  ISETP.LT.AND P5, PT, R0, UR4, !P0 ;  /* 0x0000000400007c0c */ /* 0x008fe2000c7a1270 */
[----:B------:R-:W3:Y:S01]  /*1b140*/  LDCU UR4, c[0x0][0x39c] ;  /* 0x00007380ff0477ac */ /* 0x000ee20008000800 */
[----:B------:R-:W-:Y:S01]  /*1b150*/  LOP3.LUT R0, R64, 0x36, RZ, 0xfc, !PT ;  /* 0x0000003640007812 */ /* 0x000fe200078efcff */
[----:B----4-:R-:W-:Y:S01]  /*1b160*/  IMAD R5, R66, 0x2, R63 ;  /* 0x0000000242057824 */ /* 0x010fe200078e023f */
[----:B------:R4:W-:Y:S01]  /*1b170*/  @P4 STG.E desc[UR38][R6.64], R219 ;  /* 0x000000db06004986 */ /* 0x0009e2000c101926 */
[----:B-1----:R-:W-:-:S02]  /*1b180*/  LEA R2, P6, R63, R248, 0x2 ;  /* 0x000000f83f027211 */ /* 0x002fc400078c10ff */
[----:B------:R-:W-:Y:S01]  /*1b190*/  ISETP.LT.AND P4, PT, R0, UR5, !P0 ;  /* 0x0000000500007c0c */ /* 0x000fe2000c781270 */
[----:B------:R-:W1:Y:S01]  /*1b1a0*/  LDCU UR5, c[0x0][0x39c] ;  /* 0x00007380ff0577ac */ /* 0x000e620008000800 */
[-C--:B------:R-:W-:Y:S01]  /*1b1b0*/  LEA.HI.X.SX32 R3, R63, R249.reuse, 0x2, P6 ;  /* 0x000000f93f037211 */ /* 0x080fe200030f16ff */
[----:B------:R-:W-:Y:S01]  /*1b1c0*/  IMAD R63, R66, 0x2, R5 ;  /* 0x00000002423f7824 */ /* 0x000fe200078e0205 */
[----:B------:R-:W-:Y:S02]  /*1b1d0*/  LOP3.LUT R0, R64, 0x38, RZ, 0xfc, !PT ;  /* 0x0000003840007812 */ /* 0x000fe400078efcff */
[C---:B------:R-:W-:Y:S01]  /*1b1e0*/  LEA R4, P6, R5.reuse, R248, 0x2 ;  /* 0x000000f805047211 */ /* 0x040fe200078c10ff */
[----:B------:R1:W-:Y:S01]  /*1b1f0*/  @P3 STG.E desc[UR38][R60.64], R224 ;  /* 0x000000e03c003986 */ /* 0x0003e2000c101926 */
[----:B--2---:R-:W-:Y:S01]  /*1b200*/  ISETP.LT.AND P3, PT, R0, UR6, !P0 ;  /* 0x0000000600007c0c */ /* 0x004fe2000c761270 */
[----:B------:R-:W2:Y:S01]  /*1b210*/  LDCU UR6, c[0x0][0x39c] ;  /* 0x00007380ff0677ac */ /* 0x000ea20008000800 */
[----:B------:R-:W-:-:S02]  /*1b220*/  LEA.HI.X.SX32 R5, R5, R249, 0x2, P6 ;  /* 0x000000f905057211 */ /* 0x000fc400030f16ff */
[----:B------:R-:W-:Y:S02]  /*1b230*/  LOP3.LUT R0, R64, 0x3a, RZ, 0xfc, !PT ;  /* 0x0000003a40007812 */ /* 0x000fe400078efcff */
[CC--:B----4-:R-:W-:Y:S01]  /*1b240*/  LEA R6, P6, R63.reuse, R248.reuse, 0x2 ;  /* 0x000000f83f067211 */ /* 0x0d0fe200078c10ff */
[----:B------:R4:W-:Y:S01]  /*1b250*/  @P2 STG.E desc[UR38][R2.64], R225 ;  /* 0x000000e102002986 */ /* 0x0009e2000c101926 */
[----:B---3--:R-:W-:Y:S01]  /*1b260*/  ISETP.LT.AND P2, PT, R0, UR4, !P0 ;  /* 0x0000000400007c0c */ /* 0x008fe2000c741270 */
[----:B------:R-:W3:Y:S01]  /*1b270*/  LDCU UR4, c[0x0][0x39c] ;  /* 0x00007380ff0477ac */ /* 0x000ee20008000800 */
[----:B------:R-:W-:Y:S01]  /*1b280*/  LEA.HI.X.SX32 R7, R63, R249, 0x2, P6 ;  /* 0x000000f93f077211 */ /* 0x000fe200030f16ff */
[----:B------:R-:W-:Y:S01]  /*1b290*/  IMAD R63, R66, 0x2, R63 ;  /* 0x00000002423f7824 */ /* 0x000fe200078e023f */
[----:B------:R-:W-:Y:S01]  /*1b2a0*/  LOP3.LUT R0, R64, 0x3c, RZ, 0xfc, !PT ;  /* 0x0000003c40007812 */ /* 0x000fe200078efcff */
[----:B------:R2:W-:Y:S02]  /*1b2b0*/  @P5 STG.E desc[UR38][R4.64], R226 ;  /* 0x000000e204005986 */ /* 0x0005e4000c101926 */
[----:B-1----:R-:W-:Y:S01]  /*1b2c0*/  IMAD R61, R66, 0x2, R63 ;  /* 0x00000002423d7824 */ /* 0x002fe200078e023f */
[----:B------:R-:W-:Y:S01]  /*1b2d0*/  ISETP.LT.AND P5, PT, R0, UR5, !P0 ;  /* 0x0000000500007c0c */ /* 0x000fe2000c7a1270 */
[----:B------:R-:W1:Y:S01]  /*1b2e0*/  LDCU UR5, c[0x0][0x39c] ;  /* 0x00007380ff0577ac */ /* 0x000e620008000800 */
[----:B----4-:R-:W-:-:S02]  /*1b2f0*/  LEA R2, P6, R63, R248, 0x2 ;  /* 0x000000f83f027211 */ /* 0x010fc400078c10ff */
[----:B------:R-:W-:Y:S02]  /*1b300*/  LOP3.LUT R0, R64, 0x3e, RZ, 0xfc, !PT ;  /* 0x0000003e40007812 */ /* 0x000fe400078efcff */
[-C--:B------:R-:W-:Y:S01]  /*1b310*/  LEA.HI.X.SX32 R3, R63, R249.reuse, 0x2, P6 ;  /* 0x000000f93f037211 */ /* 0x080fe200030f16ff */
[----:B------:R-:W-:Y:S01]  /*1b320*/  IMAD R63, R66, 0x2, R61 ;  /* 0x00000002423f7824 */ /* 0x000fe200078e023d */
[CC--:B--2---:R-:W-:Y:S01]  /*1b330*/  LEA R4, P6, R61.reuse, R248.reuse, 0x2 ;  /* 0x000000f83d047211 */ /* 0x0c4fe200078c10ff */
[----:B------:R2:W-:Y:S01]  /*1b340*/  @P4 STG.E desc[UR38][R6.64], R227 ;  /* 0x000000e306004986 */ /* 0x0005e2000c101926 */
[----:B------:R-:W-:Y:S01]  /*1b350*/  ISETP.LT.AND P4, PT, R0, UR6, !P0 ;  /* 0x0000000600007c0c */ /* 0x000fe2000c781270 */
[----:B------:R-:W4:Y:S01]  /*1b360*/  LDCU UR6, c[0x0][0x39c] ;  /* 0x00007380ff0677ac */ /* 0x000f220008000800 */
[----:B------:R-:W-:Y:S01]  /*1b370*/  LOP3.LUT R0, R64, 0x40, RZ, 0xfc, !PT ;  /* 0x0000004040007812 */ /* 0x000fe200078efcff */
[----:B------:R-:W-:Y:S01]  /*1b380*/  IMAD R65, R66, 0x2, R63 ;  /* 0x0000000242417824 */ /* 0x000fe200078e023f */
[----:B------:R-:W-:Y:S01]  /*1b390*/  LEA.HI.X.SX32 R5, R61, R249, 0x2, P6 ;  /* 0x000000f93d057211 */ /* 0x000fe200030f16ff */
[----:B------:R1:W-:Y:S01]  /*1b3a0*/  @P3 STG.E desc[UR38][R2.64], R136 ;  /* 0x0000008802003986 */ /* 0x0003e2000c101926 */
[----:B---3--:R-:W-:Y:S01]  /*1b3b0*/  ISETP.LT.AND P3, PT, R0, UR4, !P0 ;  /* 0x0000000400007c0c */ /* 0x008fe2000c761270 */
[----:B------:R-:W3:Y:S01]  /*1b3c0*/  LDCU UR4, c[0x0][0x39c] ;  /* 0x00007380ff0477ac */ /* 0x000ee20008000800 */
[----:B--2---:R-:W-:-:S04]  /*1b3d0*/  LEA R6, P6, R63, R248, 0x2 ;  /* 0x000000f83f067211 */ /* 0x004fc800078c10ff */
[-C--:B------:R-:W-:Y:S02]  /*1b3e0*/  LEA.HI.X.SX32 R7, R63, R249.reuse, 0x2, P6 ;  /* 0x000000f93f077211 */ /* 0x080fe400030f16ff */
[CC--:B------:R-:W-:Y:S02]  /*1b3f0*/  LEA R60, P6, R65.reuse, R248.reuse, 0x2 ;  /* 0x000000f8413c7211 */ /* 0x0c0fe400078c10ff */
[----:B------:R-:W-:Y:S02]  /*1b400*/  LOP3.LUT R0, R64, 0x42, RZ, 0xfc, !PT ;  /* 0x0000004240007812 */ /* 0x000fe400078efcff */
[----:B------:R-:W-:Y:S01]  /*1b410*/  LEA.HI.X.SX32 R61, R65, R249, 0x2, P6 ;  /* 0x000000f9413d7211 */ /* 0x000fe200030f16ff */
[----:B------:R-:W-:Y:S01]  /*1b420*/  IMAD R65, R66, 0x2, R65 ;  /* 0x0000000242417824 */ /* 0x000fe200078e0241 */
[----:B------:R2:W-:Y:S01]  /*1b430*/  @P2 STG.E desc[UR38][R4.64], R137 ;  /* 0x0000008904002986 */ /* 0x0005e2000c101926 */
[----:B-1----:R-:W-:Y:S01]  /*1b440*/  ISETP.LT.AND P2, PT, R0, UR5, !P0 ;  /* 0x0000000500007c0c */ /* 0x002fe2000c741270 */
[----:B------:R-:W1:Y:S01]  /*1b450*/  LDCU UR5, c[0x0][0x39c] ;  /* 0x00007380ff0577ac */ /* 0x000e620008000800 */
[----:B------:R-:W-:Y:S01]  /*1b460*/  LOP3.LUT R0, R64, 0x44, RZ, 0xfc, !PT ;  /* 0x0000004440007812 */ /* 0x000fe200078efcff */
[----:B------:R-:W-:Y:S01]  /*1b470*/  IMAD R63, R66, 0x2, R65 ;  /* 0x00000002423f7824 */ /* 0x000fe200078e0241 */
[----:B------:R-:W-:Y:S02]  /*1b480*/  @P5 STG.E desc[UR38][R6.64], R138 ;  /* 0x0000008a06005986 */ /* 0x000fe4000c101926 */
[----:B----4-:R-:W-:Y:S01]  /*1b490*/  ISETP.LT.AND P5, PT, R0, UR6, !P0 ;  /* 0x0000000600007c0c */ /* 0x010fe2000c7a1270 */
[----:B------:R-:W4:Y:S01]  /*1b4a0*/  LDCU UR6, c[0x0][0x39c] ;  /* 0x00007380ff0677ac */ /* 0x000f220008000800 */
[----:B------:R1:W-:Y:S01]  /*1b4b0*/  @P4 STG.E desc[UR38][R60.64], R139 ;  /* 0x0000008b3c004986 */ /* 0x0003e2000c101926 */
[----:B------:R-:W-:-:S02]  /*1b4c0*/  LEA R2, P4, R65, R248, 0x2 ;  /* 0x000000f841027211 */ /* 0x000fc400078810ff */
[----:B------:R-:W-:Y:S02]  /*1b4d0*/  LOP3.LUT R0, R64, 0x46, RZ, 0xfc, !PT ;  /* 0x0000004640007812 */ /* 0x000fe400078efcff */
[-C--:B--2---:R-:W-:Y:S02]  /*1b4e0*/  LEA R4, P6, R63, R248.reuse, 0x2 ;  /* 0x000000f83f047211 */ /* 0x084fe400078c10ff */
[-C--:B------:R-:W-:Y:S02]  /*1b4f0*/  LEA.HI.X.SX32 R3, R65, R249.reuse, 0x2, P4 ;  /* 0x000000f941037211 */ /* 0x080fe400020f16ff */
[----:B---3--:R-:W-:Y:S01]  /*1b500*/  ISETP.LT.AND P4, PT, R0, UR4, !P0 ;  /* 0x0000000400007c0c */ /* 0x008fe2000c781270 */
[----:B------:R-:W2:Y:S01]  /*1b510*/  LDCU UR4, c[0x0][0x39c] ;  /* 0x00007380ff0477ac */ /* 0x000ea20008000800 */
[----:B------:R-:W-:Y:S01]  /*1b520*/  LEA.HI.X.SX32 R5, R63, R249, 0x2, P6 ;  /* 0x000000f93f057211 */ /* 0x000fe200030f16ff */
[----:B------:R-:W-:Y:S01]  /*1b530*/  IMAD R63, R66, 0x2, R63 ;  /* 0x00000002423f7824 */ /* 0x000fe200078e023f */
[----:B------:R-:W-:Y:S01]  /*1b540*/  LOP3.LUT R0, R64, 0x48, RZ, 0xfc, !PT ;  /* 0x0000004840007812 */ /* 0x000fe200078efcff */
[----:B------:R3:W-:Y:S02]  /*1b550*/  @P3 STG.E desc[UR38][R2.64], R144 ;  /* 0x0000009002003986 */ /* 0x0007e4000c101926 */
[----:B-1----:R-:W-:Y:S01]  /*1b560*/  IMAD R61, R66, 0x2, R63 ;  /* 0x00000002423d7824 */ /* 0x002fe200078e023f */
[----:B------:R-:W-:Y:S01]  /*1b570*/  ISETP.LT.AND P3, PT, R0, UR5, !P0 ;  /* 0x0000000500007c0c */ /* 0x000fe2000c761270 */
[----:B------:R1:W-:Y:S01]  /*1b580*/  @P2 STG.E desc[UR38][R4.64], R145 ;  /* 0x0000009104002986 */ /* 0x0003e2000c101926 */
[----:B------:R-:W-:Y:S01]  /*1b590*/  LEA R6, P2, R63, R248, 0x2 ;  /* 0x000000f83f067211 */ /* 0x000fe200078410ff */
[----:B------:R-:W2:Y:S01]  /*1b5a0*/  LDCU UR5, c[0x0][0x39c] ;  /* 0x00007380ff0577ac */ /* 0x000ea20008000800 */
[----:B------:R-:W-:-:S02]  /*1b5b0*/  LOP3.LUT R0, R64, 0x4a, RZ, 0xfc, !PT ;  /* 0x0000004a40007812 */ /* 0x000fc400078efcff */
[-C--:B------:R-:W-:Y:S02]  /*1b5c0*/  LEA.HI.X.SX32 R7, R63, R249.reuse, 0x2, P2 ;  /* 0x000000f93f077211 */ /* 0x080fe400010f16ff */
[CC--:B---3--:R-:W-:Y:S01]  /*1b5d0*/  LEA R2, P6, R61.reuse, R248.reuse, 0x2 ;  /* 0x000000f83d027211 */ /* 0x0c8fe200078c10ff */
[----:B-1----:R-:W-:Y:S01]  /*1b5e0*/  IMAD R5, R66, 0x2, R61 ;  /* 0x0000000242057824 */ /* 0x002fe200078e023d */
[----:B----4-:R-:W-:Y:S01]  /*1b5f0*/  ISETP.LT.AND P2, PT, R0, UR6, !P0 ;  /* 0x0000000600007c0c */ /* 0x010fe2000c741270 */
[----:B------:R-:W1:Y:S01]  /*1b600*/  LDCU UR6, c[0x0][0x39c] ;  /* 0x00007380ff0677ac */ /* 0x000e620008000800 */
[----:B------:R-:W-:Y:S01]  /*1b610*/  LOP3.LUT R0, R64, 0x4c, RZ, 0xfc, !PT ;  /* 0x0000004c40007812 */ /* 0x000fe200078efcff */
[----:B------:R-:W-:Y:S01]  /*1b620*/  IMAD R63, R66, 0x2, R5 ;  /* 0x00000002423f7824 */ /* 0x000fe200078e0205 */
[-C--:B------:R-:W-:Y:S02]  /*1b630*/  LEA.HI.X.SX32 R3, R61, R249.reuse, 0x2, P6 ;  /* 0x000000f93d037211 */ /* 0x080fe400030f16ff */
[C---:B------:R-:W-:Y:S01]  /*1b640*/  LEA R4, P6, R5.reuse, R248, 0x2 ;  /* 0x000000f805047211 */ /* 0x040fe200078c10ff */
[----:B------:R3:W-:Y:S01]  /*1b650*/  @P5 STG.E desc[UR38][R6.64], R146 ;  /* 0x0000009206005986 */ /* 0x0007e2000c101926 */
[----:B--2---:R-:W-:Y:S01]  /*1b660*/  ISETP.LT.AND P5, PT, R0, UR4, !P0 ;  /* 0x0000000400007c0c */ /* 0x004fe2000c7a1270 */
[----:B------:R-:W2:Y:S01]  /*1b670*/  LDCU UR4, c[0x0][0x39c] ;  /* 0x00007380ff0477ac */ /* 0x000ea20008000800 */
[----:B------:R-:W-:-:S02]  /*1b680*/  LEA.HI.X.SX32 R5, R5, R249, 0x2, P6 ;  /* 0x000000f905057211 */ /* 0x000fc400030f16ff */
[C---:B------:R-:W-:Y:S02]  /*1b690*/  LEA R60, P6, R63.reuse, R248, 0x2 ;  /* 0x000000f83f3c7211 */ /* 0x040fe400078c10ff */
[----:B------:R-:W-:Y:S02]  /*1b6a0*/  LOP3.LUT R0, R64, 0x4e, RZ, 0xfc, !PT ;  /* 0x0000004e40007812 */ /* 0x000fe400078efcff */
[----:B------:R-:W-:Y:S01]  /*1b6b0*/  LEA.HI.X.SX32 R61, R63, R249, 0x2, P6 ;  /* 0x000000f93f3d7211 */ /* 0x000fe200030f16ff */
[----:B------:R-:W-:Y:S01]  /*1b6c0*/  IMAD R63, R66, 0x2, R63 ;  /* 0x00000002423f7824 */ /* 0x000fe200078e023f */
[----:B------:R4:W-:Y:S01]  /*1b6d0*/  @P4 STG.E desc[UR38][R2.64], R147 ;  /* 0x0000009302004986 */ /* 0x0009e2000c101926 */
[----:B------:R-:W-:Y:S01]  /*1b6e0*/  ISETP.LT.AND P4, PT, R0, UR5, !P0 ;  /* 0x0000000500007c0c */ /* 0x000fe2000c781270 */
[----:B------:R-:W2:Y:S01]  /*1b6f0*/  LDCU UR5, c[0x0][0x39c] ;  /* 0x00007380ff0577ac */ /* 0x000ea20008000800 */
[----:B------:R-:W-:Y:S01]  /*1b700*/  LOP3.LUT R0, R64, 0x50, RZ, 0xfc, !PT ;  /* 0x0000005040007812 */ /* 0x000fe200078efcff */
[----:B---3--:R-:W-:Y:S01]  /*1b710*/  IMAD R7, R66, 0x2, R63 ;  /* 0x0000000242077824 */ /* 0x008fe200078e023f */
[----:B------:R3:W-:Y:S02]  /*1b720*/  @P3 STG.E desc[UR38][R4.64], R152 ;  /* 0x0000009804003986 */ /* 0x0007e4000c101926 */
[----:B-1----:R-:W-:Y:S01]  /*1b730*/  ISETP.LT.AND P3, PT, R0, UR6, !P0 ;  /* 0x0000000600007c0c */ /* 0x002fe2000c761270 */
[----:B------:R-:W1:Y:S01]  /*1b740*/  LDCU UR6, c[0x0][0x39c] ;  /* 0x00007380ff0677ac */ /* 0x000e620008000800 */
[----:B------:R-:W-:-:S02]  /*1b750*/  LOP3.LUT R0, R64, 0x52, RZ, 0xfc, !PT ;  /* 0x0000005240007812 */ /* 0x000fc400078efcff */
[CC--:B----4-:R-:W-:Y:S01]  /*1b760*/  LEA R2, P6, R63.reuse, R248.reuse, 0x2 ;  /* 0x000000f83f027211 */ /* 0x0d0fe200078c10ff */
[----:B------:R4:W-:Y:S03]  /*1b770*/  @P2 STG.E desc[UR38][R60.64], R153 ;  /* 0x000000993c002986 */ /* 0x0009e6000c101926 */
[-C--:B------:R-:W-:Y:S01]  /*1b780*/  LEA.HI.X.SX32 R3, R63, R249.reuse, 0x2, P6 ;  /* 0x000000f93f037211 */ /* 0x080fe200030f16ff */
[----:B------:R-:W-:Y:S01]  /*1b790*/  IMAD R63, R66, 0x2, R7 ;  /* 0x00000002423f7824 */ /* 0x000fe200078e0207 */
[C---:B---3--:R-:W-:Y:S02]  /*1b7a0*/  LEA R4, P6, R7.reuse, R248, 0x2 ;  /* 0x000000f807047211 */ /* 0x048fe400078c10ff */
[----:B--2---:R-:W-:Y:S01]  /*1b7b0*/  ISETP.LT.AND P2, PT, R0, UR4, !P0 ;  /* 0x0000000400007c0c */ /* 0x004fe2000c741270 */
[----:B------:R-:W2:Y:S01]  /*1b7c0*/  LDCU UR4, c[0x0][0x39c] ;  /* 0x00007380ff0477ac */ /* 0x000ea20008000800 */
[----:B------:R-:W-:-:S02]  /*1b7d0*/  LEA.HI.X.SX32 R5, R7, R249, 0x2, P6 ;  /* 0x000000f907057211 */ /* 0x000fc400030f16ff */
[C---:B------:R-:W-:Y:S02]  /*1b7e0*/  LEA R6, P6, R63.reuse, R248, 0x2 ;  /* 0x000000f83f067211 */ /* 0x040fe400078c10ff */
[----:B------:R-:W-:Y:S01]  /*1b7f0*/  LOP3.LUT R0, R64, 0x54, RZ, 0xfc, !PT ;  /* 0x0000005440007812 */ /* 0x000fe200078efcff */
[----:B------:R3:W-:Y:S01]  /*1b800*/  @P5 STG.E desc[UR38][R2.64], R154 ;  /* 0x0000009a02005986 */ /* 0x0007e2000c101926 */
[----:B------:R-:W-:Y:S01]  /*1b810*/  LEA.HI.X.SX32 R7, R63, R249, 0x2, P6 ;  /* 0x000000f93f077211 */ /* 0x000fe200030f16ff */
[----:B------:R-:W-:Y:S01]  /*1b820*/  IMAD R63, R66, 0x2, R63 ;  /* 0x00000002423f7824 */ /* 0x000fe200078e023f */
[----:B------:R-:W-:Y:S01]  /*1b830*/  ISETP.LT.AND P5, PT, R0, UR5, !P0 ;  /* 0x0000000500007c0c */ /* 0x000fe2000c7a1270 */
[----:B------:R-:W2:Y:S01]  /*1b840*/  LDCU UR5, c[0x0][0x39c] ;  /* 0x00007380ff0577ac */ /* 0x000ea20008000800 */
[----:B------:R-:W-:Y:S01]  /*1b850*/  LOP3.LUT R0, R64, 0x56, RZ, 0xfc, !PT ;  /* 0x0000005640007812 */ /* 0x000fe200078efcff */
[----:B------:R2:W-:Y:S01]  /*1b860*/  @P4 STG.E desc[UR38][R4.64], R155 ;  /* 0x0000009b04004986 */ /* 0x0005e2000c101926 */
[----:B----4-:R-:W-:-:S02]  /*1b870*/  IMAD R61, R66, 0x2, R63 ;  /* 0x00000002423d7824 */ /* 0x010fc400078e023f */
[----:B-1----:R-:W-:Y:S01]  /*1b880*/  ISETP.LT.AND P4, PT, R0, UR6, !P0 ;  /* 0x0000000600007c0c */ /* 0x002fe2000c781270 */
[----:B------:R-:W1:Y:S01]  /*1b890*/  LDCU UR6, c[0x0][0x39c] ;  /* 0x00007380ff0677ac */ /* 0x000e620008000800 */
[CC--:B---3--:R-:W-:Y:S02]  /*1b8a0*/  LEA R2, P6, R63.reuse, R248.reuse, 0x2 ;  /* 0x000000f83f027211 */ /* 0x0c8fe400078c10ff */
[----:B------:R-:W-:Y:S01]  /*1b8b0*/  LOP3.LUT R0, R64, 0x58, RZ, 0xfc, !PT ;  /* 0x0000005840007812 */ /* 0x000fe200078efcff */
[----:B------:R3:W-:Y:S01]  /*1b8c0*/  @P3 STG.E desc[UR38][R6.64], R160 ;  /* 0x000000a006003986 */ /* 0x0007e2000c101926 */
[-C--:B------:R-:W-:Y:S01]  /*1b8d0*/  LEA.HI.X.SX32 R3, R63, R249.reuse, 0x2, P6 ;  /* 0x000000f93f037211 */ /* 0x080fe200030f16ff */
[----:B------:R-:W-:Y:S01]  /*1b8e0*/  IMAD R63, R66, 0x2, R61 ;  /* 0x00000002423f7824 */ /* 0x000fe200078e023d */
[C---:B--2---:R-:W-:Y:S02]  /*1b8f0*/  LEA R4, P6, R61.reuse, R248, 0x2 ;  /* 0x000000f83d047211 */ /* 0x044fe400078c10ff */
[----:B------:R-:W-:Y:S01]  /*1b900*/  ISETP.LT.AND P3, PT, R0, UR4, !P0 ;  /* 0x0000000400007c0c */ /* 0x000fe2000c761270 */
[----:B------:R-:W2:Y:S01]  /*1b910*/  LDCU UR4, c[0x0][0x39c] ;  /* 0x00007380ff0477ac */ /* 0x000ea20008000800 */
[----:B------:R-:W-:Y:S01]  /*1b920*/  LEA.HI.X.SX32 R5, R61, R249, 0x2, P6 ;  /* 0x000000f93d057211 */ /* 0x000fe200030f16ff */
[----:B------:R-:W-:Y:S01]  /*1b930*/  IMAD R65, R66, 0x2, R63 ;  /* 0x0000000242417824 */ /* 0x000fe200078e023f */
[----:B------:R-:W-:-:S02]  /*1b940*/  LOP3.LUT R0, R64, 0x5a, RZ, 0xfc, !PT ;  /* 0x0000005a40007812 */ /* 0x000fc400078efcff */
[CC--:B---3--:R-:W-:Y:S01]  /*1b950*/  LEA R6, P6, R63.reuse, R248.reuse, 0x2 ;  /* 0x000000f83f067211 */ /* 0x0c8fe200078c10ff */
[----:B------:R3:W-:Y:S01]  /*1b960*/  @P2 STG.E desc[UR38][R2.64], R161 ;  /* 0x000000a102002986 */ /* 0x0007e2000c101926 */
[----:B------:R-:W-:Y:S01]  /*1b970*/  ISETP.LT.AND P2, PT, R0, UR5, !P0 ;  /* 0x0000000500007c0c */ /* 0x000fe2000c741270 */
[----:B------:R-:W4:Y:S01]  /*1b980*/  LDCU UR5, c[0x0][0x39c] ;  /* 0x00007380ff0577ac */ /* 0x000f220008000800 */
[-C--:B------:R-:W-:Y:S02]  /*1b990*/  LEA.HI.X.SX32 R7, R63, R249.reuse, 0x2, P6 ;  /* 0x000000f93f077211 */ /* 0x080fe400030f16ff */
[C---:B------:R-:W-:Y:S02]  /*1b9a0*/  LEA R60, P6, R65.reuse, R248, 0x2 ;  /* 0x000000f8413c7211 */ /* 0x040fe400078c10ff */
[----:B------:R-:W-:Y:S01]  /*1b9b0*/  LOP3.LUT R0, R64, 0x5c, RZ, 0xfc, !PT ;  /* 0x0000005c40007812 */ /* 0x000fe200078efcff */
[----:B------:R3:W-:Y:S01]  /*1b9c0*/  @P5 STG.E desc[UR38][R4.64], R162 ;  /* 0x000000a204005986 */ /* 0x0007e2000c101926 */
[----:B------:R-:W-:Y:S01]  /*1b9d0*/  LEA.HI.X.SX32 R61, R65, R249, 0x2, P6 ;  /* 0x000000f9413d7211 */ /* 0x000fe200030f16ff */
[----:B------:R-:W-:Y:S01]  /*1b9e0*/  IMAD R65, R66, 0x2, R65 ;  /* 0x0000000242417824 */ /* 0x000fe200078e0241 */
[----:B-1----:R-:W-:Y:S01]  /*1b9f0*/  ISETP.LT.AND P5, PT, R0, UR6, !P0 ;  /* 0x0000000600007c0c */ /* 0x002fe2000c7a1270 */
[----:B------:R-:W1:Y:S01]  /*1ba00*/  LDCU UR6, c[0x0][0x39c] ;  /* 0x00007380ff0677ac */ /* 0x000e620008000800 */
[----:B------:R-:W-:Y:S01]  /*1ba10*/  LOP3.LUT R0, R64, 0x5e, RZ, 0xfc, !PT ;  /* 0x0000005e40007812 */ /* 0x000fe200078efcff */
[----:B------:R-:W-:Y:S01]  /*1ba20*/  @P4 STG.E desc[UR38][R6.64], R163 ;  /* 0x000000a306004986 */ /* 0x000fe2000c101926 */
[----:B------:R-:W-:-:S02]  /*1ba30*/  IMAD R63, R66, 0x2, R65 ;  /* 0x00000002423f7824 */ /* 0x000fc400078e0241 */
[----:B--2---:R-:W-:Y:S01]  /*1ba40*/  ISETP.LT.AND P4, PT, R0, UR4, !P0 ;  /* 0x0000000400007c0c */ /* 0x004fe2000c781270 */
[----:B------:R-:W2:Y:S01]  /*1ba50*/  LDCU UR4, c[0x0][0x39c] ;  /* 0x00007380ff0477ac */ /* 0x000ea20008000800 */
[----:B------:R1:W-:Y:S01]  /*1ba60*/  @P3 STG.E desc[UR38][R60.64], R168 ;  /* 0x000000a83c003986 */ /* 0x0003e2000c101926 */
[-C--:B---3--:R-:W-:Y:S02]  /*1ba70*/  LEA R2, P3, R65, R248.reuse, 0x2 ;  /* 0x000000f841027211 */ /* 0x088fe400078610ff */
[----:B------:R-:W-:Y:S02]  /*1ba80*/  LEA R4, P6, R63, R248, 0x2 ;  /* 0x000000f83f047211 */ /* 0x000fe400078c10ff */
[----:B------:R-:W-:Y:S02]  /*1ba90*/  LOP3.LUT R0, R64, 0x60, RZ, 0xfc, !PT ;  /* 0x0000006040007812 */ /* 0x000fe400078efcff */
[-C--:B------:R-:W-:Y:S02]  /*1baa0*/  LEA.HI.X.SX32 R3, R65, R249.reuse, 0x2, P3 ;  /* 0x000000f941037211 */ /* 0x080fe400018f16ff */
[----:B------:R-:W-:Y:S01]  /*1bab0*/  LEA.HI.X.SX32 R5, R63, R249, 0x2, P6 ;  /* 0x000000f93f057211 */ /* 0x000fe200030f16ff */
[----:B------:R-:W-:Y:S01]  /*1bac0*/  IMAD R63, R66, 0x2, R63 ;  /* 0x00000002423f7824 */ /* 0x000fe200078e023f */
[----:B----4-:R-:W-:Y:S01]  /*1bad0*/  ISETP.LT.AND P3, PT, R0, UR5, !P0 ;  /* 0x0000000500007c0c */ /* 0x010fe2000c761270 */
[----:B------:R-:W3:Y:S01]  /*1bae0*/  LDCU UR5, c[0x0][0x39c] ;  /* 0x00007380ff0577ac */ /* 0x000ee20008000800 */
[----:B------:R-:W-:Y:S01]  /*1baf0*/  LOP3.LUT R0, R64, 0x62, RZ, 0xfc, !PT ;  /* 0x0000006240007812 */ /* 0x000fe200078efcff */
[----:B------:R4:W-:Y:S01]  /*1bb00*/  @P2 STG.E desc[UR38][R2.64], R169 ;  /* 0x000000a902002986 */ /* 0x0009e2000c101926 */
[----:B-1----:R-:W-:-:S02]  /*1bb10*/  IMAD R61, R66, 0x2, R63 ;  /* 0x00000002423d7824 */ /* 0x002fc400078e023f */
[----:B------:R-:W-:Y:S01]  /*1bb20*/  ISETP.LT.AND P2, PT, R0, UR6, !P0 ;  /* 0x0000000600007c0c */ /* 0x000fe2000c741270 */
[----:B------:R1:W-:Y:S01]  /*1bb30*/  @P5 STG.E desc[UR38][R4.64], R170 ;  /* 0x000000aa04005986 */ /* 0x0003e2000c101926 */
[CC--:B------:R-:W-:Y:S01]  /*1bb40*/  LEA R6, P5, R63.reuse, R248.reuse, 0x2 ;  /* 0x000000f83f067211 */ /* 0x0c0fe200078a10ff */
[----:B------:R-:W3:Y:S01]  /*1bb50*/  LDCU UR6, c[0x0][0x39c] ;  /* 0x00007380ff0677ac */ /* 0x000ee20008000800 */
[----:B------:R-:W-:Y:S02]  /*1bb60*/  LOP3.LUT R0, R64, 0x64, RZ, 0xfc, !PT ;  /* 0x0000006440007812 */ /* 0x000fe400078efcff */
[----:B------:R-:W-:Y:S02]  /*1bb70*/  LEA.HI.X.SX32 R7, R63, R249, 0x2, P5 ;  /* 0x000000f93f077211 */ /* 0x000fe400028f16ff */
[----:B--2---:R-:W-:Y:S01]  /*1bb80*/  ISETP.LT.AND P5, PT, R0, UR4, !P0 ;  /* 0x0000000400007c0c */ /* 0x004fe2000c7a1270 */
[----:B------:R-:W2:Y:S01]  /*1bb90*/  LDCU UR4, c[0x0][0x39c] ;  /* 0x00007380ff0477ac */ /* 0x000ea20008000800 */
[----:B----4-:R-:W-:Y:S01]  /*1bba0*/  LEA R2, P6, R61, R248, 0x2 ;  /* 0x000000f83d027211 */ /* 0x010fe200078c10ff */
[----:B-1----:R-:W-:Y:S01]  /*1bbb0*/  IMAD R5, R66, 0x2, R61 ;  /* 0x0000000242057824 */ /* 0x002fe200078e023d */
[----:B------:R-:W-:-:S02]  /*1bbc0*/  LOP3.LUT R0, R64, 0x66, RZ, 0xfc, !PT ;  /* 0x0000006640007812 */ /* 0x000fc400078efcff */
[-C--:B------:R-:W-:Y:S01]  /*1bbd0*/  LEA.HI.X.SX32 R3, R61, R249.reuse, 0x2, P6 ;  /* 0x000000f93d037211 */ /* 0x080fe200030f16ff */
[----:B------:R-:W-:Y:S01]  /*1bbe0*/  IMAD R63, R66, 0x2, R5 ;  /* 0x00000002423f7824 */ /* 0x000fe200078e0205 */
[CC--:B------:R-:W-:Y:S01]  /*1bbf0*/  LEA R4, P6, R5.reuse, R248.reuse, 0x2 ;  /* 0x000000f805047211 */ /* 0x0c0fe200078c10ff */
[----:B------:R1:W-:Y:S01]  /*1bc00*/  @P4 STG.E desc[UR38][R6.64], R171 ;  /* 0x000000ab06004986 */ /* 0x0003e2000c101926 */
[----:B---3--:R-:W-:Y:S01]  /*1bc10*/  ISETP.LT.AND P4, PT, R0, UR5, !P0 ;  /* 0x0000000500007c0c */ /* 0x008fe2000c781270 */
[----:B------:R-:W3:Y:S01]  /*1bc20*/  LDCU UR5, c[0x0][0x39c] ;  /* 0x00007380ff0577ac */ /* 0x000ee20008000800 */
[----:B------:R-:W-:Y:S02]  /*1bc30*/  LOP3.LUT R0, R64, 0x68, RZ, 0xfc, !PT ;  /* 0x0000006840007812 */ /* 0x000fe400078efcff */
[----:B------:R-:W-:Y:S01]  /*1bc40*/  LEA.HI.X.SX32 R5, R5, R249, 0x2, P6 ;  /* 0x000000f905057211 */ /* 0x000fe200030f16ff */
[----:B------:R4:W-:Y:S01]  /*1bc50*/  @P3 STG.E desc[UR38][R2.64], R176 ;  /* 0x000000b002003986 */ /* 0x0009e2000c101926 */
[----:B------:R-:W-:-:S02]  /*1bc60*/  LEA R60, P6, R63, R248, 0x2 ;  /* 0x000000f83f3c7211 */ /* 0x000fc400078c10ff */
[----:B------:R-:W-:Y:S01]  /*1bc70*/  ISETP.LT.AND P3, PT, R0, UR6, !P0 ;  /* 0x0000000600007c0c */ /* 0x000fe2000c761270 */
[----:B------:R3:W-:Y:S01]  /*1bc80*/  @P2 STG.E desc[UR38][R4.64], R177 ;  /* 0x000000b104002986 */ /* 0x0007e2000c101926 */
[----:B------:R-:W-:Y:S01]  /*1bc90*/  LOP3.LUT R0, R64, 0x6a, RZ, 0xfc, !PT ;  /* 0x0000006a40007812 */ /* 0x000fe200078efcff */
[----:B------:R-:W3:Y:S01]  /*1bca0*/  LDCU UR6, c[0x0][0x39c] ;  /* 0x00007380ff0677ac */ /* 0x000ee20008000800 */
[----:B------:R-:W-:Y:S01]  /*1bcb0*/  LEA.HI.X.SX32 R61, R63, R249, 0x2, P6 ;  /* 0x000000f93f3d7211 */ /* 0x000fe200030f16ff */
[----:B------:R-:W-:Y:S01]  /*1bcc0*/  IMAD R63, R66, 0x2, R63 ;  /* 0x00000002423f7824 */ /* 0x000fe200078e023f */
[----:B--2---:R-:W-:Y:S01]  /*1bcd0*/  ISETP.LT.AND P2, PT, R0, UR4, !P0 ;  /* 0x0000000400007c0c */ /* 0x004fe2000c741270 */
[----:B------:R-:W2:Y:S02]  /*1bce0*/  LDCU UR4, c[0x0][0x39c] ;  /* 0x00007380ff0477ac */ /* 0x000ea40008000800 */
[----:B-1----:R-:W-:Y:S01]  /*1bcf0*/  IMAD R7, R66, 0x2, R63 ;  /* 0x0000000242077824 */ /* 0x002fe200078e023f */
[----:B----4-:R-:W-:-:S02]  /*1bd00*/  LEA R2, P6, R63, R248, 0x2 ;  /* 0x000000f83f027211 */ /* 0x010fc400078c10ff */
[----:B------:R-:W-:Y:S02]  /*1bd10*/  LOP3.LUT R0, R64, 0x6c, RZ, 0xfc, !PT ;  /* 0x0000006c40007812 */ /* 0x000fe400078efcff */
[-C--:B------:R-:W-:Y:S01]  /*1bd20*/  LEA.HI.X.SX32 R3, R63, R249.reuse, 0x2, P6 ;  /* 0x000000f93f037211 */ /* 0x080fe200030f16ff */
[----:B------:R-:W-:Y:S01]  /*1bd30*/  IMAD R63, R66, 0x2, R7 ;  /* 0x00000002423f7824 */ /* 0x000fe200078e0207 */
[CC--:B---3--:R-:W-:Y:S01]  /*1bd40*/  LEA R4, P6, R7.reuse, R248.reuse, 0x2 ;  /* 0x000000f807047211 */ /* 0x0c8fe200078c10ff */
[----:B------:R1:W-:Y:S01]  /*1bd50*/  @P5 STG.E desc[UR38][R60.64], R178 ;  /* 0x000000b23c005986 */ /* 0x0003e2000c101926 */
[----:B------:R-:W-:Y:S01]  /*1bd60*/  ISETP.LT.AND P5, PT, R0, UR5, !P0 ;  /* 0x0000000500007c0c */ /* 0x000fe2000c7a1270 */
[----:B------:R-:W3:Y:S01]  /*1bd70*/  LDCU UR5, c[0x0][0x39c] ;  /* 0x00007380ff0577ac */ /* 0x000ee20008000800 */
[----:B------:R-:W-:Y:S02]  /*1bd80*/  LEA.HI.X.SX32 R5, R7, R249, 0x2, P6 ;  /* 0x000000f907057211 */ /* 0x000fe400030f16ff */
[----:B------:R-:W-:-:S02]  /*1bd90*/  LEA R6, P6, R63, R248, 0x2 ;  /* 0x000000f83f067211 */ /* 0x000fc400078c10ff */
[----:B------:R-:W-:Y:S01]  /*1bda0*/  LOP3.LUT R0, R64, 0x6e, RZ, 0xfc, !PT ;  /* 0x0000006e40007812 */ /* 0x000fe200078efcff */
[----:B------:R4:W-:Y:S01]  /*1bdb0*/  @P4 STG.E desc[UR38][R2.64], R179 ;  /* 0x000000b302004986 */ /* 0x0009e2000c101926 */
[----:B------:R-:W-:Y:S01]  /*1bdc0*/  LEA.HI.X.SX32 R7, R63, R249, 0x2, P6 ;  /* 0x000000f93f077211 */ /* 0x000fe200030f16ff */
[----:B------:R-:W-:Y:S01]  /*1bdd0*/  IMAD R63, R66, 0x2, R63 ;  /* 0x00000002423f7824 */ /* 0x000fe200078e023f */
[----:B--2---:R-:W-:Y:S01]  /*1bde0*/  ISETP.LT.AND P4, PT, R0, UR4, !P0 ;  /* 0x0000000400007c0c */ /* 0x004fe2000c781270 */
[----:B------:R-:W2:Y:S01]  /*1bdf0*/  LDCU UR4, c[0x0][0x39c] ;  /* 0x00007380ff0477ac */ /* 0x000ea20008000800 */
[----:B------:R-:W-:Y:S01]  /*1be00*/  LOP3.LUT R0, R64, 0x70, RZ, 0xfc, !PT ;  /* 0x0000007040007812 */ /* 0x000fe200078efcff */
[----:B------:R3:W-:Y:S01]  /*1be10*/  @P3 STG.E desc[UR38][R4.64], R184 ;  /* 0x000000b804003986 */ /* 0x0007e2000c101926 */
[----:B-1----:R-:W-:Y:S02]  /*1be20*/  IMAD R61, R66, 0x2, R63 ;  /* 0x00000002423d7824 */ /* 0x002fe400078e023f */
[----:B------:R-:W-:Y:S01]  /*1be30*/  ISETP.LT.AND P3, PT, R0, UR6, !P0 ;  /* 0x0000000600007c0c */ /* 0x000fe2000c761270 */
[----:B------:R-:W1:Y:S01]  /*1be40*/  LDCU UR6, c[0x0][0x39c] ;  /* 0x00007380ff0677ac */ /* 0x000e620008000800 */
[----:B----4-:R-:W-:-:S02]  /*1be50*/  LEA R2, P6, R63, R248, 0x2 ;  /* 0x000000f83f027211 */ /* 0x010fc400078c10ff */
[----:B------:R-:W-:Y:S01]  /*1be60*/  LOP3.LUT R0, R64, 0x72, RZ, 0xfc, !PT ;  /* 0x0000007240007812 */ /* 0x000fe200078efcff */
[----:B------:R4:W-:Y:S01]  /*1be70*/  @P2 STG.E desc[UR38][R6.64], R185 ;  /* 0x000000b906002986 */ /* 0x0009e2000c101926 */
[-C--:B------:R-:W-:Y:S01]  /*1be80*/  LEA.HI.X.SX32 R3, R63, R249.reuse, 0x2, P6 ;  /* 0x000000f93f037211 */ /* 0x080fe200030f16ff */
[----:B------:R-:W-:Y:S01]  /*1be90*/  IMAD R63, R66, 0x2, R61 ;  /* 0x00000002423f7824 */ /* 0x000fe200078e023d */
[C---:B---3--:R-:W-:Y:S02]  /*1bea0*/  LEA R4, P6, R61.reuse, R248, 0x2 ;  /* 0x000000f83d047211 */ /* 0x048fe400078c10ff */
[----:B------:R-:W-:Y:S01]  /*1beb0*/  ISETP.LT.AND P2, PT, R0, UR5, !P0 ;  /* 0x0000000500007c0c */ /* 0x000fe2000c741270 */
[----:B------:R-:W3:Y:S01]  /*1bec0*/  LDCU UR5, c[0x0][0x39c] ;  /* 0x00007380ff0577ac */ /* 0x000ee20008000800 */
[----:B------:R-:W-:Y:S01]  /*1bed0*/  LEA.HI.X.SX32 R5, R61, R249, 0x2, P6 ;  /* 0x000000f93d057211 */ /* 0x000fe200030f16ff */
[----:B------:R-:W-:Y:S01]  /*1bee0*/  IMAD R65, R66, 0x2, R63 ;  /* 0x0000000242417824 */ /* 0x000fe200078e023f */
[----:B------:R-:W-:-:S02]  /*1bef0*/  LOP3.LUT R0, R64, 0x74, RZ, 0xfc, !PT ;  /* 0x0000007440007812 */ /* 0x000fc400078efcff */
[CC--:B----4-:R-:W-:Y:S01]  /*1bf00*/  LEA R6, P6, R63.reuse, R248.reuse, 0x2 ;  /* 0x000000f83f067211 */ /* 0x0d0fe200078c10ff */
[----:B------:R4:W-:Y:S01]  /*1bf10*/  @P5 STG.E desc[UR38][R2.64], R186 ;  /* 0x000000ba02005986 */ /* 0x0009e2000c101926 */
[----:B--2---:R-:W-:Y:S01]  /*1bf20*/  ISETP.LT.AND P5, PT, R0, UR4, !P0 ;  /* 0x0000000400007c0c */ /* 0x004fe2000c7a1270 */
[----:B------:R-:W2:Y:S01]  /*1bf30*/  LDCU UR4, c[0x0][0x39c] ;  /* 0x00007380ff0477ac */ /* 0x000ea20008000800 */
        /* <DEDUP_REMOVED lines=11> */
[----:B---3--:R-:W-:Y:S01]  /*1bff0*/  ISETP.LT.AND P3, PT, R0, UR5, !P0 ;  /* 0x0000000500007c0c */ /* 0x008fe2000c761270 */
[----:B------:R-:W3:Y:S01]  /*1c000*/  LDCU UR5, c[0x0][0x39c] ;  /* 0x00007380ff0577ac */ /* 0x000ee20008000800 */
[----:B------:R1:W-:Y:S01]  /*1c010*/  @P2 STG.E desc[UR38][R60.64], R193 ;  /* 0x000000c13c002986 */ /* 0x0003e2000c101926 */
[-C--:B----4-:R-:W-:Y:S02]  /*1c020*/  LEA R2, P2, R65, R248.reuse, 0x2 ;  /* 0x000000f841027211 */ /* 0x090fe400078410ff */
[----:B--2---:R-:W-:Y:S02]  /*1c030*/  LEA R4, P6, R63, R248, 0x2 ;  /* 0x000000f83f047211 */ /* 0x004fe400078c10ff */
[----:B------:R-:W-:Y:S02]  /*1c040*/  LOP3.LUT R0, R64, 0x7a, RZ, 0xfc, !PT ;  /* 0x0000007a40007812 */ /* 0x000fe400078efcff */
[-C--:B------:R-:W-:Y:S02]  /*1c050*/  LEA.HI.X.SX32 R3, R65, R249.reuse, 0x2, P2 ;  /* 0x000000f941037211 */ /* 0x080fe400010f16ff */
[----:B------:R-:W-:Y:S01]  /*1c060*/  LEA.HI.X.SX32 R5, R63, R249, 0x2, P6 ;  /* 0x000000f93f057211 */ /* 0x000fe200030f16ff */
[----:B------:R-:W-:Y:S01]  /*1c070*/  IMAD R63, R66, 0x2, R63 ;  /* 0x00000002423f7824 */ /* 0x000fe200078e023f */
[----:B------:R-:W-:Y:S01]  /*1c080*/  ISETP.LT.AND P2, PT, R0, UR4, !P0 ;  /* 0x0000000400007c0c */ /* 0x000fe2000c741270 */
[----:B------:R-:W2:Y:S01]  /*1c090*/  LDCU UR4, c[0x0][0x39c] ;  /* 0x00007380ff0477ac */ /* 0x000ea20008000800 */
[----:B------:R-:W-:Y:S01]  /*1c0a0*/  LOP3.LUT R0, R64, 0x7c, RZ, 0xfc, !PT ;  /* 0x0000007c40007812 */ /* 0x000fe200078efcff */
[----:B------:R4:W-:Y:S01]  /*1c0b0*/  @P5 STG.E desc[UR38][R2.64], R194 ;  /* 0x000000c202005986 */ /* 0x0009e2000c101926 */
[----:B-1----:R-:W-:-:S02]  /*1c0c0*/  IMAD R61, R66, 0x2, R63 ;  /* 0x00000002423d7824 */ /* 0x002fc400078e023f */
[----:B------:R-:W-:Y:S01]  /*1c0d0*/  ISETP.LT.AND P5, PT, R0, UR6, !P0 ;  /* 0x0000000600007c0c */ /* 0x000fe2000c7a1270 */
[----:B------:R1:W-:Y:S01]  /*1c0e0*/  @P4 STG.E desc[UR38][R4.64], R195 ;  /* 0x000000c304004986 */ /* 0x0003e2000c101926 */
[CC--:B------:R-:W-:Y:S01]  /*1c0f0*/  LEA R6, P4, R63.reuse, R248.reuse, 0x2 ;  /* 0x000000f83f067211 */ /* 0x0c0fe200078810ff */
[----:B------:R-:W2:Y:S01]  /*1c100*/  LDCU UR6, c[0x0][0x39c] ;  /* 0x00007380ff0677ac */ /* 0x000ea20008000800 */
[----:B------:R-:W-:Y:S02]  /*1c110*/  LOP3.LUT R0, R64, 0x7e, RZ, 0xfc, !PT ;  /* 0x0000007e40007812 */ /* 0x000fe400078efcff */
[----:B------:R-:W-:Y:S02]  /*1c120*/  LEA.HI.X.SX32 R7, R63, R249, 0x2, P4 ;  /* 0x000000f93f077211 */ /* 0x000fe400020f16ff */
[----:B---3--:R-:W-:Y:S01]  /*1c130*/  ISETP.LT.AND P4, PT, R0, UR5, !P0 ;  /* 0x0000000500007c0c */ /* 0x008fe2000c781270 */
[----:B------:R-:W3:Y:S01]  /*1c140*/  LDCU UR5, c[0x0][0x39c] ;  /* 0x00007380ff0577ac */ /* 0x000ee20008000800 */
[----:B----4-:R-:W-:Y:S01]  /*1c150*/  LEA R2, P6, R61, R248, 0x2 ;  /* 0x000000f83d027211 */ /* 0x010fe200078c10ff */
[----:B-1----:R-:W-:Y:S01]  /*1c160*/  IMAD R5, R66, 0x2, R61 ;  /* 0x0000000242057824 */ /* 0x002fe200078e023d */
[----:B------:R-:W-:-:S02]  /*1c170*/  LOP3.LUT R0, R64, 0x80, RZ, 0xfc, !PT ;  /* 0x0000008040007812 */ /* 0x000fc400078efcff */
[-C--:B------:R-:W-:Y:S01]  /*1c180*/  LEA.HI.X.SX32 R3, R61, R249.reuse, 0x2, P6 ;  /* 0x000000f93d037211 */ /* 0x080fe200030f16ff */
[----:B------:R-:W-:Y:S01]  /*1c190*/  IMAD R63, R66, 0x2, R5 ;  /* 0x00000002423f7824 */ /* 0x000fe200078e0205 */
[CC--:B------:R-:W-:Y:S01]  /*1c1a0*/  LEA R4, P6, R5.reuse, R248.reuse, 0x2 ;  /* 0x000000f805047211 */ /* 0x0c0fe200078c10ff */
[----:B------:R1:W-:Y:S01]  /*1c1b0*/  @P3 STG.E desc[UR38][R6.64], R72 ;  /* 0x0000004806003986 */ /* 0x0003e2000c101926 */
[----:B--2---:R-:W-:Y:S01]  /*1c1c0*/  ISETP.LT.AND P3, PT, R0, UR4, !P0 ;  /* 0x0000000400007c0c */ /* 0x004fe2000c761270 */
[----:B------:R-:W2:Y:S01]  /*1c1d0*/  LDCU UR4, c[0x0][0x39c] ;  /* 0x00007380ff0477ac */ /* 0x000ea20008000800 */
[----:B------:R-:W-:Y:S02]  /*1c1e0*/  LOP3.LUT R0, R64, 0x82, RZ, 0xfc, !PT ;  /* 0x0000008240007812 */ /* 0x000fe400078efcff */
[----:B------:R-:W-:Y:S01]  /*1c1f0*/  LEA.HI.X.SX32 R5, R5, R249, 0x2, P6 ;  /* 0x000000f905057211 */ /* 0x000fe200030f16ff */
[----:B------:R4:W-:Y:S01]  /*1c200*/  @P2 STG.E desc[UR38][R2.64], R73 ;  /* 0x0000004902002986 */ /* 0x0009e2000c101926 */
[----:B------:R-:W-:-:S02]  /*1c210*/  LEA R60, P6, R63, R248, 0x2 ;  /* 0x000000f83f3c7211 */ /* 0x000fc400078c10ff */
[----:B------:R-:W-:Y:S01]  /*1c220*/  ISETP.LT.AND P2, PT, R0, UR6, !P0 ;  /* 0x0000000600007c0c */ /* 0x000fe2000c741270 */
[----:B------:R2:W-:Y:S01]  /*1c230*/  @P5 STG.E desc[UR38][R4.64], R74 ;  /* 0x0000004a04005986 */ /* 0x0005e2000c101926 */
[----:B------:R-:W-:Y:S01]  /*1c240*/  LOP3.LUT R0, R64, 0x84, RZ, 0xfc, !PT ;  /* 0x0000008440007812 */ /* 0x000fe200078efcff */
[----:B------:R-:W2:Y:S01]  /*1c250*/  LDCU UR6, c[0x0][0x39c] ;  /* 0x00007380ff0677ac */ /* 0x000ea20008000800 */
[----:B------:R-:W-:Y:S01]  /*1c260*/  LEA.HI.X.SX32 R61, R63, R249, 0x2, P6 ;  /* 0x000000f93f3d7211 */ /* 0x000fe200030f16ff */
[----:B------:R-:W-:Y:S01]  /*1c270*/  IMAD R63, R66, 0x2, R63 ;  /* 0x00000002423f7824 */ /* 0x000fe200078e023f */
[----:B---3--:R-:W-:Y:S01]  /*1c280*/  ISETP.LT.AND P5, PT, R0, UR5, !P0 ;  /* 0x0000000500007c0c */ /* 0x008fe2000c7a1270 */
[----:B------:R-:W3:Y:S02]  /*1c290*/  LDCU UR5, c[0x0][0x39c] ;  /* 0x00007380ff0577ac */ /* 0x000ee40008000800 */
[----:B-1----:R-:W-:Y:S01]  /*1c2a0*/  IMAD R7, R66, 0x2, R63 ;  /* 0x0000000242077824 */ /* 0x002fe200078e023f */
[----:B----4-:R-:W-:-:S02]  /*1c2b0*/  LEA R2, P6, R63, R248, 0x2 ;  /* 0x000000f83f027211 */ /* 0x010fc400078c10ff */
[----:B------:R-:W-:Y:S02]  /*1c2c0*/  LOP3.LUT R0, R64, 0x86, RZ, 0xfc, !PT ;  /* 0x0000008640007812 */ /* 0x000fe400078efcff */
[-C--:B------:R-:W-:Y:S01]  /*1c2d0*/  LEA.HI.X.SX32 R3, R63, R249.reuse, 0x2, P6 ;  /* 0x000000f93f037211 */ /* 0x080fe200030f16ff */
[----:B------:R-:W-:Y:S01]  /*1c2e0*/  IMAD R63, R66, 0x2, R7 ;  /* 0x00000002423f7824 */ /* 0x000fe200078e0207 */
[CC--:B--2---:R-:W-:Y:S01]  /*1c2f0*/  LEA R4, P6, R7.reuse, R248.reuse, 0x2 ;  /* 0x000000f807047211 */ /* 0x0c4fe200078c10ff */
[----:B------:R1:W-:Y:S01]  /*1c300*/  @P4 STG.E desc[UR38][R60.64], R75 ;  /* 0x0000004b3c004986 */ /* 0x0003e2000c101926 */
[----:B------:R-:W-:Y:S01]  /*1c310*/  ISETP.LT.AND P4, PT, R0, UR4, !P0 ;  /* 0x0000000400007c0c */ /* 0x000fe2000c781270 */
[----:B------:R-:W2:Y:S01]  /*1c320*/  LDCU UR4, c[0x0][0x39c] ;  /* 0x00007380ff0477ac */ /* 0x000ea20008000800 */
[----:B------:R-:W-:Y:S02]  /*1c330*/  LEA.HI.X.SX32 R5, R7, R249, 0x2, P6 ;  /* 0x000000f907057211 */ /* 0x000fe400030f16ff */
[----:B------:R-:W-:-:S02]  /*1c340*/  LEA R6, P6, R63, R248, 0x2 ;  /* 0x000000f83f067211 */ /* 0x000fc400078c10ff */
[----:B------:R-:W-:Y:S01]  /*1c350*/  LOP3.LUT R0, R64, 0x88, RZ, 0xfc, !PT ;  /* 0x0000008840007812 */ /* 0x000fe200078efcff */
[----:B------:R4:W-:Y:S01]  /*1c360*/  @P3 STG.E desc[UR38][R2.64], R80 ;  /* 0x0000005002003986 */ /* 0x0009e2000c101926 */
[----:B------:R-:W-:Y:S01]  /*1c370*/  LEA.HI.X.SX32 R7, R63, R249, 0x2, P6 ;  /* 0x000000f93f077211 */ /* 0x000fe200030f16ff */
[----:B------:R-:W-:Y:S01]  /*1c380*/  IMAD R63, R66, 0x2, R63 ;  /* 0x00000002423f7824 */ /* 0x000fe200078e023f */
[----:B---3--:R-:W-:Y:S01]  /*1c390*/  ISETP.LT.AND P3, PT, R0, UR5, !P0 ;  /* 0x0000000500007c0c */ /* 0x008fe2000c761270 */
[----:B------:R-:W3:Y:S01]  /*1c3a0*/  LDCU UR5, c[0x0][0x39c] ;  /* 0x00007380ff0577ac */ /* 0x000ee20008000800 */
        /* <DEDUP_REMOVED lines=16> */
[CC--:B----4-:R-:W-:Y:S01]  /*1c4b0*/  LEA R6, P6, R63.reuse, R248.reuse, 0x2 ;  /* 0x000000f83f067211 */ /* 0x0d0fe200078c10ff */
[----:B------:R4:W-:Y:S01]  /*1c4c0*/  @P4 STG.E desc[UR38][R2.64], R83 ;  /* 0x0000005302004986 */ /* 0x0009e2000c101926 */
[----:B---3--:R-:W-:Y:S01]  /*1c4d0*/  ISETP.LT.AND P4, PT, R0, UR5, !P0 ;  /* 0x0000000500007c0c */ /* 0x008fe2000c781270 */
[----:B------:R-:W3:Y:S01]  /*1c4e0*/  LDCU UR5, c[0x0][0x39c] ;  /* 0x00007380ff0577ac */ /* 0x000ee20008000800 */
        /* <DEDUP_REMOVED lines=14> */
[-C--:B----4-:R-:W-:Y:S02]  /*1c5d0*/  LEA R2, P5, R65, R248.reuse, 0x2 ;  /* 0x000000f841027211 */ /* 0x090fe400078a10ff */
[----:B---3--:R-:W-:Y:S02]  /*1c5e0*/  LEA R4, P6, R63, R248, 0x2 ;  /* 0x000000f83f047211 */ /* 0x008fe400078c10ff */
[----:B------:R-:W-:Y:S02]  /*1c5f0*/  LOP3.LUT R0, R64, 0x94, RZ, 0xfc, !PT ;  /* 0x0000009440007812 */ /* 0x000fe400078efcff */
[-C--:B------:R-:W-:Y:S02]  /*1c600*/  LEA.HI.X.SX32 R3, R65, R249.reuse, 0x2, P5 ;  /* 0x000000f941037211 */ /* 0x080fe400028f16ff */
[----:B------:R-:W-:Y:S01]  /*1c610*/  LEA.HI.X.SX32 R5, R63, R249, 0x2, P6 ;  /* 0x000000f93f057211 */ /* 0x000fe200030f16ff */
[----:B------:R-:W-:Y:S01]  /*1c620*/  IMAD R63, R66, 0x2, R63 ;  /* 0x00000002423f7824 */ /* 0x000fe200078e023f */
[----:B------:R-:W-:Y:S01]  /*1c630*/  ISETP.LT.AND P5, PT, R0, UR5, !P0 ;  /* 0x0000000500007c0c */ /* 0x000fe2000c7a1270 */
        /* <DEDUP_REMOVED lines=104> */
[----:B-1----:R-:W-:-:S03]  /*1ccc0*/  IMAD R5, R66, 0x2, R61 ;  /* 0x0000000242057824 */ /* 0x002fc600078e023d */
[-C--:B------:R-:W-:Y:S02]  /*1ccd0*/  LEA.HI.X.SX32 R3, R61, R249.reuse, 0x2, P6 ;  /* 0x000000f93d037211 */ /* 0x080fe400030f16ff */
[----:B------:R-:W-:Y:S01]  /*1cce0*/  LOP3.LUT R0, R64, 0xb4, RZ, 0xfc, !PT ;  /* 0x000000b440007812 */ /* 0x000fe200078efcff */
[----:B------:R-:W-:Y:S01]  /*1ccf0*/  IMAD R63, R66, 0x2, R5 ;  /* 0x00000002423f7824 */ /* 0x000fe200078e0205 */
[CC--:B------:R-:W-:Y:S01]  /*1cd00*/  LEA R4, P6, R5.reuse, R248.reuse, 0x2 ;  /* 0x000000f805047211 */ /* 0x0c0fe200078c10ff */
[----:B------:R1:W-:Y:S01]  /*1cd10*/  @P5 STG.E desc[UR38][R6.64], R122 ;  /* 0x0000007a06005986 */ /* 0x0003e2000c101926 */
[----:B--2---:R-:W-:Y:S01]  /*1cd20*/  ISETP.LT.AND P5, PT, R0, UR4, !P0 ;  /* 0x0000000400007c0c */ /* 0x004fe2000c7a1270 */
[----:B------:R-:W2:Y:S01]  /*1cd30*/  LDCU UR4, c[0x0][0x39c] ;  /* 0x00007380ff0477ac */ /* 0x000ea20008000800 */
[----:B------:R-:W-:Y:S02]  /*1cd40*/  LEA.HI.X.SX32 R5, R5, R249, 0x2, P6 ;  /* 0x000000f905057211 */ /* 0x000fe400030f16ff */
[----:B------:R-:W-:-:S02]  /*1cd50*/  LEA R60, P6, R63, R248, 0x2 ;  /* 0x000000f83f3c7211 */ /* 0x000fc400078c10ff */
[----:B------:R-:W-:Y:S01]  /*1cd60*/  LOP3.LUT R0, R64, 0xb6, RZ, 0xfc, !PT ;  /* 0x000000b640007812 */ /* 0x000fe200078efcff */
[----:B------:R4:W-:Y:S01]  /*1cd70*/  @P4 STG.E desc[UR38][R2.64], R123 ;  /* 0x0000007b02004986 */ /* 0x0009e2000c101926 */
[----:B------:R-:W-:Y:S01]  /*1cd80*/  LEA.HI.X.SX32 R61, R63, R249, 0x2, P6 ;  /* 0x000000f93f3d7211 */ /* 0x000fe200030f16ff */
[----:B------:R-:W-:Y:S01]  /*1cd90*/  IMAD R63, R66, 0x2, R63 ;  /* 0x00000002423f7824 */ /* 0x000fe200078e023f */
[----:B------:R-:W-:Y:S01]  /*1cda0*/  ISETP.LT.AND P4, PT, R0, UR6, !P0 ;  /* 0x0000000600007c0c */ /* 0x000fe2000c781270 */
[----:B------:R2:W-:Y:S01]  /*1cdb0*/  @P3 STG.E desc[UR38][R4.64], R128 ;  /* 0x0000008004003986 */ /* 0x0005e2000c101926 */
[----:B------:R-:W-:Y:S01]  /*1cdc0*/  LOP3.LUT R0, R64, 0xb8, RZ, 0xfc, !PT ;  /* 0x000000b840007812 */ /* 0x000fe200078efcff */
[----:B-1----:R-:W-:Y:S01]  /*1cdd0*/  IMAD R7, R66, 0x2, R63 ;  /* 0x0000000242077824 */ /* 0x002fe200078e023f */
[----:B------:R-:W1:Y:S02]  /*1cde0*/  LDCU UR6, c[0x0][0x39c] ;  /* 0x00007380ff0677ac */ /* 0x000e640008000800 */
[----:B---3--:R-:W-:Y:S01]  /*1cdf0*/  ISETP.LT.AND P3, PT, R0, UR5, !P0 ;  /* 0x0000000500007c0c */ /* 0x008fe2000c761270 */
[----:B------:R-:W3:Y:S01]  /*1ce00*/  LDCU UR5, c[0x0][0x39c] ;  /* 0x00007380ff0577ac */ /* 0x000ee20008000800 */
        /* <DEDUP_REMOVED lines=8> */
[----:B------:R-:W-:Y:S02]  /*1ce90*/  LEA.HI.X.SX32 R5, R7, R249, 0x2, P6 ;  /* 0x000000f907057211 */ /* 0x000fe400030f16ff */
[----:B------:R-:W-:-:S02]  /*1cea0*/  LEA R6, P6, R63, R248, 0x2 ;  /* 0x000000f83f067211 */ /* 0x000fc400078c10ff */
[----:B------:R-:W-:Y:S02]  /*1ceb0*/  LOP3.LUT R0, R64, 0xbc, RZ, 0xfc, !PT ;  /* 0x000000bc40007812 */ /* 0x000fe400078efcff */
[----:B------:R-:W-:Y:S01]  /*1cec0*/  LEA.HI.X.SX32 R7, R63, R249, 0x2, P6 ;  /* 0x000000f93f077211 */ /* 0x000fe200030f16ff */
[----:B------:R-:W-:Y:S01]  /*1ced0*/  IMAD R63, R66, 0x2, R63 ;  /* 0x00000002423f7824 */ /* 0x000fe200078e023f */
[----:B------:R4:W-:Y:S01]  /*1cee0*/  @P5 STG.E desc[UR38][R2.64], R130 ;  /* 0x0000008202005986 */ /* 0x0009e2000c101926 */
[----:B---3--:R-:W-:Y:S01]  /*1cef0*/  ISETP.LT.AND P5, PT, R0, UR5, !P0 ;  /* 0x0000000500007c0c */ /* 0x008fe2000c7a1270 */
[----:B------:R-:W3:Y:S01]  /*1cf00*/  LDCU UR5, c[0x0][0x39c] ;  /* 0x00007380ff0577ac */ /* 0x000ee20008000800 */
[----:B------:R-:W-:Y:S01]  /*1cf10*/  LOP3.LUT R0, R64, 0xbe, RZ, 0xfc, !PT ;  /* 0x000000be40007812 */ /* 0x000fe200078efcff */
[----:B--2---:R-:W-:Y:S01]  /*1cf20*/  IMAD R61, R66, 0x2, R63 ;  /* 0x00000002423d7824 */ /* 0x004fe200078e023f */
[----:B------:R2:W-:Y:S02]  /*1cf30*/  @P4 STG.E desc[UR38][R4.64], R131 ;  /* 0x0000008304004986 */ /* 0x0005e4000c101926 */
[----:B-1----:R-:W-:Y:S01]  /*1cf40*/  ISETP.LT.AND P4, PT, R0, UR6, !P0 ;  /* 0x0000000600007c0c */ /* 0x002fe2000c781270 */
[----:B------:R-:W1:Y:S01]  /*1cf50*/  LDCU UR6, c[0x0][0x39c] ;  /* 0x00007380ff0677ac */ /* 0x000e620008000800 */
[----:B----4-:R-:W-:-:S02]  /*1cf60*/  LEA R2, P6, R63, R248, 0x2 ;  /* 0x000000f83f027211 */ /* 0x010fc400078c10ff */
[----:B------:R-:W-:Y:S02]  /*1cf70*/  LOP3.LUT R0, R64, 0xc0, RZ, 0xfc, !PT ;  /* 0x000000c040007812 */ /* 0x000fe400078efcff */
[-C--:B------:R-:W-:Y:S01]  /*1cf80*/  LEA.HI.X.SX32 R3, R63, R249.reuse, 0x2, P6 ;  /* 0x000000f93f037211 */ /* 0x080fe200030f16ff */
[----:B------:R-:W-:Y:S01]  /*1cf90*/  IMAD R63, R66, 0x2, R61 ;  /* 0x00000002423f7824 */ /* 0x000fe200078e023d */
[C---:B--2---:R-:W-:Y:S01]  /*1cfa0*/  LEA R4, P6, R61.reuse, R248, 0x2 ;  /* 0x000000f83d047211 */ /* 0x044fe200078c10ff */
[----:B------:R2:W-:Y:S01]  /*1cfb0*/  @P3 STG.E desc[UR38][R6.64], R228 ;  /* 0x000000e406003986 */ /* 0x0005e2000c101926 */
[----:B------:R-:W-:Y:S01]  /*1cfc0*/  ISETP.LT.AND P3, PT, R0, UR4, !P0 ;  /* 0x0000000400007c0c */ /* 0x000fe2000c761270 */
[----:B------:R-:W4:Y:S01]  /*1cfd0*/  LDCU UR4, c[0x0][0x39c] ;  /* 0x00007380ff0477ac */ /* 0x000f220008000800 */
[----:B------:R-:W-:Y:S01]  /*1cfe0*/  LEA.HI.X.SX32 R5, R61, R249, 0x2, P6 ;  /* 0x000000f93d057211 */ /* 0x000fe200030f16ff */
[----:B------:R-:W-:Y:S01]  /*1cff0*/  IMAD R65, R66, 0x2, R63 ;  /* 0x0000000242417824 */ /* 0x000fe200078e023f */
[----:B------:R-:W-:-:S02]  /*1d000*/  LOP3.LUT R0, R64, 0xc2, RZ, 0xfc, !PT ;  /* 0x000000c240007812 */ /* 0x000fc400078efcff */
[CC--:B--2---:R-:W-:Y:S01]  /*1d010*/  LEA R6, P6, R63.reuse, R248.reuse, 0x2 ;  /* 0x000000f83f067211 */ /* 0x0c4fe200078c10ff */
[----:B------:R2:W-:Y:S03]  /*1d020*/  @P2 STG.E desc[UR38][R2.64], R229 ;  /* 0x000000e502002986 */ /* 0x0005e6000c101926 */
[----:B------:R-:W-:Y:S02]  /*1d030*/  LEA.HI.X.SX32 R7, R63, R249, 0x2, P6 ;  /* 0x000000f93f077211 */ /* 0x000fe400030f16ff */
[----:B------:R-:W-:Y:S02]  /*1d040*/  LEA R60, P6, R65, R248, 0x2 ;  /* 0x000000f8413c7211 */ /* 0x000fe400078c10ff */
[----:B---3--:R-:W-:Y:S01]  /*1d050*/  ISETP.LT.AND P2, PT, R0, UR5, !P0 ;  /* 0x0000000500007c0c */ /* 0x008fe2000c741270 */
[----:B------:R-:W3:Y:S01]  /*1d060*/  LDCU UR5, c[0x0][0x39c] ;  /* 0x00007380ff0577ac */ /* 0x000ee20008000800 */
[----:B------:R-:W-:-:S02]  /*1d070*/  LOP3.LUT R0, R64, 0xc4, RZ, 0xfc, !PT ;  /* 0x000000c440007812 */ /* 0x000fc400078efcff */
        /* <DEDUP_REMOVED lines=11> */
[----:B--2---:R-:W-:-:S02]  /*1d130*/  LEA R2, P3, R65, R248, 0x2 ;  /* 0x000000f841027211 */ /* 0x004fc400078610ff */
[CC--:B---3--:R-:W-:Y:S02]  /*1d140*/  LEA R4, P6, R63.reuse, R248.reuse, 0x2 ;  /* 0x000000f83f047211 */ /* 0x0c8fe400078c10ff */
[----:B------:R-:W-:Y:S02]  /*1d150*/  LOP3.LUT R0, R64, 0xc8, RZ, 0xfc, !PT ;  /* 0x000000c840007812 */ /* 0x000fe400078efcff */
[-C--:B------:R-:W-:Y:S01]  /*1d160*/  LEA.HI.X.SX32 R5, R63, R249.reuse, 0x2, P6 ;  /* 0x000000f93f057211 */ /* 0x080fe200030f16ff */
[----:B------:R-:W-:Y:S01]  /*1d170*/  IMAD R63, R66, 0x2, R63 ;  /* 0x00000002423f7824 */ /* 0x000fe200078e023f */
[----:B------:R-:W-:Y:S02]  /*1d180*/  LEA.HI.X.SX32 R3, R65, R249, 0x2, P3 ;  /* 0x000000f941037211 */ /* 0x000fe400018f16ff */
[----:B------:R-:W-:Y:S01]  /*1d190*/  ISETP.LT.AND P3, PT, R0, UR5, !P0 ;  /* 0x0000000500007c0c */ /* 0x000fe2000c761270 */
[----:B------:R-:W2:Y:S01]  /*1d1a0*/  LDCU UR5, c[0x0][0x39c] ;  /* 0x00007380ff0577ac */ /* 0x000ea20008000800 */
[----:B------:R-:W-:Y:S01]  /*1d1b0*/  LOP3.LUT R0, R64, 0xca, RZ, 0xfc, !PT ;  /* 0x000000ca40007812 */ /* 0x000fe200078efcff */
[----:B-1----:R-:W-:Y:S01]  /*1d1c0*/  IMAD R61, R66, 0x2, R63 ;  /* 0x00000002423d7824 */ /* 0x002fe200078e023f */
[----:B------:R1:W-:Y:S02]  /*1d1d0*/  @P2 STG.E desc[UR38][R2.64], R17 ;  /* 0x0000001102002986 */ /* 0x0003e4000c101926 */
[----:B------:R-:W-:Y:S01]  /*1d1e0*/  ISETP.LT.AND P2, PT, R0, UR6, !P0 ;  /* 0x0000000600007c0c */ /* 0x000fe2000c741270 */
[----:B------:R-:W3:Y:S01]  /*1d1f0*/  LDCU UR6, c[0x0][0x39c] ;  /* 0x00007380ff0677ac */ /* 0x000ee20008000800 */
[----:B------:R2:W-:Y:S01]  /*1d200*/  @P5 STG.E desc[UR38][R4.64], R18 ;  /* 0x0000001204005986 */ /* 0x0005e2000c101926 */
[----:B------:R-:W-:-:S02]  /*1d210*/  LEA R6, P5, R63, R248, 0x2 ;  /* 0x000000f83f067211 */ /* 0x000fc400078a10ff */
[----:B------:R-:W-:Y:S02]  /*1d220*/  LOP3.LUT R0, R64, 0xcc, RZ, 0xfc, !PT ;  /* 0x000000cc40007812 */ /* 0x000fe400078efcff */
[-C--:B------:R-:W-:Y:S02]  /*1d230*/  LEA.HI.X.SX32 R7, R63, R249.reuse, 0x2, P5 ;  /* 0x000000f93f077211 */ /* 0x080fe400028f16ff */
[CC--:B-1----:R-:W-:Y:S01]  /*1d240*/  LEA R2, P6, R61.reuse, R248.reuse, 0x2 ;  /* 0x000000f83d027211 */ /* 0x0c2fe200078c10ff */
[----:B--2---:R-:W-:Y:S01]  /*1d250*/  IMAD R5, R66, 0x2, R61 ;  /* 0x0000000242057824 */ /* 0x004fe200078e023d */
[----:B----4-:R-:W-:Y:S01]  /*1d260*/  ISETP.LT.AND P5, PT, R0, UR4, !P0 ;  /* 0x0000000400007c0c */ /* 0x010fe2000c7a1270 */
[----:B------:R-:W1:Y:S01]  /*1d270*/  LDCU UR4, c[0x0][0x39c] ;  /* 0x00007380ff0477ac */ /* 0x000e620008000800 */
[----:B------:R-:W-:Y:S01]  /*1d280*/  LEA.HI.X.SX32 R3, R61, R249, 0x2, P6 ;  /* 0x000000f93d037211 */ /* 0x000fe200030f16ff */
[----:B------:R-:W-:Y:S01]  /*1d290*/  IMAD R61, R66, 0x2, R5 ;  /* 0x00000002423d7824 */ /* 0x000fe200078e0205 */
[----:B------:R-:W-:-:S02]  /*1d2a0*/  LEA R4, P6, R5, R248, 0x2 ;  /* 0x000000f805047211 */ /* 0x000fc400078c10ff */
[----:B------:R-:W-:Y:S02]  /*1d2b0*/  LOP3.LUT R0, R64, 0xce, RZ, 0xfc, !PT ;  /* 0x000000ce40007812 */ /* 0x000fe400078efcff */
[-C--:B------:R-:W-:Y:S02]  /*1d2c0*/  LEA.HI.X.SX32 R5, R5, R249.reuse, 0x2, P6 ;  /* 0x000000f905057211 */ /* 0x080fe400030f16ff */
[CC--:B------:R-:W-:Y:S01]  /*1d2d0*/  LEA R16, P6, R61.reuse, R248.reuse, 0x2 ;  /* 0x000000f83d107211 */ /* 0x0c0fe200078c10ff */
[----:B------:R2:W-:Y:S01]  /*1d2e0*/  @P4 STG.E desc[UR38][R6.64], R19 ;  /* 0x0000001306004986 */ /* 0x0005e2000c101926 */
[----:B------:R-:W-:Y:S01]  /*1d2f0*/  ISETP.LT.AND P4, PT, R0, UR5, !P0 ;  /* 0x0000000500007c0c */ /* 0x000fe2000c781270 */
[----:B------:R-:W4:Y:S01]  /*1d300*/  LDCU UR5, c[0x0][0x39c] ;  /* 0x00007380ff0577ac */ /* 0x000f220008000800 */
        /* <DEDUP_REMOVED lines=11> */
[----:B----4-:R-:W-:Y:S01]  /*1d3c0*/  LEA R2, P6, R61, R248, 0x2 ;  /* 0x000000f83d027211 */ /* 0x010fe200078c10ff */
[----:B------:R-:W-:-:S03]  /*1d3d0*/  IMAD R19, R66, 0x2, R7 ;  /* 0x0000000242137824 */ /* 0x000fc600078e0207 */
[-C--:B------:R-:W-:Y:S02]  /*1d3e0*/  LEA.HI.X.SX32 R3, R61, R249.reuse, 0x2, P6 ;  /* 0x000000f93d037211 */ /* 0x080fe400030f16ff */
[CC--:B--2---:R-:W-:Y:S02]  /*1d3f0*/  LEA R4, P6, R7.reuse, R248.reuse, 0x2 ;  /* 0x000000f807047211 */ /* 0x0c4fe400078c10ff */
[----:B------:R-:W-:Y:S02]  /*1d400*/  LOP3.LUT R0, R64, 0xd4, RZ, 0xfc, !PT ;  /* 0x000000d440007812 */ /* 0x000fe400078efcff */
[-C--:B------:R-:W-:Y:S02]  /*1d410*/  LEA.HI.X.SX32 R5, R7, R249.reuse, 0x2, P6 ;  /* 0x000000f907057211 */ /* 0x080fe400030f16ff */
[CC--:B------:R-:W-:Y:S01]  /*1d420*/  LEA R6, P6, R19.reuse, R248.reuse, 0x2 ;  /* 0x000000f813067211 */ /* 0x0c0fe200078c10ff */
[----:B------:R2:W-:Y:S01]  /*1d430*/  @P5 STG.E desc[UR38][R16.64], R26 ;  /* 0x0000001a10005986 */ /* 0x0005e2000c101926 */
[----:B------:R-:W-:Y:S01]  /*1d440*/  ISETP.LT.AND P5, PT, R0, UR5, !P0 ;  /* 0x0000000500007c0c */ /* 0x000fe2000c7a1270 */
[----:B------:R-:W4:Y:S01]  /*1d450*/  LDCU UR5, c[0x0][0x39c] ;  /* 0x00007380ff0577ac */ /* 0x000f220008000800 */
[----:B------:R-:W-:Y:S01]  /*1d460*/  LEA.HI.X.SX32 R7, R19, R249, 0x2, P6 ;  /* 0x000000f913077211 */ /* 0x000fe200030f16ff */
[----:B------:R-:W-:Y:S01]  /*1d470*/  IMAD R19, R66, 0x2, R19 ;  /* 0x0000000242137824 */ /* 0x000fe200078e0213 */
[----:B------:R-:W-:Y:S01]  /*1d480*/  LOP3.LUT R0, R64, 0xd6, RZ, 0xfc, !PT ;  /* 0x000000d640007812 */ /* 0x000fe200078efcff */
[----:B------:R3:W-:Y:S03]  /*1d490*/  @P4 STG.E desc[UR38][R2.64], R27 ;  /* 0x0000001b02004986 */ /* 0x0007e6000c101926 */
[----:B-1----:R-:W-:Y:S01]  /*1d4a0*/  ISETP.LT.AND P4, PT, R0, UR4, !P0 ;  /* 0x0000000400007c0c */ /* 0x002fe2000c781270 */
[----:B------:R-:W1:Y:S01]  /*1d4b0*/  LDCU UR4, c[0x0][0x39c] ;  /* 0x00007380ff0477ac */ /* 0x000e620008000800 */
[----:B--2---:R-:W-:Y:S01]  /*1d4c0*/  IMAD R17, R66, 0x2, R19 ;  /* 0x0000000242117824 */ /* 0x004fe200078e0213 */
[----:B------:R-:W-:Y:S01]  /*1d4d0*/  LOP3.LUT R0, R64, 0xd8, RZ, 0xfc, !PT ;  /* 0x000000d840007812 */ /* 0x000fe200078efcff */
[----:B------:R2:W-:Y:S01]  /*1d4e0*/  @P3 STG.E desc[UR38][R4.64], R32 ;  /* 0x0000002004003986 */ /* 0x0005e2000c101926 */
[----:B---3--:R-:W-:-:S04]  /*1d4f0*/  LEA R2, P6, R19, R248, 0x2 ;  /* 0x000000f813027211 */ /* 0x008fc800078c10ff */
[-C--:B------:R-:W-:Y:S01]  /*1d500*/  LEA.HI.X.SX32 R3, R19, R249.reuse, 0x2, P6 ;  /* 0x000000f913037211 */ /* 0x080fe200030f16ff */
[----:B------:R-:W-:Y:S01]  /*1d510*/  IMAD R19, R66, 0x2, R17 ;  /* 0x0000000242137824 */ /* 0x000fe200078e0211 */
[----:B------:R-:W-:Y:S01]  /*1d520*/  ISETP.LT.AND P3, PT, R0, UR6, !P0 ;  /* 0x0000000600007c0c */ /* 0x000fe2000c761270 */
[----:B------:R-:W3:Y:S01]  /*1d530*/  LDCU UR6, c[0x0][0x39c] ;  /* 0x00007380ff0677ac */ /* 0x000ee20008000800 */
[CC--:B--2---:R-:W-:Y:S01]  /*1d540*/  LEA R4, P6, R17.reuse, R248.reuse, 0x2 ;  /* 0x000000f811047211 */ /* 0x0c4fe200078c10ff */
[----:B------:R2:W-:Y:S01]  /*1d550*/  @P2 STG.E desc[UR38][R6.64], R33 ;  /* 0x0000002106002986 */ /* 0x0005e2000c101926 */
[----:B------:R-:W-:Y:S01]  /*1d560*/  LOP3.LUT R0, R64, 0xda, RZ, 0xfc, !PT ;  /* 0x000000da40007812 */ /* 0x000fe200078efcff */
[----:B------:R-:W-:Y:S01]  /*1d570*/  IMAD R25, R66, 0x2, R19 ;  /* 0x0000000242197824 */ /* 0x000fe200078e0213 */
[----:B------:R-:W-:Y:S02]  /*1d580*/  LEA.HI.X.SX32 R5, R17, R249, 0x2, P6 ;  /* 0x000000f911057211 */ /* 0x000fe400030f16ff */
[----:B----4-:R-:W-:Y:S01]  /*1d590*/  ISETP.LT.AND P2, PT, R0, UR5, !P0 ;  /* 0x0000000500007c0c */ /* 0x010fe2000c741270 */
[----:B------:R-:W4:Y:S01]  /*1d5a0*/  LDCU UR5, c[0x0][0x39c] ;  /* 0x00007380ff0577ac */ /* 0x000f220008000800 */
[----:B--2---:R-:W-:-:S04]  /*1d5b0*/  LEA R6, P6, R19, R248, 0x2 ;  /* 0x000000f813067211 */ /* 0x004fc800078c10ff */
[-C--:B------:R-:W-:Y:S02]  /*1d5c0*/  LEA.HI.X.SX32 R7, R19, R249.reuse, 0x2, P6 ;  /* 0x000000f913077211 */ /* 0x080fe400030f16ff */
[CC--:B------:R-:W-:Y:S02]  /*1d5d0*/  LEA R16, P6, R25.reuse, R248.reuse, 0x2 ;  /* 0x000000f819107211 */ /* 0x0c0fe400078c10ff */
[----:B------:R-:W-:Y:S01]  /*1d5e0*/  LOP3.LUT R0, R64, 0xdc, RZ, 0xfc, !PT ;  /* 0x000000dc40007812 */ /* 0x000fe200078efcff */
[----:B------:R-:W-:Y:S01]  /*1d5f0*/  @P5 STG.E desc[UR38][R2.64], R34 ;  /* 0x0000002202005986 */ /* 0x000fe2000c101926 */
[----:B------:R-:W-:Y:S01]  /*1d600*/  LEA.HI.X.SX32 R17, R25, R249, 0x2, P6 ;  /* 0x000000f919117211 */ /* 0x000fe200030f16ff */
[----:B------:R-:W-:Y:S01]  /*1d610*/  IMAD R25, R66, 0x2, R25 ;  /* 0x0000000242197824 */ /* 0x000fe200078e0219 */
[----:B-1----:R-:W-:Y:S01]  /*1d620*/  ISETP.LT.AND P5, PT, R0, UR4, !P0 ;  /* 0x0000000400007c0c */ /* 0x002fe2000c7a1270 */
[----:B------:R-:W1:Y:S01]  /*1d630*/  LDCU UR4, c[0x0][0x39c] ;  /* 0x00007380ff0477ac */ /* 0x000e620008000800 */
[----:B------:R-:W-:Y:S01]  /*1d640*/  LOP3.LUT R0, R64, 0xde, RZ, 0xfc, !PT ;  /* 0x000000de40007812 */ /* 0x000fe200078efcff */
[----:B------:R-:W-:Y:S01]  /*1d650*/  IMAD R19, R66, 0x2, R25 ;  /* 0x0000000242137824 */ /* 0x000fe200078e0219 */
[----:B------:R2:W-:Y:S02]  /*1d660*/  @P4 STG.E desc[UR38][R4.64], R35 ;  /* 0x0000002304004986 */ /* 0x0005e4000c101926 */
[----:B---3--:R-:W-:Y:S01]  /*1d670*/  ISETP.LT.AND P4, PT, R0, UR6, !P0 ;  /* 0x0000000600007c0c */ /* 0x008fe2000c781270 */
[----:B------:R-:W3:Y:S01]  /*1d680*/  LDCU UR6, c[0x0][0x39c] ;  /* 0x00007380ff0677ac */ /* 0x000ee20008000800 */
[----:B------:R-:W-:Y:S01]  /*1d690*/  LOP3.LUT R0, R64, 0xe0, RZ, 0xfc, !PT ;  /* 0x000000e040007812 */ /* 0x000fe200078efcff */
[----:B------:R-:W-:Y:S03]  /*1d6a0*/  @P3 STG.E desc[UR38][R6.64], R40 ;  /* 0x0000002806003986 */ /* 0x000fe6000c101926 */
[----:B----4-:R-:W-:Y:S01]  /*1d6b0*/  ISETP.LT.AND P3, PT, R0, UR5, !P0 ;  /* 0x0000000500007c0c */ /* 0x010fe2000c761270 */
[----:B------:R4:W-:Y:S01]  /*1d6c0*/  @P2 STG.E desc[UR38][R16.64], R41 ;  /* 0x0000002910002986 */ /* 0x0009e2000c101926 */
[-C--:B--2---:R-:W-:Y:S01]  /*1d6d0*/  LEA R4, P6, R19, R248.reuse, 0x2 ;  /* 0x000000f813047211 */ /* 0x084fe200078c10ff */
[----:B------:R-:W2:Y:S01]  /*1d6e0*/  LDCU UR5, c[0x0][0x39c] ;  /* 0x00007380ff0577ac */ /* 0x000ea20008000800 */
[----:B------:R-:W-:-:S02]  /*1d6f0*/  LEA R2, P2, R25, R248, 0x2 ;  /* 0x000000f819027211 */ /* 0x000fc400078410ff */
[-C--:B------:R-:W-:Y:S01]  /*1d700*/  LEA.HI.X.SX32 R5, R19, R249.reuse, 0x2, P6 ;  /* 0x000000f913057211 */ /* 0x080fe200030f16ff */
[----:B------:R-:W-:Y:S01]  /*1d710*/  IMAD R19, R66, 0x2, R19 ;  /* 0x0000000242137824 */ /* 0x000fe200078e0213 */
[----:B------:R-:W-:Y:S02]  /*1d720*/  LOP3.LUT R0, R64, 0xe2, RZ, 0xfc, !PT ;  /* 0x000000e240007812 */ /* 0x000fe400078efcff */
[----:B------:R-:W-:Y:S01]  /*1d730*/  LEA.HI.X.SX32 R3, R25, R249, 0x2, P2 ;  /* 0x000000f919037211 */ /* 0x000fe200010f16ff */
[----:B----4-:R-:W-:Y:S01]  /*1d740*/  IMAD R17, R66, 0x2, R19 ;  /* 0x0000000242117824 */ /* 0x010fe200078e0213 */
[----:B-1----:R-:W-:Y:S01]  /*1d750*/  ISETP.LT.AND P2, PT, R0, UR4, !P0 ;  /* 0x0000000400007c0c */ /* 0x002fe2000c741270 */
[----:B------:R-:W1:Y:S01]  /*1d760*/  LDCU UR4, c[0x0][0x39c] ;  /* 0x00007380ff0477ac */ /* 0x000e620008000800 */
[----:B------:R-:W-:Y:S01]  /*1d770*/  LOP3.LUT R0, R64, 0xe4, RZ, 0xfc, !PT ;  /* 0x000000e440007812 */ /* 0x000fe200078efcff */
[----:B------:R4:W-:Y:S04]  /*1d780*/  @P5 STG.E desc[UR38][R2.64], R42 ;  /* 0x0000002a02005986 */ /* 0x0009e8000c101926 */
[----:B------:R1:W-:Y:S01]  /*1d790*/  @P4 STG.E desc[UR38][R4.64], R43 ;  /* 0x0000002b04004986 */ /* 0x0003e2000c101926 */
[----:B------:R-:W-:-:S02]  /*1d7a0*/  LEA R6, P4, R19, R248, 0x2 ;  /* 0x000000f813067211 */ /* 0x000fc400078810ff */
[----:B---3--:R-:W-:Y:S01]  /*1d7b0*/  ISETP.LT.AND P5, PT, R0, UR6, !P0 ;  /* 0x0000000600007c0c */ /* 0x008fe2000c7a1270 */
[----:B------:R-:W3:Y:S01]  /*1d7c0*/  LDCU UR6, c[0x0][0x39c] ;  /* 0x00007380ff0677ac */ /* 0x000ee20008000800 */
[----:B------:R-:W-:Y:S02]  /*1d7d0*/  LOP3.LUT R0, R64, 0xe6, RZ, 0xfc, !PT ;  /* 0x000000e640007812 */ /* 0x000fe400078efcff */
[-C--:B----4-:R-:W-:Y:S01]  /*1d7e0*/  LEA R2, P6, R17, R248.reuse, 0x2 ;  /* 0x000000f811027211 */ /* 0x090fe200078c10ff */
[C---:B-1----:R-:W-:Y:S01]  /*1d7f0*/  IMAD R5, R66.reuse, 0x2, R17 ;  /* 0x0000000242057824 */ /* 0x042fe200078e0211 */
[-C--:B------:R-:W-:Y:S02]  /*1d800*/  LEA.HI.X.SX32 R7, R19, R249.reuse, 0x2, P4 ;  /* 0x000000f913077211 */ /* 0x080fe400020f16ff */
[----:B------:R-:W-:Y:S01]  /*1d810*/  LEA.HI.X.SX32 R3, R17, R249, 0x2, P6 ;  /* 0x000000f911037211 */ /* 0x000fe200030f16ff */
[----:B------:R-:W-:Y:S01]  /*1d820*/  IMAD R19, R66, 0x2, R5 ;  /* 0x0000000242137824 */ /* 0x000fe200078e0205 */
[----:B------:R-:W-:-:S02]  /*1d830*/  LEA R4, P6, R5, R248, 0x2 ;  /* 0x000000f805047211 */ /* 0x000fc400078c10ff */
[----:B--2---:R-:W-:Y:S01]  /*1d840*/  ISETP.LT.AND P4, PT, R0, UR5, !P0 ;  /* 0x0000000500007c0c */ /* 0x004fe2000c781270 */
[----:B------:R-:W1:Y:S01]  /*1d850*/  LDCU UR5, c[0x0][0x39c] ;  /* 0x00007380ff0577ac */ /* 0x000e620008000800 */
[-C--:B------:R-:W-:Y:S02]  /*1d860*/  LEA.HI.X.SX32 R5, R5, R249.reuse, 0x2, P6 ;  /* 0x000000f905057211 */ /* 0x080fe400030f16ff */
[CC--:B------:R-:W-:Y:S02]  /*1d870*/  LEA R16, P6, R19.reuse, R248.reuse, 0x2 ;  /* 0x000000f813107211 */ /* 0x0c0fe400078c10ff */
[----:B------:R-:W-:Y:S01]  /*1d880*/  LOP3.LUT R0, R64, 0xe8, RZ, 0xfc, !PT ;  /* 0x000000e840007812 */ /* 0x000fe200078efcff */
[----:B------:R2:W-:Y:S01]  /*1d890*/  @P3 STG.E desc[UR38][R6.64], R48 ;  /* 0x0000003006003986 */ /* 0x0005e2000c101926 */
[----:B------:R-:W-:Y:S01]  /*1d8a0*/  LEA.HI.X.SX32 R17, R19, R249, 0x2, P6 ;  /* 0x000000f913117211 */ /* 0x000fe200030f16ff */
[----:B------:R-:W-:Y:S01]  /*1d8b0*/  IMAD R19, R66, 0x2, R19 ;  /* 0x0000000242137824 */ /* 0x000fe200078e0213 */
[----:B------:R-:W-:Y:S01]  /*1d8c0*/  ISETP.LT.AND P3, PT, R0, UR4, !P0 ;  /* 0x0000000400007c0c */ /* 0x000fe2000c761270 */
[----:B------:R-:W4:Y:S01]  /*1d8d0*/  LDCU UR4, c[0x0][0x39c] ;  /* 0x00007380ff0477ac */ /* 0x000f220008000800 */
[----:B------:R-:W-:Y:S01]  /*1d8e0*/  LOP3.LUT R0, R64, 0xea, RZ, 0xfc, !PT ;  /* 0x000000ea40007812 */ /* 0x000fe200078efcff */
[----:B------:R1:W-:Y:S03]  /*1d8f0*/  @P2 STG.E desc[UR38][R2.64], R49 ;  /* 0x0000003102002986 */ /* 0x0003e6000c101926 */
[----:B---3--:R-:W-:Y:S01]  /*1d900*/  ISETP.LT.AND P2, PT, R0, UR6, !P0 ;  /* 0x0000000600007c0c */ /* 0x008fe2000c741270 */
[----:B--2---:R-:W-:Y:S01]  /*1d910*/  IMAD R7, R66, 0x2, R19 ;  /* 0x0000000242077824 */ /* 0x004fe200078e0213 */
[----:B------:R-:W-:Y:S01]  /*1d920*/  LOP3.LUT R0, R64, 0xec, RZ, 0xfc, !PT ;  /* 0x000000ec40007812 */ /* 0x000fe200078efcff */
[----:B------:R2:W-:Y:S01]  /*1d930*/  @P5 STG.E desc[UR38][R4.64], R50 ;  /* 0x0000003204005986 */ /* 0x0005e2000c101926 */
[----:B------:R-:W3:Y:S01]  /*1d940*/  LDCU UR6, c[0x0][0x39c] ;  /* 0x00007380ff0677ac */ /* 0x000ee20008000800 */
[----:B-1----:R-:W-:-:S02]  /*1d950*/  LEA R2, P6, R19, R248, 0x2 ;  /* 0x000000f813027211 */ /* 0x002fc400078c10ff */
[----:B------:R-:W-:Y:S01]  /*1d960*/  ISETP.LT.AND P5, PT, R0, UR5, !P0 ;  /* 0x0000000500007c0c */ /* 0x000fe2000c7a1270 */
[----:B------:R-:W1:Y:S01]  /*1d970*/  LDCU UR5, c[0x0][0x39c] ;  /* 0x00007380ff0577ac */ /* 0x000e620008000800 */
[-C--:B------:R-:W-:Y:S01]  /*1d980*/  LEA.HI.X.SX32 R3, R19, R249.reuse, 0x2, P6 ;  /* 0x000000f913037211 */ /* 0x080fe200030f16ff */
[----:B------:R-:W-:Y:S01]  /*1d990*/  IMAD R19, R66, 0x2, R7 ;  /* 0x0000000242137824 */ /* 0x000fe200078e0207 */
[C---:B--2---:R-:W-:Y:S01]  /*1d9a0*/  LEA R4, P6, R7.reuse, R248, 0x2 ;  /* 0x000000f807047211 */ /* 0x044fe200078c10ff */
[----:B------:R2:W-:Y:S03]  /*1d9b0*/  @P4 STG.E desc[UR38][R16.64], R51 ;  /* 0x0000003310004986 */ /* 0x0005e6000c101926 */
[----:B------:R-:W-:Y:S02]  /*1d9c0*/  LEA.HI.X.SX32 R5, R7, R249, 0x2, P6 ;  /* 0x000000f907057211 */ /* 0x000fe400030f16ff */
[----:B------:R-:W-:-:S02]  /*1d9d0*/  LOP3.LUT R0, R64, 0xee, RZ, 0xfc, !PT ;  /* 0x000000ee40007812 */ /* 0x000fc400078efcff */
[----:B--2---:R-:W-:-:S04]  /*1d9e0*/  LEA R16, P6, R19, R248, 0x2 ;  /* 0x000000f813107211 */ /* 0x004fc800078c10ff */
[----:B------:R-:W-:Y:S01]  /*1d9f0*/  LEA.HI.X.SX32 R17, R19, R249, 0x2, P6 ;  /* 0x000000f913117211 */ /* 0x000fe200030f16ff */
[----:B------:R-:W-:Y:S01]  /*1da00*/  IMAD R19, R66, 0x2, R19 ;  /* 0x0000000242137824 */ /* 0x000fe200078e0213 */
[----:B----4-:R-:W-:Y:S01]  /*1da10*/  ISETP.LT.AND P4, PT, R0, UR4, !P0 ;  /* 0x0000000400007c0c */ /* 0x010fe2000c781270 */
[----:B------:R-:W2:Y:S02]  /*1da20*/  LDCU UR4, c[0x0][0x39c] ;  /* 0x00007380ff0477ac */ /* 0x000ea40008000800 */
[----:B------:R-:W-:Y:S01]  /*1da30*/  IMAD R25, R66, 0x2, R19 ;  /* 0x0000000242197824 */ /* 0x000fe200078e0213 */
[----:B------:R-:W-:Y:S01]  /*1da40*/  LOP3.LUT R0, R64, 0xf0, RZ, 0xfc, !PT ;  /* 0x000000f040007812 */ /* 0x000fe200078efcff */
[----:B------:R4:W-:Y:S03]  /*1da50*/  @P3 STG.E desc[UR38][R2.64], R236 ;  /* 0x000000ec02003986 */ /* 0x0009e6000c101926 */
[----:B-1----:R-:W-:Y:S01]  /*1da60*/  ISETP.LT.AND P3, PT, R0, UR5, !P0 ;  /* 0x0000000500007c0c */ /* 0x002fe2000c761270 */
[----:B------:R-:W-:Y:S01]  /*1da70*/  @P2 STG.E desc[UR38][R4.64], R237 ;  /* 0x000000ed04002986 */ /* 0x000fe2000c101926 */
[----:B------:R-:W1:Y:S01]  /*1da80*/  LDCU UR5, c[0x0][0x39c] ;  /* 0x00007380ff0577ac */ /* 0x000e620008000800 */
[----:B------:R-:W-:-:S02]  /*1da90*/  LOP3.LUT R0, R64, 0xf2, RZ, 0xfc, !PT ;  /* 0x000000f240007812 */ /* 0x000fc400078efcff */
[----:B------:R-:W1:Y:S01]  /*1daa0*/  LDS.128 R4, [R67] ;  /* 0x0000000043047984 */ /* 0x000e620000000c00 */
[----:B----4-:R-:W-:-:S03]  /*1dab0*/  LEA R2, P6, R25, R248, 0x2 ;  /* 0x000000f819027211 */ /* 0x010fc600078c10ff */
[----:B------:R4:W-:Y:S01]  /*1dac0*/  @P5 STG.E desc[UR38][R16.64], R238 ;  /* 0x000000ee10005986 */ /* 0x0009e2000c101926 */
[-C--:B------:R-:W-:Y:S02]  /*1dad0*/  LEA R18, P5, R19, R248.reuse, 0x2 ;  /* 0x000000f813127211 */ /* 0x080fe400078a10ff */
[-C--:B------:R-:W-:Y:S01]  /*1dae0*/  LEA.HI.X.SX32 R3, R25, R249.reuse, 0x2, P6 ;  /* 0x000000f919037211 */ /* 0x080fe200030f16ff */
[----:B------:R-:W-:Y:S01]  /*1daf0*/  IMAD R25, R66, 0x2, R25 ;  /* 0x0000000242197824 */ /* 0x000fe200078e0219 */
[----:B---3--:R-:W-:Y:S01]  /*1db00*/  ISETP.LT.AND P2, PT, R0, UR6, !P0 ;  /* 0x0000000600007c0c */ /* 0x008fe2000c741270 */
[----:B------:R-:W3:Y:S01]  /*1db10*/  LDCU UR6, c[0x0][0x39c] ;  /* 0x00007380ff0677ac */ /* 0x000ee20008000800 */
[----:B------:R-:W-:Y:S01]  /*1db20*/  LOP3.LUT R0, R64, 0xf4, RZ, 0xfc, !PT ;  /* 0x000000f440007812 */ /* 0x000fe200078efcff */
[----:B------:R-:W-:Y:S01]  /*1db30*/  IMAD R27, R66, 0x2, R25 ;  /* 0x00000002421b7824 */ /* 0x000fe200078e0219 */
[----:B------:R-:W-:Y:S02]  /*1db40*/  LEA.HI.X.SX32 R19, R19, R249, 0x2, P5 ;  /* 0x000000f913137211 */ /* 0x000fe400028f16ff */
[----:B----4-:R-:W-:-:S02]  /*1db50*/  LEA R16, P6, R25, R248, 0x2 ;  /* 0x000000f819107211 */ /* 0x010fc400078c10ff */
[----:B--2---:R-:W-:Y:S01]  /*1db60*/  ISETP.LT.AND P5, PT, R0, UR4, !P0 ;  /* 0x0000000400007c0c */ /* 0x004fe2000c7a1270 */
[----:B------:R-:W2:Y:S01]  /*1db70*/  LDCU UR4, c[0x0][0x39c] ;  /* 0x00007380ff0477ac */ /* 0x000ea20008000800 */
[----:B------:R4:W-:Y:S01]  /*1db80*/  @P4 STG.E desc[UR38][R18.64], R239 ;  /* 0x000000ef12004986 */ /* 0x0009e2000c101926 */
[----:B------:R-:W-:Y:S01]  /*1db90*/  LEA.HI.X.SX32 R17, R25, R249, 0x2, P6 ;  /* 0x000000f919117211 */ /* 0x000fe200030f16ff */
[----:B------:R-:W-:Y:S01]  /*1dba0*/  IMAD R25, R66, 0x2, R27 ;  /* 0x0000000242197824 */ /* 0x000fe200078e021b */
[----:B------:R-:W-:Y:S01]  /*1dbb0*/  LOP3.LUT R0, R64, 0xf6, RZ, 0xfc, !PT ;  /* 0x000000f640007812 */ /* 0x000fe200078efcff */
[----:B------:R1:W-:Y:S03]  /*1dbc0*/  @P3 STG.E desc[UR38][R2.64], R232 ;  /* 0x000000e802003986 */ /* 0x0003e6000c101926 */
[----:B-1----:R-:W-:Y:S01]  /*1dbd0*/  ISETP.LT.AND P4, PT, R0, UR5, !P0 ;  /* 0x0000000500007c0c */ /* 0x002fe2000c781270 */
[----:B------:R-:W1:Y:S01]  /*1dbe0*/  LDCU UR5, c[0x0][0x39c] ;  /* 0x00007380ff0577ac */ /* 0x000e620008000800 */
[----:B----4-:R-:W-:-:S04]  /*1dbf0*/  LEA R18, P6, R27, R248, 0x2 ;  /* 0x000000f81b127211 */ /* 0x010fc800078c10ff */
[-C--:B------:R-:W-:Y:S01]  /*1dc00*/  LEA.HI.X.SX32 R19, R27, R249.reuse, 0x2, P6 ;  /* 0x000000f91b137211 */ /* 0x080fe200030f16ff */
[----:B------:R-:W-:Y:S01]  /*1dc10*/  IMAD R27, R66, 0x2, R25 ;  /* 0x00000002421b7824 */ /* 0x000fe200078e0219 */
[CC--:B------:R-:W-:Y:S02]  /*1dc20*/  LEA R2, P6, R25.reuse, R248.reuse, 0x2 ;  /* 0x000000f819027211 */ /* 0x0c0fe400078c10ff */
[----:B------:R-:W-:Y:S02]  /*1dc30*/  LOP3.LUT R0, R64, 0xf8, RZ, 0xfc, !PT ;  /* 0x000000f840007812 */ /* 0x000fe400078efcff */
[-C--:B------:R-:W-:Y:S02]  /*1dc40*/  LEA.HI.X.SX32 R3, R25, R249.reuse, 0x2, P6 ;  /* 0x000000f919037211 */ /* 0x080fe400030f16ff */
[CC--:B------:R-:W-:Y:S02]  /*1dc50*/  LEA R24, P6, R27.reuse, R248.reuse, 0x2 ;  /* 0x000000f81b187211 */ /* 0x0c0fe400078c10ff */
[----:B---3--:R-:W-:Y:S01]  /*1dc60*/  ISETP.LT.AND P3, PT, R0, UR6, !P0 ;  /* 0x0000000600007c0c */ /* 0x008fe2000c761270 */
[----:B------:R-:W3:Y:S01]  /*1dc70*/  LDCU UR6, c[0x0][0x39c] ;  /* 0x00007380ff0677ac */ /* 0x000ee20008000800 */
[----:B------:R-:W-:Y:S01]  /*1dc80*/  LOP3.LUT R0, R64, 0xfa, RZ, 0xfc, !PT ;  /* 0x000000fa40007812 */ /* 0x000fe200078efcff */
[----:B------:R-:W-:Y:S01]  /*1dc90*/  @P2 STG.E desc[UR38][R16.64], R233 ;  /* 0x000000e910002986 */ /* 0x000fe2000c101926 */
[----:B------:R-:W-:Y:S01]  /*1dca0*/  LEA.HI.X.SX32 R25, R27, R249, 0x2, P6 ;  /* 0x000000f91b197211 */ /* 0x000fe200030f16ff */
[----:B------:R-:W-:Y:S01]  /*1dcb0*/  IMAD R27, R66, 0x2, R27 ;  /* 0x00000002421b7824 */ /* 0x000fe200078e021b */
[----:B--2---:R-:W-:Y:S01]  /*1dcc0*/  ISETP.LT.AND P2, PT, R0, UR4, !P0 ;  /* 0x0000000400007c0c */ /* 0x004fe2000c741270 */
[----:B------:R-:W2:Y:S01]  /*1dcd0*/  LDCU UR4, c[0x0][0x39c] ;  /* 0x00007380ff0477ac */ /* 0x000ea20008000800 */
[----:B------:R-:W-:Y:S01]  /*1dce0*/  LOP3.LUT R0, R64, 0xfc, RZ, 0xfc, !PT ;  /* 0x000000fc40007812 */ /* 0x000fe200078efcff */
[----:B------:R-:W-:Y:S01]  /*1dcf0*/  IMAD R33, R66, 0x2, R27 ;  /* 0x0000000242217824 */ /* 0x000fe200078e021b */
[----:B------:R4:W-:Y:S02]  /*1dd00*/  @P5 STG.E desc[UR38][R18.64], R234 ;  /* 0x000000ea12005986 */ /* 0x0009e4000c101926 */
[----:B-1----:R-:W-:Y:S01]  /*1dd10*/  ISETP.LT.AND P5, PT, R0, UR5, !P0 ;  /* 0x0000000500007c0c */ /* 0x002fe2000c7a1270 */
[----:B------:R-:W1:Y:S01]  /*1dd20*/  LDCU UR5, c[0x0][0x39c] ;  /* 0x00007380ff0577ac */ /* 0x000e620008000800 */
[----:B------:R-:W-:Y:S01]  /*1dd30*/  LOP3.LUT R0, R64, 0xfe, RZ, 0xfc, !PT ;  /* 0x000000fe40007812 */ /* 0x000fe200078efcff */
[----:B------:R-:W-:Y:S04]  /*1dd40*/  @P4 STG.E desc[UR38][R2.64], R235 ;  /* 0x000000eb02004986 */ /* 0x000fe8000c101926 */
[----:B------:R1:W-:Y:S01]  /*1dd50*/  @P3 STG.E desc[UR38][R24.64], R4 ;  /* 0x0000000418003986 */ /* 0x0003e2000c101926 */
[----:B----4-:R-:W-:-:S02]  /*1dd60*/  LEA R18, P6, R33, R248, 0x2 ;  /* 0x000000f821127211 */ /* 0x010fc400078c10ff */
[-C--:B------:R-:W-:Y:S02]  /*1dd70*/  LEA R16, P3, R27, R248.reuse, 0x2 ;  /* 0x000000f81b107211 */ /* 0x080fe400078610ff */
[-C--:B------:R-:W-:Y:S01]  /*1dd80*/  LEA.HI.X.SX32 R19, R33, R249.reuse, 0x2, P6 ;  /* 0x000000f921137211 */ /* 0x080fe200030f16ff */
[----:B------:R-:W-:Y:S01]  /*1dd90*/  IMAD R33, R66, 0x2, R33 ;  /* 0x0000000242217824 */ /* 0x000fe200078e0221 */
[----:B---3--:R-:W-:Y:S01]  /*1dda0*/  ISETP.LT.AND P4, PT, R0, UR6, !P0 ;  /* 0x0000000600007c0c */ /* 0x008fe2000c781270 */
[----:B------:R-:W3:Y:S01]  /*1ddb0*/  LDCU UR6, c[0x0][0x39c] ;  /* 0x00007380ff0677ac */ /* 0x000ee20008000800 */
[----:B------:R-:W-:Y:S01]  /*1ddc0*/  LOP3.LUT R0, R64, 0x100, RZ, 0xfc, !PT ;  /* 0x0000010040007812 */ /* 0x000fe200078efcff */
[----:B-1----:R-:W-:Y:S01]  /*1ddd0*/  IMAD R25, R66, 0x2, R33 ;  /* 0x0000000242197824 */ /* 0x002fe200078e0221 */
[----:B------:R-:W-:Y:S02]  /*1dde0*/  LEA.HI.X.SX32 R17, R27, R249, 0x2, P3 ;  /* 0x000000f91b117211 */ /* 0x000fe400018f16ff */
[----:B--2---:R-:W-:Y:S01]  /*1ddf0*/  ISETP.LT.AND P3, PT, R0, UR4, !P0 ;  /* 0x0000000400007c0c */ /* 0x004fe2000c761270 */
[----:B------:R-:W1:Y:S01]  /*1de00*/  LDCU UR4, c[0x0][0x39c] ;  /* 0x00007380ff0477ac */ /* 0x000e620008000800 */
[----:B------:R-:W-:Y:S01]  /*1de10*/  LEA R4, P6, R25, R248, 0x2 ;  /* 0x000000f819047211 */ /* 0x000fe200078c10ff */
[----:B------:R2:W-:Y:S01]  /*1de20*/  @P2 STG.E desc[UR38][R16.64], R5 ;  /* 0x0000000510002986 */ /* 0x0005e2000c101926 */
[----:B------:R-:W-:-:S03]  /*1de30*/  LOP3.LUT R0, R64, 0x102, RZ, 0xfc, !PT ;  /* 0x0000010240007812 */ /* 0x000fc600078efcff */
[----:B------:R4:W-:Y:S01]  /*1de40*/  @P5 STG.E desc[UR38][R18.64], R6 ;  /* 0x0000000612005986 */ /* 0x0009e2000c101926 */
[----:B------:R-:W-:Y:S01]  /*1de50*/  ISETP.LT.AND P2, PT, R0, UR5, !P0 ;  /* 0x0000000500007c0c */ /* 0x000fe2000c741270 */
[----:B------:R-:W1:Y:S01]  /*1de60*/  LDCU UR5, c[0x0][0x39c] ;  /* 0x00007380ff0577ac */ /* 0x000e620008000800 */
[----:B------:R-:W-:Y:S01]  /*1de70*/  LEA R2, P5, R33, R248, 0x2 ;  /* 0x000000f821027211 */ /* 0x000fe200078a10ff */
[----:B--2---:R-:W-:Y:S01]  /*1de80*/  IMAD R17, R66, 0x2, R25 ;  /* 0x0000000242117824 */ /* 0x004fe200078e0219 */
[----:B------:R-:W-:-:S03]  /*1de90*/  LEA.HI.X.SX32 R5, R25, R249, 0x2, P6 ;  /* 0x000000f919057211 */ /* 0x000fc600030f16ff */
[----:B------:R-:W-:Y:S01]  /*1dea0*/  IMAD R25, R66, 0x2, R17 ;  /* 0x0000000242197824 */ /* 0x000fe200078e0211 */
[-C--:B------:R-:W-:Y:S02]  /*1deb0*/  LEA R16, P6, R17, R248.reuse, 0x2 ;  /* 0x000000f811107211 */ /* 0x080fe400078c10ff */
[----:B------:R-:W-:Y:S02]  /*1dec0*/  LOP3.LUT R0, R64, 0x104, RZ, 0xfc, !PT ;  /* 0x0000010440007812 */ /* 0x000fe400078efcff */
[-C--:B------:R-:W-:Y:S02]  /*1ded0*/  LEA.HI.X.SX32 R3, R33, R249.reuse, 0x2, P5 ;  /* 0x000000f921037211 */ /* 0x080fe400028f16ff */
[-C--:B------:R-:W-:Y:S02]  /*1dee0*/  LEA.HI.X.SX32 R17, R17, R249.reuse, 0x2, P6 ;  /* 0x000000f911117211 */ /* 0x080fe400030f16ff */
[CC--:B----4-:R-:W-:Y:S02]  /*1def0*/  LEA R18, P6, R25.reuse, R248.reuse, 0x2 ;  /* 0x000000f819127211 */ /* 0x0d0fe400078c10ff */
[----:B---3--:R-:W-:Y:S01]  /*1df00*/  ISETP.LT.AND P5, PT, R0, UR6, !P0 ;  /* 0x0000000600007c0c */ /* 0x008fe2000c7a1270 */
[----:B------:R2:W-:Y:S01]  /*1df10*/  @P4 STG.E desc[UR38][R2.64], R7 ;  /* 0x0000000702004986 */ /* 0x0005e2000c101926 */
[----:B------:R-:W-:Y:S01]  /*1df20*/  LOP3.LUT R0, R64, 0x106, RZ, 0xfc, !PT ;  /* 0x0000010640007812 */ /* 0x000fe200078efcff */
[----:B------:R-:W3:Y:S01]  /*1df30*/  LDCU UR6, c[0x0][0x39c] ;  /* 0x00007380ff0677ac */ /* 0x000ee20008000800 */
[----:B------:R-:W-:Y:S01]  /*1df40*/  LEA.HI.X.SX32 R19, R25, R249, 0x2, P6 ;  /* 0x000000f919137211 */ /* 0x000fe200030f16ff */
[----:B------:R4:W-:Y:S01]  /*1df50*/  @P3 STG.E desc[UR38][R4.64], R250 ;  /* 0x000000fa04003986 */ /* 0x0009e2000c101926 */
[----:B------:R-:W-:Y:S01]  /*1df60*/  IMAD R25, R66, 0x2, R25 ;  /* 0x0000000242197824 */ /* 0x000fe200078e0219 */
[----:B-1----:R-:W-:Y:S01]  /*1df70*/  ISETP.LT.AND P4, PT, R0, UR4, !P0 ;  /* 0x0000000400007c0c */ /* 0x002fe2000c781270 */
[----:B------:R-:W1:Y:S01]  /*1df80*/  LDCU UR4, c[0x0][0x39c] ;  /* 0x00007380ff0477ac */ /* 0x000e620008000800 */
[----:B------:R3:W-:Y:S02]  /*1df90*/  @P2 STG.E desc[UR38][R16.64], R251 ;  /* 0x000000fb10002986 */ /* 0x0007e4000c101926 */
[----:B--2---:R-:W-:-:S02]  /*1dfa0*/  LEA R2, P6, R25, R248, 0x2 ;  /* 0x000000f819027211 */ /* 0x004fc400078c10ff */
[----:B----4-:R-:W2:Y:S04]  /*1dfb0*/  LDL.LU R250, [R1+0x10] ;  /* 0x0000100001fa7983 */ /* 0x010ea80000300800 */
[----:B---3--:R-:W3:Y:S01]  /*1dfc0*/  LDL.LU R251, [R1+0x14] ;  /* 0x0000140001fb7983 */ /* 0x008ee20000300800 */
[----:B------:R-:W-:-:S03]  /*1dfd0*/  LEA.HI.X.SX32 R3, R25, R249, 0x2, P6 ;  /* 0x000000f919037211 */ /* 0x000fc600030f16ff */
[----:B------:R4:W-:Y:S04]  /*1dfe0*/  @P5 STG.E desc[UR38][R18.64], R252 ;  /* 0x000000fc12005986 */ /* 0x0009e8000c101926 */
[----:B------:R1:W-:Y:S04]  /*1dff0*/  @P4 STG.E desc[UR38][R2.64], R62 ;  /* 0x0000003e02004986 */ /* 0x0003e8000c101926 */
[----:B----4-:R-:W4:Y:S04]  /*1e000*/  LDL.LU R252, [R1+0x18] ;  /* 0x0000180001fc7983 */ /* 0x010f280000300800 */
[----:B-1----:R-:W4:Y:S01]  /*1e010*/  LDL.LU R62, [R1+0x1c] ;  /* 0x00001c00013e7983 */ /* 0x002f220000300800 */
[----:B------:R-:W-:Y:S01]  /*1e020*/  LOP3.LUT R0, R64, 0x108, RZ, 0xfc, !PT ;  /* 0x0000010840007812 */ /* 0x000fe200078efcff */
[----:B------:R-:W-:-:S03]  /*1e030*/  IMAD R5, R66, 0x2, R25 ;  /* 0x0000000242057824 */ /* 0x000fc600078e0219 */
[----:B------:R-:W-:Y:S01]  /*1e040*/  ISETP.LT.AND P3, PT, R0, UR5, !P0 ;  /* 0x0000000500007c0c */ /* 0x000fe2000c761270 */
[----:B------:R-:W1:Y:S01]  /*1e050*/  LDCU UR5, c[0x0][0x39c] ;  /* 0x00007380ff0577ac */ /* 0x000e620008000800 */
[----:B------:R-:W-:Y:S01]  /*1e060*/  LOP3.LUT R0, R64, 0x10a, RZ, 0xfc, !PT ;  /* 0x0000010a40007812 */ /* 0x000fe200078efcff */
[----:B------:R-:W-:-:S03]  /*1e070*/  IMAD R17, R66, 0x2, R5 ;  /* 0x0000000242117824 */ /* 0x000fc600078e0205 */
[----:B------:R-:W-:Y:S01]  /*1e080*/  ISETP.LT.AND P2, PT, R0, UR6, !P0 ;  /* 0x0000000600007c0c */ /* 0x000fe2000c741270 */
[----:B------:R-:W1:Y:S01]  /*1e090*/  LDCU UR6, c[0x0][0x39c] ;  /* 0x00007380ff0677ac */ /* 0x000e620008000800 */
[----:B------:R-:W-:Y:S02]  /*1e0a0*/  LOP3.LUT R0, R64, 0x10c, RZ, 0xfc, !PT ;  /* 0x0000010c40007812 */ /* 0x000fe400078efcff */
[CC--:B------:R-:W-:Y:S02]  /*1e0b0*/  LEA R4, P6, R5.reuse, R248.reuse, 0x2 ;  /* 0x000000f805047211 */ /* 0x0c0fe400078c10ff */
[----:B------:R-:W-:Y:S01]  /*1e0c0*/  ISETP.LT.AND P5, PT, R0, UR4, !P0 ;  /* 0x0000000400007c0c */ /* 0x000fe2000c7a1270 */
[----:B------:R-:W1:Y:S01]  /*1e0d0*/  LDCU UR4, c[0x0][0x39c] ;  /* 0x00007380ff0477ac */ /* 0x000e620008000800 */
[----:B------:R-:W-:Y:S02]  /*1e0e0*/  LEA.HI.X.SX32 R5, R5, R249, 0x2, P6 ;  /* 0x000000f905057211 */ /* 0x000fe400030f16ff */
[----:B------:R-:W-:-:S02]  /*1e0f0*/  LEA R6, P6, R17, R248, 0x2 ;  /* 0x000000f811067211 */ /* 0x000fc400078c10ff */
[----:B------:R-:W-:Y:S02]  /*1e100*/  LOP3.LUT R0, R64, 0x10e, RZ, 0xfc, !PT ;  /* 0x0000010e40007812 */ /* 0x000fe400078efcff */
[-C--:B------:R-:W-:Y:S01]  /*1e110*/  LEA.HI.X.SX32 R7, R17, R249.reuse, 0x2, P6 ;  /* 0x000000f911077211 */ /* 0x080fe200030f16ff */
[----:B------:R-:W-:Y:S01]  /*1e120*/  IMAD R17, R66, 0x2, R17 ;  /* 0x0000000242117824 */ /* 0x000fe200078e0211 */
[----:B-1----:R-:W-:Y:S01]  /*1e130*/  ISETP.LT.AND P4, PT, R0, UR5, !P0 ;  /* 0x0000000500007c0c */ /* 0x002fe2000c781270 */
[----:B------:R-:W1:Y:S01]  /*1e140*/  LDCU UR5, c[0x0][0x39c] ;  /* 0x00007380ff0577ac */ /* 0x000e620008000800 */
[----:B------:R-:W-:Y:S01]  /*1e150*/  LOP3.LUT R0, R64, 0x110, RZ, 0xfc, !PT ;  /* 0x0000011040007812 */ /* 0x000fe200078efcff */
[----:B------:R1:W-:Y:S01]  /*1e160*/  @P3 STG.E desc[UR38][R4.64], R240 ;  /* 0x000000f004003986 */ /* 0x0003e2000c101926 */
[CC--:B------:R-:W-:Y:S01]  /*1e170*/  LEA R2, P6, R17.reuse, R248.reuse, 0x2 ;  /* 0x000000f811027211 */ /* 0x0c0fe200078c10ff */
[----:B------:R-:W-:Y:S01]  /*1e180*/  IMAD R19, R66, 0x2, R17 ;  /* 0x0000000242137824 */ /* 0x000fe200078e0211 */
[----:B------:R-:W-:Y:S01]  /*1e190*/  ISETP.LT.AND P3, PT, R0, UR6, !P0 ;  /* 0x0000000600007c0c */ /* 0x000fe2000c761270 */
[----:B------:R-:W1:Y:S01]  /*1e1a0*/  LDCU UR6, c[0x0][0x39c] ;  /* 0x00007380ff0677ac */ /* 0x000e620008000800 */
[----:B------:R-:W-:Y:S01]  /*1e1b0*/  LOP3.LUT R0, R64, 0x112, RZ, 0xfc, !PT ;  /* 0x0000011240007812 */ /* 0x000fe200078efcff */
[----:B------:R1:W-:Y:S01]  /*1e1c0*/  @P2 STG.E desc[UR38][R6.64], R241 ;  /* 0x000000f106002986 */ /* 0x0003e2000c101926 */
[----:B------:R-:W-:Y:S01]  /*1e1d0*/  LEA.HI.X.SX32 R3, R17, R249, 0x2, P6 ;  /* 0x000000f911037211 */ /* 0x000fe200030f16ff */
[----:B------:R-:W-:Y:S01]  /*1e1e0*/  IMAD R17, R66, 0x2, R19 ;  /* 0x0000000242117824 */ /* 0x000fe200078e0213 */
[----:B------:R-:W-:Y:S01]  /*1e1f0*/  ISETP.LT.AND P2, PT, R0, UR4, !P0 ;  /* 0x0000000400007c0c */ /* 0x000fe2000c741270 */
[----:B------:R-:W2:Y:S01]  /*1e200*/  LDCU UR4, c[0x0][0x39c] ;  /* 0x00007380ff0477ac */ /* 0x000ea20008000800 */
[----:B-1----:R-:W-:-:S02]  /*1e210*/  LEA R4, P6, R19, R248, 0x2 ;  /* 0x000000f813047211 */ /* 0x002fc400078c10ff */
[----:B------:R-:W-:Y:S02]  /*1e220*/  LOP3.LUT R0, R64, 0x114, RZ, 0xfc, !PT ;  /* 0x0000011440007812 */ /* 0x000fe400078efcff */
[-C--:B------:R-:W-:Y:S01]  /*1e230*/  LEA.HI.X.SX32 R5, R19, R249.reuse, 0x2, P6 ;  /* 0x000000f913057211 */ /* 0x080fe200030f16ff */
[----:B------:R-:W-:Y:S01]  /*1e240*/  IMAD R19, R66, 0x2, R17 ;  /* 0x0000000242137824 */ /* 0x000fe200078e0211 */
[CC--:B------:R-:W-:Y:S01]  /*1e250*/  LEA R6, P6, R17.reuse, R248.reuse, 0x2 ;  /* 0x000000f811067211 */ /* 0x0c0fe200078c10ff */
[----:B------:R-:W-:Y:S01]  /*1e260*/  @P5 STG.E desc[UR38][R2.64], R246 ;  /* 0x000000f602005986 */ /* 0x000fe2000c101926 */
[----:B------:R-:W-:Y:S01]  /*1e270*/  ISETP.LT.AND P5, PT, R0, UR5, !P0 ;  /* 0x0000000500007c0c */ /* 0x000fe2000c7a1270 */
[----:B------:R-:W1:Y:S01]  /*1e280*/  LDCU UR5, c[0x0][0x39c] ;  /* 0x00007380ff0577ac */ /* 0x000e620008000800 */
[----:B------:R-:W-:Y:S02]  /*1e290*/  LEA.HI.X.SX32 R7, R17, R249, 0x2, P6 ;  /* 0x000000f911077211 */ /* 0x000fe400030f16ff */
[----:B------:R-:W-:-:S02]  /*1e2a0*/  LEA R16, P6, R19, R248, 0x2 ;  /* 0x000000f813107211 */ /* 0x000fc400078c10ff */
[----:B------:R-:W-:Y:S01]  /*1e2b0*/  LOP3.LUT R0, R64, 0x116, RZ, 0xfc, !PT ;  /* 0x0000011640007812 */ /* 0x000fe200078efcff */
[----:B------:R1:W-:Y:S01]  /*1e2c0*/  @P4 STG.E desc[UR38][R4.64], R247 ;  /* 0x000000f704004986 */ /* 0x0003e2000c101926 */
[----:B------:R-:W-:Y:S01]  /*1e2d0*/  LEA.HI.X.SX32 R17, R19, R249, 0x2, P6 ;  /* 0x000000f913117211 */ /* 0x000fe200030f16ff */
[----:B------:R-:W-:Y:S01]  /*1e2e0*/  IMAD R19, R66, 0x2, R19 ;  /* 0x0000000242137824 */ /* 0x000fe200078e0213 */
[----:B------:R-:W-:Y:S01]  /*1e2f0*/  ISETP.LT.AND P4, PT, R0, UR6, !P0 ;  /* 0x0000000600007c0c */ /* 0x000fe2000c781270 */
[----:B------:R-:W2:Y:S01]  /*1e300*/  LDCU UR6, c[0x0][0x39c] ;  /* 0x00007380ff0677ac */ /* 0x000ea20008000800 */
[----:B------:R-:W-:Y:S01]  /*1e310*/  LOP3.LUT R0, R64, 0x118, RZ, 0xfc, !PT ;  /* 0x0000011840007812 */ /* 0x000fe200078efcff */
[----:B------:R-:W-:-:S05]  /*1e320*/  IMAD R25, R66, 0x2, R19 ;  /* 0x0000000242197824 */ /* 0x000fca00078e0213 */
[----:B-1----:R-:W-:-:S04]  /*1e330*/  LEA R4, P6, R25, R248, 0x2 ;  /* 0x000000f819047211 */ /* 0x002fc800078c10ff */
[-C--:B------:R-:W-:Y:S01]  /*1e340*/  LEA.HI.X.SX32 R5, R25, R249.reuse, 0x2, P6 ;  /* 0x000000f919057211 */ /* 0x080fe200030f16ff */
[----:B------:R-:W-:Y:S01]  /*1e350*/  IMAD R25, R66, 0x2, R25 ;  /* 0x0000000242197824 */ /* 0x000fe200078e0219 */
[----:B--2---:R-:W-:Y:S01]  /*1e360*/  @P3 STG.E desc[UR38][R6.64], R250 ;  /* 0x000000fa06003986 */ /* 0x004fe2000c101926 */
[----:B------:R-:W-:Y:S01]  /*1e370*/  ISETP.LT.AND P3, PT, R0, UR4, !P0 ;  /* 0x0000000400007c0c */ /* 0x000fe2000c761270 */
[----:B------:R-:W1:Y:S02]  /*1e380*/  LDCU UR4, c[0x0][0x39c] ;  /* 0x00007380ff0477ac */ /* 0x000e640008000800 */
[----:B---3--:R2:W-:Y:S01]  /*1e390*/  @P2 STG.E desc[UR38][R16.64], R251 ;  /* 0x000000fb10002986 */ /* 0x0085e2000c101926 */
[C---:B------:R-:W-:Y:S02]  /*1e3a0*/  LEA R2, P2, R19.reuse, R248, 0x2 ;  /* 0x000000f813027211 */ /* 0x040fe400078410ff */
[----:B------:R-:W-:Y:S02]  /*1e3b0*/  LOP3.LUT R0, R64, 0x11a, RZ, 0xfc, !PT ;  /* 0x0000011a40007812 */ /* 0x000fe400078efcff */
[----:B------:R-:W-:-:S02]  /*1e3c0*/  LEA.HI.X.SX32 R3, R19, R249, 0x2, P2 ;  /* 0x000000f913037211 */ /* 0x000fc400010f16ff */
[----:B------:R-:W-:Y:S01]  /*1e3d0*/  ISETP.LT.AND P2, PT, R0, UR5, !P0 ;  /* 0x0000000500007c0c */ /* 0x000fe2000c741270 */
[----:B------:R-:W3:Y:S01]  /*1e3e0*/  LDCU UR5, c[0x0][0x39c] ;  /* 0x00007380ff0577ac */ /* 0x000ee20008000800 */
[----:B------:R-:W-:Y:S01]  /*1e3f0*/  LOP3.LUT R0, R64, 0x11c, RZ, 0xfc, !PT ;  /* 0x0000011c40007812 */ /* 0x000fe200078efcff */
[----:B--2---:R-:W-:Y:S01]  /*1e400*/  IMAD R17, R66, 0x2, R25 ;  /* 0x0000000242117824 */ /* 0x004fe200078e0219 */
[----:B----4-:R2:W-:Y:S02]  /*1e410*/  @P5 STG.E desc[UR38][R2.64], R252 ;  /* 0x000000fc02005986 */ /* 0x0105e4000c101926 */
[----:B------:R-:W-:Y:S01]  /*1e420*/  ISETP.LT.AND P5, PT, R0, UR6, !P0 ;  /* 0x0000000600007c0c */ /* 0x000fe2000c7a1270 */
[----:B------:R-:W4:Y:S01]  /*1e430*/  LDCU UR6, c[0x0][0x39c] ;  /* 0x00007380ff0677ac */ /* 0x000f220008000800 */
[----:B------:R3:W-:Y:S01]  /*1e440*/  @P4 STG.E desc[UR38][R4.64], R62 ;  /* 0x0000003e04004986 */ /* 0x0007e2000c101926 */
[----:B------:R-:W-:Y:S02]  /*1e450*/  LEA R6, P4, R25, R248, 0x2 ;  /* 0x000000f819067211 */ /* 0x000fe400078810ff */
[----:B------:R-:W-:-:S02]  /*1e460*/  LOP3.LUT R0, R64, 0x11e, RZ, 0xfc, !PT ;  /* 0x0000011e40007812 */ /* 0x000fc400078efcff */
[-C--:B------:R-:W-:Y:S02]  /*1e470*/  LEA.HI.X.SX32 R7, R25, R249.reuse, 0x2, P4 ;  /* 0x000000f919077211 */ /* 0x080fe400020f16ff */
[----:B-1----:R-:W-:Y:S01]  /*1e480*/  ISETP.LT.AND P4, PT, R0, UR4, !P0 ;  /* 0x0000000400007c0c */ /* 0x002fe2000c781270 */
[----:B------:R-:W1:Y:S01]  /*1e490*/  LDCU UR4, c[0x0][0x39c] ;  /* 0x00007380ff0477ac */ /* 0x000e620008000800 */
[CC--:B--2---:R-:W-:Y:S01]  /*1e4a0*/  LEA R2, P6, R17.reuse, R248.reuse, 0x2 ;  /* 0x000000f811027211 */ /* 0x0c4fe200078c10ff */
[----:B---3--:R-:W-:Y:S01]  /*1e4b0*/  IMAD R5, R66, 0x2, R17 ;  /* 0x0000000242057824 */ /* 0x008fe200078e0211 */
[----:B------:R-:W-:Y:S02]  /*1e4c0*/  LOP3.LUT R0, R64, 0x120, RZ, 0xfc, !PT ;  /* 0x0000012040007812 */ /* 0x000fe400078efcff */
[----:B------:R-:W-:Y:S01]  /*1e4d0*/  LEA.HI.X.SX32 R3, R17, R249, 0x2, P6 ;  /* 0x000000f911037211 */ /* 0x000fe200030f16ff */
[----:B------:R-:W-:Y:S01]  /*1e4e0*/  IMAD R19, R66, 0x2, R5 ;  /* 0x0000000242137824 */ /* 0x000fe200078e0205 */
[----:B------:R-:W-:Y:S01]  /*1e4f0*/  LEA R4, P6, R5, R248, 0x2 ;  /* 0x000000f805047211 */ /* 0x000fe200078c10ff */
[----:B------:R2:W-:Y:S01]  /*1e500*/  @P3 STG.E desc[UR38][R6.64], R196 ;  /* 0x000000c406003986 */ /* 0x0005e2000c101926 */
[----:B------:R-:W-:Y:S01]  /*1e510*/  ISETP.LT.AND P3, PT, R0, UR5, !P0 ;  /* 0x0000000500007c0c */ /* 0x000fe2000c761270 */
[----:B------:R-:W3:Y:S01]  /*1e520*/  LDCU UR5, c[0x0][0x39c] ;  /* 0x00007380ff0577ac */ /* 0x000ee20008000800 */
[----:B------:R-:W-:-:S02]  /*1e530*/  LOP3.LUT R0, R64, 0x122, RZ, 0xfc, !PT ;  /* 0x0000012240007812 */ /* 0x000fc400078efcff */
[-C--:B------:R-:W-:Y:S01]  /*1e540*/  LEA.HI.X.SX32 R5, R5, R249.reuse, 0x2, P6 ;  /* 0x000000f905057211 */ /* 0x080fe200030f16ff */
[----:B------:R2:W-:Y:S01]  /*1e550*/  @P2 STG.E desc[UR38][R2.64], R197 ;  /* 0x000000c502002986 */ /* 0x0005e2000c101926 */
[CC--:B------:R-:W-:Y:S02]  /*1e560*/  LEA R16, P6, R19.reuse, R248.reuse, 0x2 ;  /* 0x000000f813107211 */ /* 0x0c0fe400078c10ff */
[----:B----4-:R-:W-:Y:S01]  /*1e570*/  ISETP.LT.AND P2, PT, R0, UR6, !P0 ;  /* 0x0000000600007c0c */ /* 0x010fe2000c741270 */
[----:B------:R4:W-:Y:S01]  /*1e580*/  @P5 STG.E desc[UR38][R4.64], R198 ;  /* 0x000000c604005986 */ /* 0x0009e2000c101926 */
[----:B------:R-:W-:Y:S01]  /*1e590*/  LOP3.LUT R0, R64, 0x124, RZ, 0xfc, !PT ;  /* 0x0000012440007812 */ /* 0x000fe200078efcff */
[----:B------:R-:W3:Y:S01]  /*1e5a0*/  LDCU UR6, c[0x0][0x39c] ;  /* 0x00007380ff0677ac */ /* 0x000ee20008000800 */
[----:B------:R-:W-:Y:S01]  /*1e5b0*/  LEA.HI.X.SX32 R17, R19, R249, 0x2, P6 ;  /* 0x000000f913117211 */ /* 0x000fe200030f16ff */
[----:B------:R-:W-:Y:S01]  /*1e5c0*/  IMAD R19, R66, 0x2, R19 ;  /* 0x0000000242137824 */ /* 0x000fe200078e0213 */
[----:B-1----:R-:W-:Y:S01]  /*1e5d0*/  ISETP.LT.AND P5, PT, R0, UR4, !P0 ;  /* 0x0000000400007c0c */ /* 0x002fe2000c7a1270 */
[----:B------:R-:W1:Y:S02]  /*1e5e0*/  LDCU UR4, c[0x0][0x39c] ;  /* 0x00007380ff0477ac */ /* 0x000e640008000800 */
[----:B--2---:R-:W-:Y:S01]  /*1e5f0*/  IMAD R7, R66, 0x2, R19 ;  /* 0x0000000242077824 */ /* 0x004fe200078e0213 */
[----:B------:R-:W-:-:S02]  /*1e600*/  LEA R2, P6, R19, R248, 0x2 ;  /* 0x000000f813027211 */ /* 0x000fc400078c10ff */
[----:B------:R-:W-:Y:S02]  /*1e610*/  LOP3.LUT R0, R64, 0x126, RZ, 0xfc, !PT ;  /* 0x0000012640007812 */ /* 0x000fe400078efcff */
[-C--:B------:R-:W-:Y:S01]  /*1e620*/  LEA.HI.X.SX32 R3, R19, R249.reuse, 0x2, P6 ;  /* 0x000000f913037211 */ /* 0x080fe200030f16ff */
[----:B------:R-:W-:Y:S01]  /*1e630*/  IMAD R19, R66, 0x2, R7 ;  /* 0x0000000242137824 */ /* 0x000fe200078e0207 */
[CC--:B----4-:R-:W-:Y:S01]  /*1e640*/  LEA R4, P6, R7.reuse, R248.reuse, 0x2 ;  /* 0x000000f807047211 */ /* 0x0d0fe200078c10ff */
[----:B------:R2:W-:Y:S01]  /*1e650*/  @P4 STG.E desc[UR38][R16.64], R199 ;  /* 0x000000c710004986 */ /* 0x0005e2000c101926 */
[----:B---3--:R-:W-:Y:S01]  /*1e660*/  ISETP.LT.AND P4, PT, R0, UR5, !P0 ;  /* 0x0000000500007c0c */ /* 0x008fe2000c781270 */
[----:B------:R-:W3:Y:S01]  /*1e670*/  LDCU UR5, c[0x0][0x39c] ;  /* 0x00007380ff0577ac */ /* 0x000ee20008000800 */
[----:B------:R-:W-:Y:S02]  /*1e680*/  LEA.HI.X.SX32 R5, R7, R249, 0x2, P6 ;  /* 0x000000f907057211 */ /* 0x000fe400030f16ff */
[----:B------:R-:W-:-:S02]  /*1e690*/  LEA R6, P6, R19, R248, 0x2 ;  /* 0x000000f813067211 */ /* 0x000fc400078c10ff */
[----:B------:R-:W-:Y:S01]  /*1e6a0*/  LOP3.LUT R0, R64, 0x128, RZ, 0xfc, !PT ;  /* 0x0000012840007812 */ /* 0x000fe200078efcff */
[----:B------:R4:W-:Y:S01]  /*1e6b0*/  @P3 STG.E desc[UR38][R2.64], R204 ;  /* 0x000000cc02003986 */ /* 0x0009e2000c101926 */
[----:B------:R-:W-:Y:S01]  /*1e6c0*/  LEA.HI.X.SX32 R7, R19, R249, 0x2, P6 ;  /* 0x000000f913077211 */ /* 0x000fe200030f16ff */
[----:B------:R-:W-:Y:S01]  /*1e6d0*/  IMAD R19, R66, 0x2, R19 ;  /* 0x0000000242137824 */ /* 0x000fe200078e0213 */
[----:B-1----:R-:W-:Y:S01]  /*1e6e0*/  ISETP.LT.AND P3, PT, R0, UR4, !P0 ;  /* 0x0000000400007c0c */ /* 0x002fe2000c761270 */
[----:B------:R-:W1:Y:S01]  /*1e6f0*/  LDCU UR4, c[0x0][0x39c] ;  /* 0x00007380ff0477ac */ /* 0x000e620008000800 */
[----:B------:R-:W-:Y:S01]  /*1e700*/  LOP3.LUT R0, R64, 0x12a, RZ, 0xfc, !PT ;  /* 0x0000012a40007812 */ /* 0x000fe200078efcff */
[----:B------:R3:W-:Y:S01]  /*1e710*/  @P2 STG.E desc[UR38][R4.64], R205 ;  /* 0x000000cd04002986 */ /* 0x0007e2000c101926 */
[----:B--2---:R-:W-:Y:S02]  /*1e720*/  IMAD R17, R66, 0x2, R19 ;  /* 0x0000000242117824 */ /* 0x004fe400078e0213 */
[----:B------:R-:W-:Y:S01]  /*1e730*/  ISETP.LT.AND P2, PT, R0, UR6, !P0 ;  /* 0x0000000600007c0c */ /* 0x000fe2000c741270 */
[----:B------:R-:W2:Y:S01]  /*1e740*/  LDCU UR6, c[0x0][0x39c] ;  /* 0x00007380ff0677ac */ /* 0x000ea20008000800 */
        /* <DEDUP_REMOVED lines=13> */
[----:B-1----:R-:W-:Y:S01]  /*1e820*/  ISETP.LT.AND P4, PT, R0, UR4, !P0 ;  /* 0x0000000400007c0c */ /* 0x002fe2000c781270 */
[----:B------:R-:W1:Y:S01]  /*1e830*/  LDCU UR4, c[0x0][0x39c] ;  /* 0x00007380ff0477ac */ /* 0x000e620008000800 */
[-C--:B------:R-:W-:Y:S02]  /*1e840*/  LEA.HI.X.SX32 R7, R19, R249.reuse, 0x2, P6 ;  /* 0x000000f913077211 */ /* 0x080fe400030f16ff */
[C---:B------:R-:W-:Y:S02]  /*1e850*/  LEA R16, P6, R25.reuse, R248, 0x2 ;  /* 0x000000f819107211 */ /* 0x040fe400078c10ff */
[----:B------:R-:W-:Y:S01]  /*1e860*/  LOP3.LUT R0, R64, 0x130, RZ, 0xfc, !PT ;  /* 0x0000013040007812 */ /* 0x000fe200078efcff */
[----:B------:R1:W-:Y:S01]  /*1e870*/  @P3 STG.E desc[UR38][R4.64], R212 ;  /* 0x000000d404003986 */ /* 0x0003e2000c101926 */
[----:B------:R-:W-:Y:S01]  /*1e880*/  LEA.HI.X.SX32 R17, R25, R249, 0x2, P6 ;  /* 0x000000f919117211 */ /* 0x000fe200030f16ff */
[----:B------:R-:W-:Y:S01]  /*1e890*/  IMAD R25, R66, 0x2, R25 ;  /* 0x0000000242197824 */ /* 0x000fe200078e0219 */
[----:B--2---:R-:W-:Y:S01]  /*1e8a0*/  ISETP.LT.AND P3, PT, R0, UR6, !P0 ;  /* 0x0000000600007c0c */ /* 0x004fe2000c761270 */
[----:B------:R-:W2:Y:S01]  /*1e8b0*/  LDCU UR6, c[0x0][0x39c] ;  /* 0x00007380ff0677ac */ /* 0x000ea20008000800 */
[----:B------:R-:W-:Y:S01]  /*1e8c0*/  LOP3.LUT R0, R64, 0x132, RZ, 0xfc, !PT ;  /* 0x0000013240007812 */ /* 0x000fe200078efcff */
[----:B------:R-:W-:Y:S01]  /*1e8d0*/  @P2 STG.E desc[UR38][R6.64], R213 ;  /* 0x000000d506002986 */ /* 0x000fe2000c101926 */
[----:B------:R-:W-:-:S02]  /*1e8e0*/  IMAD R19, R66, 0x2, R25 ;  /* 0x0000000242137824 */ /* 0x000fc400078e0219 */
[----:B---3--:R-:W-:Y:S01]  /*1e8f0*/  ISETP.LT.AND P2, PT, R0, UR5, !P0 ;  /* 0x0000000500007c0c */ /* 0x008fe2000c741270 */
[----:B------:R-:W3:Y:S01]  /*1e900*/  LDCU UR5, c[0x0][0x39c] ;  /* 0x00007380ff0577ac */ /* 0x000ee20008000800 */
[----:B------:R2:W-:Y:S01]  /*1e910*/  @P5 STG.E desc[UR38][R16.64], R214 ;  /* 0x000000d610005986 */ /* 0x0005e2000c101926 */
[-C--:B----4-:R-:W-:Y:S02]  /*1e920*/  LEA R2, P5, R25, R248.reuse, 0x2 ;  /* 0x000000f819027211 */ /* 0x090fe400078a10ff */
[----:B-1----:R-:W-:Y:S02]  /*1e930*/  LEA R4, P6, R19, R248, 0x2 ;  /* 0x000000f813047211 */ /* 0x002fe400078c10ff */
[----:B------:R-:W-:Y:S02]  /*1e940*/  LOP3.LUT R0, R64, 0x134, RZ, 0xfc, !PT ;  /* 0x0000013440007812 */ /* 0x000fe400078efcff */
[-C--:B------:R-:W-:Y:S02]  /*1e950*/  LEA.HI.X.SX32 R3, R25, R249.reuse, 0x2, P5 ;  /* 0x000000f919037211 */ /* 0x080fe400028f16ff */
[----:B------:R-:W-:Y:S01]  /*1e960*/  LEA.HI.X.SX32 R5, R19, R249, 0x2, P6 ;  /* 0x000000f913057211 */ /* 0x000fe200030f16ff */
[----:B------:R-:W-:Y:S01]  /*1e970*/  IMAD R19, R66, 0x2, R19 ;  /* 0x0000000242137824 */ /* 0x000fe200078e0213 */
[----:B------:R-:W-:Y:S01]  /*1e980*/  ISETP.LT.AND P5, PT, R0, UR4, !P0 ;  /* 0x0000000400007c0c */ /* 0x000fe2000c7a1270 */
[----:B------:R-:W1:Y:S01]  /*1e990*/  LDCU UR4, c[0x0][0x39c] ;  /* 0x00007380ff0477ac */ /* 0x000e620008000800 */
[----:B------:R-:W-:Y:S01]  /*1e9a0*/  LOP3.LUT R0, R64, 0x136, RZ, 0xfc, !PT ;  /* 0x0000013640007812 */ /* 0x000fe200078efcff */
[----:B------:R4:W-:Y:S01]  /*1e9b0*/  @P4 STG.E desc[UR38][R2.64], R215 ;  /* 0x000000d702004986 */ /* 0x0009e2000c101926 */
[----:B--2---:R-:W-:-:S02]  /*1e9c0*/  IMAD R17, R66, 0x2, R19 ;  /* 0x0000000242117824 */ /* 0x004fc400078e0213 */
[----:B------:R-:W-:Y:S01]  /*1e9d0*/  ISETP.LT.AND P4, PT, R0, UR6, !P0 ;  /* 0x0000000600007c0c */ /* 0x000fe2000c781270 */
[----:B------:R2:W-:Y:S01]  /*1e9e0*/  @P3 STG.E desc[UR38][R4.64], R220 ;  /* 0x000000dc04003986 */ /* 0x0005e2000c101926 */
[CC--:B------:R-:W-:Y:S01]  /*1e9f0*/  LEA R6, P3, R19.reuse, R248.reuse, 0x2 ;  /* 0x000000f813067211 */ /* 0x0c0fe200078610ff */
[----:B------:R-:W1:Y:S01]  /*1ea00*/  LDCU UR6, c[0x0][0x39c] ;  /* 0x00007380ff0677ac */ /* 0x000e620008000800 */
[----:B------:R-:W-:Y:S02]  /*1ea10*/  LOP3.LUT R0, R64, 0x138, RZ, 0xfc, !PT ;  /* 0x0000013840007812 */ /* 0x000fe400078efcff */
[----:B------:R-:W-:Y:S02]  /*1ea20*/  LEA.HI.X.SX32 R7, R19, R249, 0x2, P3 ;  /* 0x000000f913077211 */ /* 0x000fe400018f16ff */
[----:B---3--:R-:W-:Y:S01]  /*1ea30*/  ISETP.LT.AND P3, PT, R0, UR5, !P0 ;  /* 0x0000000500007c0c */ /* 0x008fe2000c761270 */
[----:B------:R-:W3:Y:S01]  /*1ea40*/  LDCU UR5, c[0x0][0x39c] ;  /* 0x00007380ff0577ac */ /* 0x000ee20008000800 */
[----:B----4-:R-:W-:Y:S01]  /*1ea50*/  LEA R2, P6, R17, R248, 0x2 ;  /* 0x000000f811027211 */ /* 0x010fe200078c10ff */
[----:B--2---:R-:W-:Y:S01]  /*1ea60*/  IMAD R5, R66, 0x2, R17 ;  /* 0x0000000242057824 */ /* 0x004fe200078e0211 */
[----:B------:R-:W-:-:S02]  /*1ea70*/  LOP3.LUT R0, R64, 0x13a, RZ, 0xfc, !PT ;  /* 0x0000013a40007812 */ /* 0x000fc400078efcff */
[-C--:B------:R-:W-:Y:S01]  /*1ea80*/  LEA.HI.X.SX32 R3, R17, R249.reuse, 0x2, P6 ;  /* 0x000000f911037211 */ /* 0x080fe200030f16ff */
[----:B------:R-:W-:Y:S01]  /*1ea90*/  IMAD R19, R66, 0x2, R5 ;  /* 0x0000000242137824 */ /* 0x000fe200078e0205 */
[CC--:B------:R-:W-:Y:S01]  /*1eaa0*/  LEA R4, P6, R5.reuse, R248.reuse, 0x2 ;  /* 0x000000f805047211 */ /* 0x0c0fe200078c10ff */
[----:B------:R2:W-:Y:S01]  /*1eab0*/  @P2 STG.E desc[UR38][R6.64], R221 ;  /* 0x000000dd06002986 */ /* 0x0005e2000c101926 */
[----:B-1----:R-:W-:Y:S01]  /*1eac0*/  ISETP.LT.AND P2, PT, R0, UR4, !P0 ;  /* 0x0000000400007c0c */ /* 0x002fe2000c741270 */
[----:B------:R-:W1:Y:S01]  /*1ead0*/  LDCU UR4, c[0x0][0x39c] ;  /* 0x00007380ff0477ac */ /* 0x000e620008000800 */
[----:B------:R-:W-:Y:S02]  /*1eae0*/  LOP3.LUT R0, R64, 0x13c, RZ, 0xfc, !PT ;  /* 0x0000013c40007812 */ /* 0x000fe400078efcff */
[----:B------:R-:W-:Y:S01]  /*1eaf0*/  LEA.HI.X.SX32 R5, R5, R249, 0x2, P6 ;  /* 0x000000f905057211 */ /* 0x000fe200030f16ff */
[----:B------:R4:W-:Y:S01]  /*1eb00*/  @P5 STG.E desc[UR38][R2.64], R222 ;  /* 0x000000de02005986 */ /* 0x0009e2000c101926 */
[----:B------:R-:W-:-:S02]  /*1eb10*/  LEA R16, P6, R19, R248, 0x2 ;  /* 0x000000f813107211 */ /* 0x000fc400078c10ff */
[----:B------:R-:W-:Y:S01]  /*1eb20*/  ISETP.LT.AND P5, PT, R0, UR6, !P0 ;  /* 0x0000000600007c0c */ /* 0x000fe2000c7a1270 */
[----:B------:R1:W-:Y:S01]  /*1eb30*/  @P4 STG.E desc[UR38][R4.64], R223 ;  /* 0x000000df04004986 */ /* 0x0003e2000c101926 */
[----:B------:R-:W-:Y:S01]  /*1eb40*/  LOP3.LUT R0, R64, 0x13e, RZ, 0xfc, !PT ;  /* 0x0000013e40007812 */ /* 0x000fe200078efcff */
[----:B------:R-:W1:Y:S01]  /*1eb50*/  LDCU UR6, c[0x0][0x39c] ;  /* 0x00007380ff0677ac */ /* 0x000e620008000800 */
[----:B------:R-:W-:Y:S01]  /*1eb60*/  LEA.HI.X.SX32 R17, R19, R249, 0x2, P6 ;  /* 0x000000f913117211 */ /* 0x000fe200030f16ff */
[----:B------:R-:W-:Y:S01]  /*1eb70*/  IMAD R19, R66, 0x2, R19 ;  /* 0x0000000242137824 */ /* 0x000fe200078e0213 */
[----:B---3--:R-:W-:Y:S01]  /*1eb80*/  ISETP.LT.AND P4, PT, R0, UR5, !P0 ;  /* 0x0000000500007c0c */ /* 0x008fe2000c781270 */
[----:B------:R-:W3:Y:S02]  /*1eb90*/  LDCU UR5, c[0x0][0x39c] ;  /* 0x00007380ff0577ac */ /* 0x000ee40008000800 */
[----:B--2---:R-:W-:Y:S01]  /*1eba0*/  IMAD R7, R66, 0x2, R19 ;  /* 0x0000000242077824 */ /* 0x004fe200078e0213 */
[----:B----4-:R-:W-:-:S02]  /*1ebb0*/  LEA R2, P6, R19, R248, 0x2 ;  /* 0x000000f813027211 */ /* 0x010fc400078c10ff */
[----:B------:R-:W-:Y:S02]  /*1ebc0*/  LOP3.LUT R0, R64, 0x140, RZ, 0xfc, !PT ;  /* 0x0000014040007812 */ /* 0x000fe400078efcff */
[-C--:B------:R-:W-:Y:S01]  /*1ebd0*/  LEA.HI.X.SX32 R3, R19, R249.reuse, 0x2, P6 ;  /* 0x000000f913037211 */ /* 0x080fe200030f16ff */
[----:B------:R-:W-:Y:S01]  /*1ebe0*/  IMAD R19, R66, 0x2, R7 ;  /* 0x0000000242137824 */ /* 0x000fe200078e0207 */
[CC--:B-1----:R-:W-:Y:S01]  /*1ebf0*/  LEA R4, P6, R7.reuse, R248.reuse, 0x2 ;  /* 0x000000f807047211 */ /* 0x0c2fe200078c10ff */
        /* <DEDUP_REMOVED lines=474> */
[-C--:B------:R-:W-:Y:S02]  /*209a0*/  LEA.HI.X.SX32 R3, R19, R249.reuse, 0x2, P6 ;  /* 0x000000f913037211 */ /* 0x080fe400030f16ff */
[C---:B---3--:R-:W-:Y:S01]  /*209b0*/  LEA R4, P6, R9.reuse, R248, 0x2 ;  /* 0x000000f809047211 */ /* 0x048fe200078c10ff */
[----:B------:R-:W-:Y:S01]  /*209c0*/  IMAD R11, R66, 0x2, R9 ;  /* 0x00000002420b7824 */ /* 0x000fe200078e0209 */
        /* <DEDUP_REMOVED lines=62> */
[----:B------:R-:W3:Y:S01]  /*20db0*/  LDCU UR5, c[0x0][0x39c] ;  /* 0x00007380ff0577ac */ /* 0x000ee20008000800 */
[----:B------:R-:W3:Y:S01]  /*20dc0*/  LDS.128 R20, [R67+0x800] ;  /* 0x0008000043147984 */ /* 0x000ee20000000c00 */
        /* <DEDUP_REMOVED lines=47> */
[----:B------:R-:W-:-:S02]  /*210c0*/  IMAD R11, R66, 0x2, R13 ;  /* 0x00000002420b7824 */ /* 0x000fc400078e020d */
[----:B--2---:R-:W-:Y:S01]  /*210d0*/  ISETP.LT.AND P3, PT, R0, UR4, !P0 ;  /* 0x0000000400007c0c */ /* 0x004fe2000c761270 */
[----:B------:R-:W2:Y:S01]  /*210e0*/  LDCU UR4, c[0x0][0x39c] ;  /* 0x00007380ff0477ac */ /* 0x000ea20008000800 */
[----:B------:R1:W-:Y:S01]  /*210f0*/  @P2 STG.E desc[UR38][R8.64], R45 ;  /* 0x0000002d08002986 */ /* 0x0003e2000c101926 */
[-C--:B----4-:R-:W-:Y:S02]  /*21100*/  LEA R2, P2, R13, R248.reuse, 0x2 ;  /* 0x000000f80d027211 */ /* 0x090fe400078410ff */
[-C--:B---3--:R-:W-:Y:S02]  /*21110*/  LEA R4, P6, R11, R248.reuse, 0x2 ;  /* 0x000000f80b047211 */ /* 0x088fe400078c10ff */
[----:B------:R-:W-:Y:S02]  /*21120*/  LOP3.LUT R0, R64, 0x1ea, RZ, 0xfc, !PT ;  /* 0x000001ea40007812 */ /* 0x000fe400078efcff */
[-C--:B------:R-:W-:Y:S02]  /*21130*/  LEA.HI.X.SX32 R3, R13, R249.reuse, 0x2, P2 ;  /* 0x000000f90d037211 */ /* 0x080fe400010f16ff */
[-C--:B------:R-:W-:Y:S01]  /*21140*/  LEA.HI.X.SX32 R5, R11, R249.reuse, 0x2, P6 ;  /* 0x000000f90b057211 */ /* 0x080fe200030f16ff */
[----:B------:R-:W-:Y:S01]  /*21150*/  IMAD R11, R66, 0x2, R11 ;  /* 0x00000002420b7824 */ /* 0x000fe200078e020b */
[----:B------:R-:W-:Y:S01]  /*21160*/  ISETP.LT.AND P2, PT, R0, UR5, !P0 ;  /* 0x0000000500007c0c */ /* 0x000fe2000c741270 */
[----:B------:R-:W3:Y:S01]  /*21170*/  LDCU UR5, c[0x0][0x39c] ;  /* 0x00007380ff0577ac */ /* 0x000ee20008000800 */
[----:B------:R-:W-:Y:S01]  /*21180*/  LOP3.LUT R0, R64, 0x1ec, RZ, 0xfc, !PT ;  /* 0x000001ec40007812 */ /* 0x000fe200078efcff */
[----:B------:R4:W-:Y:S03]  /*21190*/  @P5 STG.E desc[UR38][R2.64], R46 ;  /* 0x0000002e02005986 */ /* 0x0009e6000c101926 */
[----:B-1----:R-:W-:Y:S01]  /*211a0*/  ISETP.LT.AND P5, PT, R0, UR6, !P0 ;  /* 0x0000000600007c0c */ /* 0x002fe2000c7a1270 */
[----:B------:R1:W-:Y:S01]  /*211b0*/  @P4 STG.E desc[UR38][R4.64], R47 ;  /* 0x0000002f04004986 */ /* 0x0003e2000c101926 */
[C---:B------:R-:W-:Y:S01]  /*211c0*/  LEA R6, P4, R11.reuse, R248, 0x2 ;  /* 0x000000f80b067211 */ /* 0x040fe200078810ff */
[----:B------:R-:W3:Y:S01]  /*211d0*/  LDCU UR6, c[0x0][0x39c] ;  /* 0x00007380ff0677ac */ /* 0x000ee20008000800 */
[----:B------:R-:W-:Y:S01]  /*211e0*/  LOP3.LUT R0, R64, 0x1ee, RZ, 0xfc, !PT ;  /* 0x000001ee40007812 */ /* 0x000fe200078efcff */
[----:B------:R-:W-:Y:S01]  /*211f0*/  IMAD R9, R66, 0x2, R11 ;  /* 0x0000000242097824 */ /* 0x000fe200078e020b */
[----:B------:R-:W-:-:S02]  /*21200*/  LEA.HI.X.SX32 R7, R11, R249, 0x2, P4 ;  /* 0x000000f90b077211 */ /* 0x000fc400020f16ff */
[----:B--2---:R-:W-:Y:S01]  /*21210*/  ISETP.LT.AND P4, PT, R0, UR4, !P0 ;  /* 0x0000000400007c0c */ /* 0x004fe2000c781270 */
[----:B------:R-:W2:Y:S01]  /*21220*/  LDCU UR4, c[0x0][0x39c] ;  /* 0x00007380ff0477ac */ /* 0x000ea20008000800 */
[CC--:B----4-:R-:W-:Y:S02]  /*21230*/  LEA R2, P6, R9.reuse, R248.reuse, 0x2 ;  /* 0x000000f809027211 */ /* 0x0d0fe400078c10ff */
[----:B------:R-:W-:Y:S01]  /*21240*/  LOP3.LUT R0, R64, 0x1f0, RZ, 0xfc, !PT ;  /* 0x000001f040007812 */ /* 0x000fe200078efcff */
[----:B-1----:R-:W-:Y:S01]  /*21250*/  IMAD R5, R66, 0x2, R9 ;  /* 0x0000000242057824 */ /* 0x002fe200078e0209 */
[----:B------:R1:W-:Y:S01]  /*21260*/  @P3 STG.E desc[UR38][R6.64], R56 ;  /* 0x0000003806003986 */ /* 0x0003e2000c101926 */
[-C--:B------:R-:W-:Y:S02]  /*21270*/  LEA.HI.X.SX32 R3, R9, R249.reuse, 0x2, P6 ;  /* 0x000000f909037211 */ /* 0x080fe400030f16ff */
[----:B---3--:R-:W-:Y:S01]  /*21280*/  ISETP.LT.AND P3, PT, R0, UR5, !P0 ;  /* 0x0000000500007c0c */ /* 0x008fe2000c761270 */
[----:B------:R-:W-:Y:S01]  /*21290*/  IMAD R9, R66, 0x2, R5 ;  /* 0x0000000242097824 */ /* 0x000fe200078e0205 */
[C---:B------:R-:W-:Y:S01]  /*212a0*/  LEA R4, P6, R5.reuse, R248, 0x2 ;  /* 0x000000f805047211 */ /* 0x040fe200078c10ff */
[----:B------:R3:W-:Y:S01]  /*212b0*/  @P2 STG.E desc[UR38][R2.64], R57 ;  /* 0x0000003902002986 */ /* 0x0007e2000c101926 */
[----:B------:R-:W-:Y:S01]  /*212c0*/  LOP3.LUT R0, R64, 0x1f2, RZ, 0xfc, !PT ;  /* 0x000001f240007812 */ /* 0x000fe200078efcff */
[----:B------:R-:W4:Y:S01]  /*212d0*/  LDCU UR5, c[0x0][0x39c] ;  /* 0x00007380ff0577ac */ /* 0x000f220008000800 */
[----:B------:R-:W-:-:S02]  /*212e0*/  LEA.HI.X.SX32 R5, R5, R249, 0x2, P6 ;  /* 0x000000f905057211 */ /* 0x000fc400030f16ff */
[----:B------:R-:W-:Y:S02]  /*212f0*/  ISETP.LT.AND P2, PT, R0, UR6, !P0 ;  /* 0x0000000600007c0c */ /* 0x000fe4000c741270 */
[----:B------:R-:W-:Y:S02]  /*21300*/  LOP3.LUT R0, R64, 0x1f4, RZ, 0xfc, !PT ;  /* 0x000001f440007812 */ /* 0x000fe400078efcff */
[C---:B-1----:R-:W-:Y:S01]  /*21310*/  LEA R6, P6, R9.reuse, R248, 0x2 ;  /* 0x000000f809067211 */ /* 0x042fe200078c10ff */
[----:B------:R1:W-:Y:S01]  /*21320*/  @P5 STG.E desc[UR38][R4.64], R58 ;  /* 0x0000003a04005986 */ /* 0x0003e2000c101926 */
[----:B--2---:R-:W-:Y:S01]  /*21330*/  ISETP.LT.AND P5, PT, R0, UR4, !P0 ;  /* 0x0000000400007c0c */ /* 0x004fe2000c7a1270 */
[----:B------:R-:W2:Y:S01]  /*21340*/  LDCU UR4, c[0x0][0x39c] ;  /* 0x00007380ff0477ac */ /* 0x000ea20008000800 */
[----:B------:R-:W-:Y:S01]  /*21350*/  LEA.HI.X.SX32 R7, R9, R249, 0x2, P6 ;  /* 0x000000f909077211 */ /* 0x000fe200030f16ff */
[----:B------:R-:W-:Y:S01]  /*21360*/  IMAD R9, R66, 0x2, R9 ;  /* 0x0000000242097824 */ /* 0x000fe200078e0209 */
[----:B------:R-:W-:-:S03]  /*21370*/  LOP3.LUT R0, R64, 0x1f6, RZ, 0xfc, !PT ;  /* 0x000001f640007812 */ /* 0x000fc600078efcff */
[C---:B------:R-:W-:Y:S01]  /*21380*/  IMAD R11, R66.reuse, 0x2, R9 ;  /* 0x00000002420b7824 */ /* 0x040fe200078e0209 */
[CC--:B---3--:R-:W-:Y:S01]  /*21390*/  LEA R2, P6, R9.reuse, R248.reuse, 0x2 ;  /* 0x000000f809027211 */ /* 0x0c8fe200078c10ff */
[----:B------:R3:W-:Y:S03]  /*213a0*/  @P4 STG.E desc[UR38][R6.64], R59 ;  /* 0x0000003b06004986 */ /* 0x0007e6000c101926 */
[-C--:B------:R-:W-:Y:S01]  /*213b0*/  LEA.HI.X.SX32 R3, R9, R249.reuse, 0x2, P6 ;  /* 0x000000f909037211 */ /* 0x080fe200030f16ff */
[----:B------:R-:W-:Y:S01]  /*213c0*/  IMAD R9, R66, 0x2, R11 ;  /* 0x0000000242097824 */ /* 0x000fe200078e020b */
[----:B----4-:R-:W-:Y:S01]  /*213d0*/  ISETP.LT.AND P4, PT, R0, UR5, !P0 ;  /* 0x0000000500007c0c */ /* 0x010fe2000c781270 */
[----:B------:R-:W4:Y:S01]  /*213e0*/  LDCU UR5, c[0x0][0x39c] ;  /* 0x00007380ff0577ac */ /* 0x000f220008000800 */
[CC--:B-1----:R-:W-:Y:S01]  /*213f0*/  LEA R4, P6, R11.reuse, R248.reuse, 0x2 ;  /* 0x000000f80b047211 */ /* 0x0c2fe200078c10ff */
[----:B------:R-:W-:Y:S01]  /*21400*/  IMAD R13, R66, 0x2, R9 ;  /* 0x00000002420d7824 */ /* 0x000fe200078e0209 */
[----:B------:R-:W-:Y:S01]  /*21410*/  LOP3.LUT R0, R64, 0x1f8, RZ, 0xfc, !PT ;  /* 0x000001f840007812 */ /* 0x000fe200078efcff */
[----:B------:R1:W-:Y:S01]  /*21420*/  @P3 STG.E desc[UR38][R2.64], R52 ;  /* 0x0000003402003986 */ /* 0x0003e2000c101926 */
[----:B------:R-:W-:Y:S01]  /*21430*/  LEA.HI.X.SX32 R5, R11, R249, 0x2, P6 ;  /* 0x000000f90b057211 */ /* 0x000fe200030f16ff */
[----:B------:R-:W-:Y:S01]  /*21440*/  IMAD R11, R66, 0x2, R13 ;  /* 0x00000002420b7824 */ /* 0x000fe200078e020d */
[----:B--2---:R-:W-:Y:S01]  /*21450*/  ISETP.LT.AND P3, PT, R0, UR4, !P0 ;  /* 0x0000000400007c0c */ /* 0x004fe2000c761270 */
[----:B------:R-:W2:Y:S02]  /*21460*/  LDCU UR4, c[0x0][0x39c] ;  /* 0x00007380ff0477ac */ /* 0x000ea40008000800 */
[----:B------:R2:W-:Y:S01]  /*21470*/  @P2 STG.E desc[UR38][R4.64], R53 ;  /* 0x0000003504002986 */ /* 0x0005e2000c101926 */
[----:B------:R-:W-:Y:S01]  /*21480*/  IMAD R15, R66, 0x2, R11 ;  /* 0x00000002420f7824 */ /* 0x000fe200078e020b */
[----:B---3--:R-:W-:-:S02]  /*21490*/  LEA R6, P2, R9, R248, 0x2 ;  /* 0x000000f809067211 */ /* 0x008fc400078410ff */
[-C--:B------:R-:W-:Y:S01]  /*214a0*/  LEA R8, P6, R13, R248.reuse, 0x2 ;  /* 0x000000f80d087211 */ /* 0x080fe200078c10ff */
[C---:B------:R-:W-:Y:S01]  /*214b0*/  IMAD R17, R66.reuse, 0x2, R15 ;  /* 0x0000000242117824 */ /* 0x040fe200078e020f */
[-C--:B------:R-:W-:Y:S02]  /*214c0*/  LEA.HI.X.SX32 R7, R9, R249.reuse, 0x2, P2 ;  /* 0x000000f909077211 */ /* 0x080fe400010f16ff */
[----:B------:R-:W-:Y:S01]  /*214d0*/  LEA.HI.X.SX32 R9, R13, R249, 0x2, P6 ;  /* 0x000000f90d097211 */ /* 0x000fe200030f16ff */
[----:B------:R-:W-:Y:S01]  /*214e0*/  IMAD R66, R66, 0x2, R17 ;  /* 0x0000000242427824 */ /* 0x000fe200078e0211 */
[-C--:B-1----:R-:W-:Y:S02]  /*214f0*/  LEA R2, P6, R11, R248.reuse, 0x2 ;  /* 0x000000f80b027211 */ /* 0x082fe400078c10ff */
[----:B------:R-:W-:Y:S02]  /*21500*/  LEA R10, P2, R15, R248, 0x2 ;  /* 0x000000f80f0a7211 */ /* 0x000fe400078410ff */
[----:B------:R-:W-:-:S02]  /*21510*/  LOP3.LUT R0, R64, 0x1fa, RZ, 0xfc, !PT ;  /* 0x000001fa40007812 */ /* 0x000fc400078efcff */
[----:B------:R-:W-:Y:S02]  /*21520*/  LOP3.LUT R64, R64, 0x1fc, RZ, 0xfc, !PT ;  /* 0x000001fc40407812 */ /* 0x000fe400078efcff */
[-C--:B------:R-:W-:Y:S02]  /*21530*/  LEA.HI.X.SX32 R3, R11, R249.reuse, 0x2, P6 ;  /* 0x000000f90b037211 */ /* 0x080fe400030f16ff */
[----:B------:R-:W-:Y:S02]  /*21540*/  LEA.HI.X.SX32 R11, R15, R249, 0x2, P2 ;  /* 0x000000f90f0b7211 */ /* 0x000fe400010f16ff */
[----:B--2---:R-:W-:Y:S02]  /*21550*/  LEA R4, P6, R66, R248, 0x2 ;  /* 0x000000f842047211 */ /* 0x004fe400078c10ff */
[----:B----4-:R-:W-:Y:S02]  /*21560*/  ISETP.LT.AND P2, PT, R0, UR5, !P0 ;  /* 0x0000000500007c0c */ /* 0x010fe4000c741270 */
[----:B------:R-:W-:-:S02]  /*21570*/  ISETP.LT.AND P0, PT, R64, UR4, !P0 ;  /* 0x0000000440007c0c */ /* 0x000fc4000c701270 */
[-C--:B------:R-:W-:Y:S02]  /*21580*/  LEA.HI.X.SX32 R5, R66, R249.reuse, 0x2, P6 ;  /* 0x000000f942057211 */ /* 0x080fe400030f16ff */
[C---:B------:R-:W-:Y:S01]  /*21590*/  LEA R248, P6, R17.reuse, R248, 0x2 ;  /* 0x000000f811f87211 */ /* 0x040fe200078c10ff */
[----:B------:R1:W-:Y:S03]  /*215a0*/  @P5 STG.E desc[UR38][R6.64], R54 ;  /* 0x0000003606005986 */ /* 0x0003e6000c101926 */
[----:B------:R-:W-:Y:S01]  /*215b0*/  LEA.HI.X.SX32 R249, R17, R249, 0x2, P6 ;  /* 0x000000f911f97211 */ /* 0x000fe200030f16ff */
[----:B------:R1:W-:Y:S04]  /*215c0*/  @P4 STG.E desc[UR38][R8.64], R55 ;  /* 0x0000003708004986 */ /* 0x0003e8000c101926 */
[----:B------:R1:W-:Y:S04]  /*215d0*/  @P3 STG.E desc[UR38][R2.64], R20 ;  /* 0x0000001402003986 */ /* 0x0003e8000c101926 */
[----:B------:R1:W-:Y:S04]  /*215e0*/  @P2 STG.E desc[UR38][R10.64], R21 ;  /* 0x000000150a002986 */ /* 0x0003e8000c101926 */
[----:B------:R1:W-:Y:S04]  /*215f0*/  @P0 STG.E desc[UR38][R248.64], R22 ;  /* 0x00000016f8000986 */ /* 0x0003e8000c101926 */
[----:B------:R1:W-:Y:S01]  /*21600*/  @P1 STG.E desc[UR38][R4.64], R23 ;  /* 0x0000001704001986 */ /* 0x0003e2000c101926 */
[----:B------:R-:W-:Y:S06]  /*21610*/  BAR.SYNC.DEFER_BLOCKING 0x0 ;  /* 0x0000000000007b1d */ /* 0x000fec0000010000 */
[----:B------:R-:W-:Y:S05]  /*21620*/  BRA.U UP0, `(.L_x_13) ;  /* 0x0000000100a07547 */ /* 0x000fea000b800000 */
[----:B------:R-:W2:Y:S01]  /*21630*/  S2UR UR5, SR_CgaCtaId ;  /* 0x00000000000579c3 */ /* 0x000ea20000008800 */
[----:B------:R-:W-:Y:S01]  /*21640*/  NOP ;  /* 0x0000000000007918 */ /* 0x000fe20000000000 */
[----:B------:R-:W-:Y:S01]  /*21650*/  UMOV UR4, 0x50 ;  /* 0x0000005000047882 */ /* 0x000fe20000000000 */
[----:B------:R-:W-:Y:S02]  /*21660*/  IMAD.U32 R0, RZ, RZ, UR27 ;  /* 0x0000001bff007e24 */ /* 0x000fe4000f8e00ff */
[----:B-1----:R-:W-:Y:S02]  /*21670*/  IMAD.MOV.U32 R3, RZ, RZ, 0xff ;  /* 0x000000ffff037424 */ /* 0x002fe400078e00ff */
[----:B------:R-:W-:Y:S01]  /*21680*/  IMAD.MOV.U32 R7, RZ, RZ, 0x1 ;  /* 0x00000001ff077424 */ /* 0x000fe200078e00ff */
[----:B------:R-:W-:-:S04]  /*21690*/  LOP3.LUT R0, R0, 0xffff, RZ, 0xc0, !PT ;  /* 0x0000ffff00007812 */ /* 0x000fc800078ec0ff */
[----:B------:R-:W-:-:S05]  /*216a0*/  SHF.R.U32.HI R0, RZ, 0x5, R0 ;  /* 0x00000005ff007819 */ /* 0x000fca0000011600 */
[----:B------:R-:W-:Y:S01]  /*216b0*/  VIADD R2, R0, 0x10 ;  /* 0x0000001000027836 */ /* 0x000fe20000000000 */
[----:B------:R-:W-:Y:S01]  /*216c0*/  SHF.L.U32 R0, R3, R0, RZ ;  /* 0x0000000003007219 */ /* 0x000fe200000006ff */
[----:B--2---:R-:W-:-:S03]  /*216d0*/  ULEA UR6, UR5, UR4, 0x18 ;  /* 0x0000000405067291 */ /* 0x004fc6000f8ec0ff */
[----:B------:R-:W-:-:S04]  /*216e0*/  SHF.L.U32 R3, R7, R2, RZ ;  /* 0x0000000207037219 */ /* 0x000fc800000006ff */
[----:B------:R-:W-:Y:S02]  /*216f0*/  LOP3.LUT R0, R3, R0, RZ, 0xfc, !PT ;  /* 0x0000000003007212 */ /* 0x000fe400078efcff */
[----:B------:R-:W1:Y:S02]  /*21700*/  LDS R5, [UR6] ;  /* 0x00000006ff057984 */ /* 0x000e640008000800 */
[C---:B------:R-:W-:Y:S02]  /*21710*/  LOP3.LUT R2, R0.reuse, 0xffff, RZ, 0xc0, !PT ;  /* 0x0000ffff00027812 */ /* 0x040fe400078ec0ff */
[----:B-1----:R-:W-:-:S04]  /*21720*/  LOP3.LUT R3, R0, 0xffff, R5, 0x80, !PT ;  /* 0x0000ffff00037812 */ /* 0x002fc800078e8005 */
[----:B------:R-:W-:-:S13]  /*21730*/  ISETP.NE.AND P0, PT, R3, R2, PT ;  /* 0x000000020300720c */ /* 0x000fda0003f05270 */
[----:B------:R-:W-:Y:S05]  /*21740*/  @P0 BRA `(.L_x_14) ;  /* 0x0000000000500947 */ /* 0x000fea0003800000 */
[----:B------:R-:W-:Y:S02]  /*21750*/  SHF.R.U32.HI R5, RZ, 0x10, R5 ;  /* 0x00000010ff057819 */ /* 0x000fe40000011605 */
[----:B------:R-:W-:-:S04]  /*21760*/  SHF.R.U32.HI R2, RZ, 0x10, R0 ;  /* 0x00000010ff027819 */ /* 0x000fc80000011600 */
[----:B------:R-:W-:-:S04]  /*21770*/  LOP3.LUT R5, R5, R2, RZ, 0xc0, !PT ;  /* 0x0000000205057212 */ /* 0x000fc800078ec0ff */
[----:B------:R-:W-:-:S13]  /*21780*/  ISETP.NE.AND P0, PT, R5, R2, PT ;  /* 0x000000020500720c */ /* 0x000fda0003f05270 */
[----:B------:R-:W-:Y:S05]  /*21790*/  @P0 BRA `(.L_x_15) ;  /* 0x0000000000300947 */ /* 0x000fea0003800000 */
[----:B------:R-:W-:Y:S01]  /*217a0*/  R2UR UR4, R0 ;  /* 0x00000000000472ca */ /* 0x000fe200000e0000 */
[----:B------:R-:W-:Y:S01]  /*217b0*/  VOTEU.ANY UR5, UPT, PT ;  /* 0x0000000000057886 */ /* 0x000fe200038e0100 */
[----:B------:R-:W1:Y:S01]  /*217c0*/  S2R R0, SR_LANEID ;  /* 0x0000000000007919 */ /* 0x000e620000000000 */
[----:B------:R-:W-:-:S10]  /*217d0*/  UFLO.U32 UR5, UR5 ;  /* 0x00000005000572bd */ /* 0x000fd400080e0000 */
[----:B------:R-:W-:-:S06]  /*217e0*/  ULOP3.LUT UR4, URZ, UR4, URZ, 0x33, !UPT ;  /* 0x00000004ff047292 */ /* 0x000fcc000f8e33ff */
[----:B------:R-:W-:-:S04]  /*217f0*/  IMAD.U32 R2, RZ, RZ, UR4 ;  /* 0x00000004ff027e24 */ /* 0x000fc8000f8e00ff */
[----:B------:R-:W2:Y:S02]  /*21800*/  REDUX UR7, R2 ;  /* 0x00000000020773c4 */ /* 0x000ea40000000000 */
[----:B------:R3:W-:Y:S01]  /*21810*/  UTCATOMSWS.AND URZ, UR4 ;  /* 0x0000000400ff79e3 */ /* 0x0007e20008000000 */
[----:B-1----:R-:W-:Y:S01]  /*21820*/  ISETP.EQ.U32.AND P0, PT, R0, UR5, PT ;  /* 0x0000000500007c0c */ /* 0x002fe2000bf02070 */
[----:B--2---:R-:W-:-:S12]  /*21830*/  IMAD.U32 R0, RZ, RZ, UR7 ;  /* 0x00000007ff007e24 */ /* 0x004fd8000f8e00ff */
[----:B------:R3:W-:Y:S01]  /*21840*/  @P0 ATOMS.AND RZ, [UR6], R0 ;  /* 0x00000000ffff098c */ /* 0x0007e2000a800006 */
[----:B------:R-:W-:Y:S05]  /*21850*/  BRA `(.L_x_13) ;  /* 0x0000000000147947 */ /* 0x000fea0003800000 */
.L_x_15:
[----:B------:R-:W-:-:S07]  /*21860*/  MOV R2, 0x21880 ;  /* 0x0002188000027802 */ /* 0x000fce0000000f00 */
[----:B------:R-:W-:Y:S05]  /*21870*/  CALL.REL.NOINC `($__internal_0_$__cuda_sm10x_tcgen05_guardrail_trap_col_being_dealloced_not_returned_by_alloc) ;  /* 0x00000000002c7944 */ /* 0x000fea0003c00000 */
[----:B------:R-:W-:Y:S05]  /*21880*/  BRA `(.L_x_13) ;  /* 0x0000000000087947 */ /* 0x000fea0003800000 */
.L_x_14:
[----:B------:R-:W-:-:S07]  /*21890*/  MOV R2, 0x218b0 ;  /* 0x000218b000027802 */ /* 0x000fce0000000f00 */
[----:B------:R-:W-:Y:S05]  /*218a0*/  CALL.REL.NOINC `($__internal_2_$__cuda_sm10x_tcgen05_guardrail_trap_unallocated_columns_being_dealloced) ;  /* 0x0000000000387944 */ /* 0x000fea0003c00000 */
.L_x_13:
[----:B------:R-:W-:Y:S01]  /*218b0*/  NOP ;  /* 0x0000000000007918 */ /* 0x000fe20000000000 */
[----:B---3--:R-:W-:Y:S05]  /*218c0*/  EXIT ;  /* 0x000000000000794d */ /* 0x008fea0003800000 */
.L_x_9:
[----:B------:R-:W2:Y:S02]  /*218d0*/  SYNCS.PHASECHK.TRANS64.TRYWAIT P4, [UR36], R124 ;  /* 0x0000007cff0075a7 */ /* 0x000ea40008081124 */
[----:B--2---:R-:W-:Y:S05]  /*218e0*/  @!P4 BRA `(.L_x_9) ;  /* 0xfffffffc00f8c947 */ /* 0x004fea000383ffff */
[----:B------:R-:W-:Y:S05]  /*218f0*/  BRA `(.L_x_16) ;  /* 0xffffff44002c7947 */ /* 0x000fea000383ffff */
.L_x_12:
[----:B------:R-:W3:Y:S02]  /*21900*/  SYNCS.PHASECHK.TRANS64.TRYWAIT P1, [UR29], R0 ;  /* 0x00000000ff0075a7 */ /* 0x000ee4000802111d */
[----:B---3--:R-:W-:Y:S05]  /*21910*/  @!P1 BRA `(.L_x_12) ;  /* 0xfffffffc00f89947 */ /* 0x008fea000383ffff */
[----:B------:R-:W-:Y:S05]  /*21920*/  BRA `(.L_x_11) ;  /* 0xffffff6800a47947 */ /* 0x000fea000383ffff */
        .weak           $__internal_0_$__cuda_sm10x_tcgen05_guardrail_trap_col_being_dealloced_not_returned_by_alloc
        .type           $__internal_0_$__cuda_sm10x_tcgen05_guardrail_trap_col_being_dealloced_not_returned_by_alloc,@function
        .size           $__internal_0_$__cuda_sm10x_tcgen05_guardrail_trap_col_being_dealloced_not_returned_by_alloc,($__internal_1_$__cuda_sm10x_tcgen05_guardrail_trap_phase_invalid_during_alloc - $__internal_0_$__cuda_sm10x_tcgen05_guardrail_trap_col_being_dealloced_not_returned_by_alloc)
$__internal_0_$__cuda_sm10x_tcgen05_guardrail_trap_col_being_dealloced_not_returned_by_alloc:
[----:B------:R-:W-:Y:S05]  /*21930*/  BPT.TRAP 0x1 ;  /* 0x000000040000795c */ /* 0x000fea0000300000 */
[----:B------:R-:W-:-:S04]  /*21940*/  IMAD.MOV.U32 R3, RZ, RZ, 0x0 ;  /* 0x00000000ff037424 */ /* 0x000fc800078e00ff */
[----:B------:R-:W-:Y:S05]  /*21950*/  RET.REL.NODEC R2 `(matmul_kernel) ;  /* 0xfffffde402a87950 */ /* 0x000fea0003c3ffff */
        .weak           $__internal_1_$__cuda_sm10x_tcgen05_guardrail_trap_phase_invalid_during_alloc
        .type           $__internal_1_$__cuda_sm10x_tcgen05_guardrail_trap_phase_invalid_during_alloc,@function
        .size           $__internal_1_$__cuda_sm10x_tcgen05_guardrail_trap_phase_invalid_during_alloc,($__internal_2_$__cuda_sm10x_tcgen05_guardrail_trap_unallocated_columns_being_dealloced - $__internal_1_$__cuda_sm10x_tcgen05_guardrail_trap_phase_invalid_during_alloc)
$__internal_1_$__cuda_sm10x_tcgen05_guardrail_trap_phase_invalid_during_alloc:
[----:B------:R-:W-:Y:S05]  /*21960*/  BPT.TRAP 0x1 ;  /* 0x000000040000795c */ /* 0x000fea0000300000 */
[----:B------:R-:W-:-:S04]  /*21970*/  IMAD.MOV.U32 R3, RZ, RZ, 0x0 ;  /* 0x00000000ff037424 */ /* 0x000fc800078e00ff */
[----:B------:R-:W-:Y:S05]  /*21980*/  RET.REL.NODEC R2 `(matmul_kernel) ;  /* 0xfffffde4029c7950 */ /* 0x000fea0003c3ffff */
        .weak           $__internal_2_$__cuda_sm10x_tcgen05_guardrail_trap_unallocated_columns_being_dealloced
        .type           $__internal_2_$__cuda_sm10x_tcgen05_guardrail_trap_unallocated_columns_being_dealloced,@function
        .size           $__internal_2_$__cuda_sm10x_tcgen05_guardrail_trap_unallocated_columns_being_dealloced,(.L_x_20 - $__internal_2_$__cuda_sm10x_tcgen05_guardrail_trap_unallocated_columns_being_dealloced)
$__internal_2_$__cuda_sm10x_tcgen05_guardrail_trap_unallocated_columns_being_dealloced:
[----:B------:R-:W-:Y:S05]  /*21990*/  BPT.TRAP 0x1 ;  /* 0x000000040000795c */ /* 0x000fea0000300000 */
[----:B------:R-:W-:-:S04]  /*219a0*/  IMAD.MOV.U32 R3, RZ, RZ, 0x0 ;  /* 0x00000000ff037424 */ /* 0x000fc800078e00ff */
[----:B------:R-:W-:Y:S05]  /*219b0*/  RET.REL.NODEC R2 `(matmul_kernel) ;  /* 0xfffffde402907950 */ /* 0x000fea0003c3ffff */
.L_x_17:
[----:B------:R-:W-:-:S00]  /*219c0*/  BRA `(.L_x_17) ;  /* 0xfffffffc00fc7947 */ /* 0x000fc0000383ffff */
[----:B------:R-:W-:-:S00]  /*219d0*/  NOP ;  /* 0x0000000000007918 */ /* 0x000fc00000000000 */
        /* <DEDUP_REMOVED lines=10> */
.L_x_20:


//--------------------- .nv.shared.matmul_kernel  --------------------------
	.section	.nv.shared.matmul_kernel,"aw",@nobits
	.sectionflags	@""
	.align	16
	.zero		1024


//--------------------- .nv.shared.reserved.0     --------------------------
	.section	.nv.shared.reserved.0,"aw",@nobits
	.align	8
	.weak		__nv_reservedSMEM_offset_0_alias
	.size		__nv_reservedSMEM_offset_0_alias, 0, 64
	.other		__nv_reservedSMEM_offset_0_alias,@"STO_CUDA_RESERVED_SHARED STV_DEFAULT"
__nv_reservedSMEM_offset_0_alias:
	.zero		0
.nv.shared.reserved.0:
	.zero		64
	.weak		__nv_reservedSMEM_allocation_phase
	.type		__nv_reservedSMEM_allocation_phase,@object
	.size		__nv_reservedSMEM_allocation_phase,(.L_0 - __nv_reservedSMEM_allocation_phase)
__nv_reservedSMEM_allocation_phase:
	.zero		1
.L_0:
	.zero		7
	.weak		__nv_reservedSMEM_devtool_atexit_pc
	.type		__nv_reservedSMEM_devtool_atexit_pc,@object
	.size		__nv_reservedSMEM_devtool_atexit_pc,(__nv_reservedSMEM_allocation_mask - __nv_reservedSMEM_devtool_atexit_pc)
__nv_reservedSMEM_devtool_atexit_pc:
	.zero		8
	.weak		__nv_reservedSMEM_allocation_mask
	.type		__nv_reservedSMEM_allocation_mask,@object
	.size		__nv_reservedSMEM_allocation_mask,(.L_2 - __nv_reservedSMEM_allocation_mask)
__nv_reservedSMEM_allocation_mask:
	.zero		4
.L_2:


//--------------------- .nv.constant0.matmul_kernel --------------------------
	.section	.nv.constant0.matmul_kernel,"a",@progbits
	.sectionflags	@""
	.align	4
.nv.constant0.matmul_kernel:
	.zero		976


//--------------------- SYMBOLS --------------------------

	.type		.nv.reservedSmem.offset0,@object
	.size		.nv.reservedSmem.offset0,0x4
	.type		.nv.reservedSmem.cap,@object
	.size		.nv.reservedSmem.cap,0x4
